//
// Generated by NVIDIA NVVM Compiler
//
// Compiler Build ID: CL-36424714
// Cuda compilation tools, release 13.0, V13.0.88
// Based on NVVM 20.0.0
//

.version 9.0
.target sm_100
.address_size 64

	// .globl	unary_float_kernel
.global .align 4 .b8 __cudart_i2opi_f[24] = {65, 144, 67, 60, 153, 149, 98, 219, 192, 221, 52, 245, 209, 87, 39, 252, 41, 21, 68, 78, 110, 131, 249, 162};

.visible .entry unary_float_kernel(
	.param .u64 .ptr .align 1 unary_float_kernel_param_0,
	.param .u64 .ptr .align 1 unary_float_kernel_param_1,
	.param .u64 unary_float_kernel_param_2,
	.param .u32 unary_float_kernel_param_3
)
{
	.local .align 4 .b8 	__local_depot0[28];
	.reg .b64 	%SP;
	.reg .b64 	%SPL;
	.reg .pred 	%p<733>;
	.reg .b32 	%r<878>;
	.reg .b32 	%f<3929>;
	.reg .b64 	%rd<251>;
	.reg .b64 	%fd<25>;

	mov.u64 	%SPL, __local_depot0;
	ld.param.u64 	%rd96, [unary_float_kernel_param_0];
	ld.param.u64 	%rd97, [unary_float_kernel_param_1];
	ld.param.u64 	%rd95, [unary_float_kernel_param_2];
	ld.param.u32 	%r198, [unary_float_kernel_param_3];
	cvta.to.global.u64 	%rd1, %rd96;
	cvta.to.global.u64 	%rd2, %rd97;
	add.u64 	%rd3, %SPL, 0;
	add.u64 	%rd4, %SPL, 0;
	add.u64 	%rd5, %SPL, 0;
	mov.u32 	%r199, %ctaid.x;
	mov.u32 	%r1, %ntid.x;
	shl.b32 	%r200, %r1, 2;
	mul.wide.u32 	%rd101, %r200, %r199;
	mov.u32 	%r201, %tid.x;
	cvt.u64.u32 	%rd102, %r201;
	add.s64 	%rd6, %rd101, %rd102;
	setp.ge.u64 	%p1, %rd6, %rd95;
	@%p1 bra 	$L__BB0_158;
	shl.b64 	%rd103, %rd6, 2;
	add.s64 	%rd104, %rd2, %rd103;
	ld.global.nc.f32 	%f1, [%rd104];
	setp.gt.s32 	%p2, %r198, 34;
	@%p2 bra 	$L__BB0_40;
	setp.gt.s32 	%p31, %r198, 19;
	@%p31 bra 	$L__BB0_21;
	setp.gt.s32 	%p45, %r198, 11;
	@%p45 bra 	$L__BB0_12;
	setp.gt.s32 	%p52, %r198, 1;
	@%p52 bra 	$L__BB0_8;
	setp.eq.s32 	%p56, %r198, 0;
	@%p56 bra 	$L__BB0_89;
	setp.eq.s32 	%p57, %r198, 1;
	mov.f32 	%f3889, %f1;
	@%p57 bra 	$L__BB0_7;
	bra.uni 	$L__BB0_157;
$L__BB0_7:
	abs.f32 	%f3889, %f1;
	bra.uni 	$L__BB0_157;
$L__BB0_8:
	setp.eq.s32 	%p53, %r198, 2;
	@%p53 bra 	$L__BB0_90;
	setp.eq.s32 	%p54, %r198, 10;
	@%p54 bra 	$L__BB0_91;
	setp.eq.s32 	%p55, %r198, 11;
	mov.f32 	%f3889, %f1;
	@%p55 bra 	$L__BB0_11;
	bra.uni 	$L__BB0_157;
$L__BB0_11:
	ex2.approx.f32 	%f3889, %f1;
	bra.uni 	$L__BB0_157;
$L__BB0_12:
	setp.gt.s32 	%p46, %r198, 13;
	@%p46 bra 	$L__BB0_16;
	setp.eq.s32 	%p50, %r198, 12;
	@%p50 bra 	$L__BB0_92;
	setp.eq.s32 	%p51, %r198, 13;
	mov.f32 	%f3889, %f1;
	@%p51 bra 	$L__BB0_15;
	bra.uni 	$L__BB0_157;
$L__BB0_15:
	setp.lt.f32 	%p174, %f1, 0f00800000;
	mul.f32 	%f1239, %f1, 0f4B000000;
	selp.f32 	%f1240, %f1239, %f1, %p174;
	selp.f32 	%f1241, 0fC1B80000, 0f00000000, %p174;
	mov.b32 	%r350, %f1240;
	add.s32 	%r351, %r350, -1059760811;
	and.b32  	%r352, %r351, -8388608;
	sub.s32 	%r353, %r350, %r352;
	mov.b32 	%f1242, %r353;
	cvt.rn.f32.s32 	%f1243, %r352;
	fma.rn.f32 	%f1244, %f1243, 0f34000000, %f1241;
	add.f32 	%f1245, %f1242, 0fBF800000;
	fma.rn.f32 	%f1246, %f1245, 0fBE055027, 0f3E1039F6;
	fma.rn.f32 	%f1247, %f1246, %f1245, 0fBDF8CDCC;
	fma.rn.f32 	%f1248, %f1247, %f1245, 0f3E0F2955;
	fma.rn.f32 	%f1249, %f1248, %f1245, 0fBE2AD8B9;
	fma.rn.f32 	%f1250, %f1249, %f1245, 0f3E4CED0B;
	fma.rn.f32 	%f1251, %f1250, %f1245, 0fBE7FFF22;
	fma.rn.f32 	%f1252, %f1251, %f1245, 0f3EAAAA78;
	fma.rn.f32 	%f1253, %f1252, %f1245, 0fBF000000;
	mul.f32 	%f1254, %f1245, %f1253;
	fma.rn.f32 	%f1255, %f1254, %f1245, %f1245;
	fma.rn.f32 	%f1256, %f1244, 0f3F317218, %f1255;
	setp.gt.u32 	%p175, %r350, 2139095039;
	fma.rn.f32 	%f1257, %f1240, 0f7F800000, 0f7F800000;
	selp.f32 	%f1258, %f1257, %f1256, %p175;
	setp.eq.f32 	%p176, %f1240, 0f00000000;
	selp.f32 	%f3889, 0fFF800000, %f1258, %p176;
	bra.uni 	$L__BB0_157;
$L__BB0_16:
	setp.eq.s32 	%p47, %r198, 14;
	@%p47 bra 	$L__BB0_93;
	setp.eq.s32 	%p48, %r198, 15;
	@%p48 bra 	$L__BB0_94;
	setp.eq.s32 	%p49, %r198, 16;
	mov.f32 	%f3889, %f1;
	@%p49 bra 	$L__BB0_19;
	bra.uni 	$L__BB0_157;
$L__BB0_19:
	mov.f32 	%f1176, 0f3F800000;
	add.rz.f32 	%f1177, %f1, %f1176;
	mov.b32 	%r337, %f1177;
	add.s32 	%r338, %r337, -1061158912;
	and.b32  	%r339, %r338, -8388608;
	mov.b32 	%r2, %f1;
	sub.s32 	%r340, %r2, %r339;
	mov.b32 	%f1178, %r340;
	sub.s32 	%r341, 1082130432, %r339;
	mov.b32 	%f1179, %r341;
	fma.rn.f32 	%f1180, %f1179, 0f3E800000, 0fBF800000;
	add.f32 	%f1181, %f1180, %f1178;
	cvt.rn.f32.s32 	%f1182, %r339;
	mul.f32 	%f1183, %f1182, 0f34000000;
	fma.rn.f32 	%f1184, %f1181, 0fBD39BF78, 0f3DD80012;
	fma.rn.f32 	%f1185, %f1184, %f1181, 0fBE0778E0;
	fma.rn.f32 	%f1186, %f1185, %f1181, 0f3E146475;
	fma.rn.f32 	%f1187, %f1186, %f1181, 0fBE2A68DD;
	fma.rn.f32 	%f1188, %f1187, %f1181, 0f3E4CAF9E;
	fma.rn.f32 	%f1189, %f1188, %f1181, 0fBE800042;
	fma.rn.f32 	%f1190, %f1189, %f1181, 0f3EAAAAE6;
	fma.rn.f32 	%f1191, %f1190, %f1181, 0fBF000000;
	mul.f32 	%f1192, %f1181, %f1191;
	fma.rn.f32 	%f1193, %f1192, %f1181, %f1181;
	fma.rn.f32 	%f3889, %f1183, 0f3F317218, %f1193;
	setp.lt.u32 	%p165, %r2, 2139095040;
	@%p165 bra 	$L__BB0_157;
	setp.gt.s32 	%p166, %r2, -1082130432;
	fma.rn.f32 	%f1194, %f1, 0f7F800000, 0f7F800000;
	selp.f32 	%f1195, %f1194, %f3889, %p166;
	setp.eq.f32 	%p167, %f1, 0f00000000;
	selp.f32 	%f3889, 0f80000000, %f1195, %p167;
	bra.uni 	$L__BB0_157;
$L__BB0_21:
	setp.gt.s32 	%p32, %r198, 29;
	@%p32 bra 	$L__BB0_30;
	setp.gt.s32 	%p39, %r198, 21;
	@%p39 bra 	$L__BB0_26;
	setp.eq.s32 	%p43, %r198, 20;
	@%p43 bra 	$L__BB0_95;
	setp.eq.s32 	%p44, %r198, 21;
	mov.f32 	%f3889, %f1;
	@%p44 bra 	$L__BB0_25;
	bra.uni 	$L__BB0_157;
$L__BB0_25:
	rsqrt.approx.f32 	%f3889, %f1;
	bra.uni 	$L__BB0_157;
$L__BB0_26:
	setp.eq.s32 	%p40, %r198, 22;
	@%p40 bra 	$L__BB0_96;
	setp.eq.s32 	%p41, %r198, 23;
	@%p41 bra 	$L__BB0_97;
	setp.eq.s32 	%p42, %r198, 24;
	mov.f32 	%f3889, %f1;
	@%p42 bra 	$L__BB0_29;
	bra.uni 	$L__BB0_157;
$L__BB0_29:
	rcp.rn.f32 	%f3889, %f1;
	bra.uni 	$L__BB0_157;
$L__BB0_30:
	setp.gt.s32 	%p33, %r198, 31;
	@%p33 bra 	$L__BB0_36;
	setp.eq.s32 	%p37, %r198, 30;
	@%p37 bra 	$L__BB0_98;
	setp.eq.s32 	%p38, %r198, 31;
	mov.f32 	%f3889, %f1;
	@%p38 bra 	$L__BB0_33;
	bra.uni 	$L__BB0_157;
$L__BB0_33:
	mul.f32 	%f1125, %f1, 0f3F22F983;
	cvt.rni.s32.f32 	%r837, %f1125;
	cvt.rn.f32.s32 	%f1126, %r837;
	fma.rn.f32 	%f1127, %f1126, 0fBFC90FDA, %f1;
	fma.rn.f32 	%f1128, %f1126, 0fB3A22168, %f1127;
	fma.rn.f32 	%f3878, %f1126, 0fA7C234C5, %f1128;
	abs.f32 	%f25, %f1;
	setp.ltu.f32 	%p147, %f25, 0f47CE4780;
	@%p147 bra 	$L__BB0_112;
	setp.neu.f32 	%p148, %f25, 0f7F800000;
	@%p148 bra 	$L__BB0_107;
	mov.f32 	%f1131, 0f00000000;
	mul.rn.f32 	%f3878, %f1, %f1131;
	mov.b32 	%r837, 0;
	bra.uni 	$L__BB0_112;
$L__BB0_36:
	setp.eq.s32 	%p34, %r198, 32;
	@%p34 bra 	$L__BB0_113;
	setp.eq.s32 	%p35, %r198, 33;
	@%p35 bra 	$L__BB0_122;
	setp.eq.s32 	%p36, %r198, 34;
	mov.f32 	%f3889, %f1;
	@%p36 bra 	$L__BB0_39;
	bra.uni 	$L__BB0_157;
$L__BB0_39:
	abs.f32 	%f1063, %f1;
	fma.rn.f32 	%f1064, %f1063, 0fBF000000, 0f3F000000;
	rsqrt.approx.ftz.f32 	%f1065, %f1064;
	mul.f32 	%f1066, %f1064, %f1065;
	mul.f32 	%f1067, %f1065, 0fBF000000;
	fma.rn.f32 	%f1068, %f1066, %f1067, 0f3F000000;
	fma.rn.f32 	%f1069, %f1066, %f1068, %f1066;
	setp.eq.f32 	%p133, %f1063, 0f3F800000;
	selp.f32 	%f1070, 0f00000000, %f1069, %p133;
	setp.gt.f32 	%p134, %f1063, 0f3F0F5C29;
	selp.f32 	%f1071, %f1070, %f1063, %p134;
	copysign.f32 	%f1072, %f1, %f1071;
	mul.f32 	%f1073, %f1072, %f1072;
	fma.rn.f32 	%f1074, %f1073, 0f3D10ECEF, 0f3C8B1ABB;
	fma.rn.f32 	%f1075, %f1074, %f1073, 0f3CFC028C;
	fma.rn.f32 	%f1076, %f1075, %f1073, 0f3D372139;
	fma.rn.f32 	%f1077, %f1076, %f1073, 0f3D9993DB;
	fma.rn.f32 	%f1078, %f1077, %f1073, 0f3E2AAAC6;
	mul.f32 	%f1079, %f1073, %f1078;
	fma.rn.f32 	%f1080, %f1079, %f1072, %f1072;
	neg.f32 	%f1081, %f1080;
	selp.f32 	%f1082, %f1080, %f1081, %p134;
	fma.rn.f32 	%f1083, 0f3F6EE581, 0f3FD774EB, %f1082;
	setp.gt.f32 	%p135, %f1, 0f3F0F5C29;
	selp.f32 	%f1084, %f1080, %f1083, %p135;
	add.f32 	%f1085, %f1084, %f1084;
	selp.f32 	%f3889, %f1085, %f1084, %p134;
	bra.uni 	$L__BB0_157;
$L__BB0_40:
	setp.gt.s32 	%p3, %r198, 52;
	@%p3 bra 	$L__BB0_62;
	setp.gt.s32 	%p18, %r198, 43;
	@%p18 bra 	$L__BB0_52;
	setp.gt.s32 	%p25, %r198, 40;
	@%p25 bra 	$L__BB0_46;
	setp.eq.s32 	%p29, %r198, 35;
	@%p29 bra 	$L__BB0_123;
	setp.eq.s32 	%p30, %r198, 40;
	mov.f32 	%f3889, %f1;
	@%p30 bra 	$L__BB0_45;
	bra.uni 	$L__BB0_157;
$L__BB0_45:
	abs.f32 	%f1021, %f1;
	mov.f32 	%f1022, 0f3FB8AA3B;
	mul.rn.f32 	%f1023, %f1021, %f1022;
	cvt.rzi.f32.f32 	%f1024, %f1023;
	abs.f32 	%f1025, %f1024;
	setp.gt.f32 	%p129, %f1025, 0f42FC0000;
	mov.f32 	%f1026, 0f42FC0000;
	copysign.f32 	%f1027, %f1024, %f1026;
	selp.f32 	%f1028, %f1027, %f1024, %p129;
	fma.rn.f32 	%f1029, %f1028, 0fBF317218, %f1021;
	fma.rn.f32 	%f1030, %f1028, 0f3102E308, %f1029;
	mul.f32 	%f1031, %f1030, 0f3FB8AA3B;
	add.f32 	%f1032, %f1028, 0f4B40007D;
	mov.b32 	%r272, %f1032;
	shl.b32 	%r273, %r272, 23;
	mov.b32 	%f1033, %r273;
	ex2.approx.ftz.f32 	%f1034, %f1031;
	mul.f32 	%f1035, %f1034, %f1033;
	mov.f32 	%f1036, 0fBE000000;
	div.approx.ftz.f32 	%f1037, %f1036, %f1035;
	fma.rn.f32 	%f1038, %f1035, 0f40000000, %f1037;
	mul.f32 	%f1039, %f1, %f1;
	fma.rn.f32 	%f1040, %f1039, 0f363D0ADA, 0f394FFF49;
	fma.rn.f32 	%f1041, %f1040, %f1039, 0f3C08889A;
	fma.rn.f32 	%f1042, %f1041, %f1039, 0f3E2AAAAB;
	mul.f32 	%f1043, %f1039, %f1042;
	fma.rn.f32 	%f1044, %f1043, %f1, %f1;
	setp.ge.f32 	%p130, %f1021, 0f3F800000;
	copysign.f32 	%f1045, %f1, %f1038;
	selp.f32 	%f3889, %f1045, %f1044, %p130;
	bra.uni 	$L__BB0_157;
$L__BB0_46:
	setp.eq.s32 	%p26, %r198, 41;
	@%p26 bra 	$L__BB0_124;
	setp.eq.s32 	%p27, %r198, 42;
	@%p27 bra 	$L__BB0_125;
	setp.eq.s32 	%p28, %r198, 43;
	mov.f32 	%f3889, %f1;
	@%p28 bra 	$L__BB0_49;
	bra.uni 	$L__BB0_157;
$L__BB0_49:
	abs.f32 	%f42, %f1;
	fma.rn.f32 	%f961, %f1, %f1, 0f3F800000;
	rsqrt.approx.ftz.f32 	%f962, %f961;
	fma.rn.f32 	%f963, %f961, %f962, 0f3F800000;
	rcp.approx.ftz.f32 	%f964, %f963;
	mul.f32 	%f965, %f42, %f964;
	fma.rn.f32 	%f966, %f42, %f965, %f42;
	setp.gt.f32 	%p120, %f42, 0f4B000000;
	selp.f32 	%f43, %f42, %f966, %p120;
	mov.f32 	%f967, 0f3F800000;
	add.rz.f32 	%f968, %f43, %f967;
	mov.b32 	%r265, %f968;
	add.s32 	%r266, %r265, -1061158912;
	and.b32  	%r267, %r266, -8388608;
	mov.b32 	%r45, %f43;
	sub.s32 	%r268, %r45, %r267;
	mov.b32 	%f969, %r268;
	sub.s32 	%r269, 1082130432, %r267;
	mov.b32 	%f970, %r269;
	fma.rn.f32 	%f971, %f970, 0f3E800000, 0fBF800000;
	add.f32 	%f972, %f971, %f969;
	cvt.rn.f32.s32 	%f973, %r267;
	mul.f32 	%f974, %f973, 0f34000000;
	fma.rn.f32 	%f975, %f972, 0fBD39BF78, 0f3DD80012;
	fma.rn.f32 	%f976, %f975, %f972, 0fBE0778E0;
	fma.rn.f32 	%f977, %f976, %f972, 0f3E146475;
	fma.rn.f32 	%f978, %f977, %f972, 0fBE2A68DD;
	fma.rn.f32 	%f979, %f978, %f972, 0f3E4CAF9E;
	fma.rn.f32 	%f980, %f979, %f972, 0fBE800042;
	fma.rn.f32 	%f981, %f980, %f972, 0f3EAAAAE6;
	fma.rn.f32 	%f982, %f981, %f972, 0fBF000000;
	mul.f32 	%f983, %f972, %f982;
	fma.rn.f32 	%f984, %f983, %f972, %f972;
	fma.rn.f32 	%f3880, %f974, 0f3F317218, %f984;
	setp.lt.u32 	%p121, %r45, 2139095040;
	@%p121 bra 	$L__BB0_51;
	setp.gt.s32 	%p122, %r45, -1082130432;
	fma.rn.f32 	%f985, %f43, 0f7F800000, 0f7F800000;
	selp.f32 	%f986, %f985, %f3880, %p122;
	setp.eq.f32 	%p123, %f43, 0f00000000;
	selp.f32 	%f3880, 0f80000000, %f986, %p123;
$L__BB0_51:
	setp.gt.f32 	%p124, %f42, 0f4B000000;
	add.f32 	%f987, %f3880, 0f3F317218;
	selp.f32 	%f988, %f987, %f3880, %p124;
	setp.num.f32 	%p125, %f42, %f42;
	copysign.f32 	%f989, %f1, %f988;
	selp.f32 	%f3889, %f989, %f988, %p125;
	bra.uni 	$L__BB0_157;
$L__BB0_52:
	setp.gt.s32 	%p19, %r198, 49;
	@%p19 bra 	$L__BB0_58;
	setp.eq.s32 	%p23, %r198, 44;
	@%p23 bra 	$L__BB0_126;
	setp.eq.s32 	%p24, %r198, 45;
	mov.f32 	%f3889, %f1;
	@%p24 bra 	$L__BB0_55;
	bra.uni 	$L__BB0_157;
$L__BB0_55:
	abs.f32 	%f903, %f1;
	mov.f32 	%f904, 0f3F800000;
	sub.f32 	%f905, %f904, %f903;
	rcp.approx.ftz.f32 	%f906, %f905;
	add.f32 	%f907, %f906, %f906;
	mul.f32 	%f908, %f903, %f907;
	setp.gt.f32 	%p110, %f903, 0f7E800000;
	selp.f32 	%f53, 0fC0000000, %f908, %p110;
	add.rz.f32 	%f909, %f53, %f904;
	mov.b32 	%r255, %f909;
	add.s32 	%r256, %r255, -1061158912;
	and.b32  	%r257, %r256, -8388608;
	mov.b32 	%r48, %f53;
	sub.s32 	%r258, %r48, %r257;
	mov.b32 	%f910, %r258;
	sub.s32 	%r259, 1082130432, %r257;
	mov.b32 	%f911, %r259;
	fma.rn.f32 	%f912, %f911, 0f3E800000, 0fBF800000;
	add.f32 	%f913, %f912, %f910;
	cvt.rn.f32.s32 	%f914, %r257;
	mul.f32 	%f915, %f914, 0f34000000;
	fma.rn.f32 	%f916, %f913, 0fBD39BF78, 0f3DD80012;
	fma.rn.f32 	%f917, %f916, %f913, 0fBE0778E0;
	fma.rn.f32 	%f918, %f917, %f913, 0f3E146475;
	fma.rn.f32 	%f919, %f918, %f913, 0fBE2A68DD;
	fma.rn.f32 	%f920, %f919, %f913, 0f3E4CAF9E;
	fma.rn.f32 	%f921, %f920, %f913, 0fBE800042;
	fma.rn.f32 	%f922, %f921, %f913, 0f3EAAAAE6;
	fma.rn.f32 	%f923, %f922, %f913, 0fBF000000;
	mul.f32 	%f924, %f913, %f923;
	fma.rn.f32 	%f925, %f924, %f913, %f913;
	fma.rn.f32 	%f3882, %f915, 0f3F317218, %f925;
	setp.lt.u32 	%p111, %r48, 2139095040;
	@%p111 bra 	$L__BB0_57;
	setp.gt.s32 	%p112, %r48, -1082130432;
	fma.rn.f32 	%f926, %f53, 0f7F800000, 0f7F800000;
	selp.f32 	%f927, %f926, %f3882, %p112;
	setp.eq.f32 	%p113, %f53, 0f00000000;
	selp.f32 	%f3882, 0f80000000, %f927, %p113;
$L__BB0_57:
	mov.f32 	%f928, 0f3F000000;
	copysign.f32 	%f929, %f1, %f928;
	mul.f32 	%f3889, %f929, %f3882;
	bra.uni 	$L__BB0_157;
$L__BB0_58:
	setp.eq.s32 	%p20, %r198, 50;
	@%p20 bra 	$L__BB0_129;
	setp.eq.s32 	%p21, %r198, 51;
	@%p21 bra 	$L__BB0_130;
	setp.eq.s32 	%p22, %r198, 52;
	mov.f32 	%f3889, %f1;
	@%p22 bra 	$L__BB0_61;
	bra.uni 	$L__BB0_157;
$L__BB0_61:
	mov.f32 	%f900, 0f3F000000;
	copysign.f32 	%f901, %f1, %f900;
	add.rz.f32 	%f902, %f1, %f901;
	cvt.rzi.f32.f32 	%f3889, %f902;
	bra.uni 	$L__BB0_157;
$L__BB0_62:
	setp.gt.s32 	%p4, %r198, 69;
	@%p4 bra 	$L__BB0_76;
	setp.gt.s32 	%p12, %r198, 60;
	@%p12 bra 	$L__BB0_68;
	setp.eq.s32 	%p16, %r198, 53;
	@%p16 bra 	$L__BB0_131;
	setp.eq.s32 	%p17, %r198, 60;
	mov.f32 	%f3889, %f1;
	@%p17 bra 	$L__BB0_66;
	bra.uni 	$L__BB0_157;
$L__BB0_66:
	abs.f32 	%f879, %f1;
	setp.ltu.f32 	%p108, %f879, 0f3F8060FE;
	setp.ge.f32 	%p109, %f879, 0f3F8060FE;
	mul.f32 	%f880, %f1, %f1;
	selp.f32 	%f881, %f879, %f880, %p109;
	selp.f32 	%f882, 0f38EB4C3A, 0f38B1E96A, %p109;
	selp.f32 	%f883, 0fBAAE005B, 0fBA574D20, %p109;
	fma.rn.f32 	%f884, %f882, %f881, %f883;
	selp.f32 	%f885, 0f3C09919F, 0f3BAAD5EA, %p109;
	fma.rn.f32 	%f886, %f884, %f881, %f885;
	selp.f32 	%f887, 0fBD24D99A, 0fBCDC1BE7, %p109;
	fma.rn.f32 	%f888, %f886, %f881, %f887;
	selp.f32 	%f889, 0f3E235519, 0f3DE718AF, %p109;
	fma.rn.f32 	%f890, %f888, %f881, %f889;
	selp.f32 	%f891, 0f3F69B4F9, 0fBEC093AC, %p109;
	fma.rn.f32 	%f892, %f890, %f881, %f891;
	selp.f32 	%f893, 0f3F210A14, 0f3E0375D3, %p109;
	fma.rn.f32 	%f894, %f892, %f881, %f893;
	neg.f32 	%f895, %f881;
	selp.f32 	%f896, %f895, %f1, %p109;
	fma.rn.f32 	%f3889, %f894, %f896, %f896;
	@%p108 bra 	$L__BB0_157;
	ex2.approx.ftz.f32 	%f897, %f3889;
	mov.f32 	%f898, 0f3F800000;
	sub.f32 	%f899, %f898, %f897;
	copysign.f32 	%f3889, %f1, %f899;
	bra.uni 	$L__BB0_157;
$L__BB0_68:
	setp.eq.s32 	%p13, %r198, 61;
	@%p13 bra 	$L__BB0_132;
	setp.eq.s32 	%p14, %r198, 62;
	@%p14 bra 	$L__BB0_133;
	setp.eq.s32 	%p15, %r198, 63;
	mov.f32 	%f3889, %f1;
	@%p15 bra 	$L__BB0_71;
	bra.uni 	$L__BB0_157;
$L__BB0_71:
	abs.f32 	%f74, %f1;
	setp.ltu.f32 	%p68, %f74, 0f3FC00000;
	@%p68 bra 	$L__BB0_148;
	setp.geu.f32 	%p69, %f1, 0f00000000;
	setp.gt.f32 	%p70, %f74, 0f42246666;
	selp.f32 	%f75, 0f42246666, %f1, %p70;
	abs.f32 	%f76, %f75;
	setp.lt.f32 	%p71, %f76, 0f00800000;
	mul.f32 	%f553, %f76, 0f4B800000;
	selp.f32 	%f554, %f553, %f76, %p71;
	selp.f32 	%f555, 0fC1C00000, 0f00000000, %p71;
	mov.b32 	%r220, %f554;
	add.s32 	%r221, %r220, -1060439283;
	and.b32  	%r222, %r221, -8388608;
	sub.s32 	%r223, %r220, %r222;
	mov.b32 	%f556, %r223;
	cvt.rn.f32.s32 	%f557, %r222;
	fma.rn.f32 	%f558, %f557, 0f34000000, %f555;
	add.f32 	%f559, %f556, 0fBF800000;
	add.f32 	%f560, %f556, 0f3F800000;
	rcp.approx.ftz.f32 	%f561, %f560;
	add.f32 	%f562, %f559, %f559;
	mul.f32 	%f563, %f562, %f561;
	mul.f32 	%f564, %f563, %f563;
	sub.f32 	%f565, %f559, %f563;
	add.f32 	%f566, %f565, %f565;
	neg.f32 	%f567, %f563;
	fma.rn.f32 	%f568, %f567, %f559, %f566;
	mul.rn.f32 	%f569, %f561, %f568;
	fma.rn.f32 	%f570, %f564, 0f3A2C32E4, 0f3B52E7DB;
	fma.rn.f32 	%f571, %f570, %f564, 0f3C93BB73;
	fma.rn.f32 	%f572, %f571, %f564, 0f3DF6384F;
	mul.rn.f32 	%f573, %f572, %f564;
	fma.rn.f32 	%f574, %f563, 0f3FB8AA3B, %f558;
	sub.f32 	%f575, %f558, %f574;
	fma.rn.f32 	%f576, %f563, 0f3FB8AA3B, %f575;
	fma.rn.f32 	%f577, %f569, 0f3FB8AA3B, %f576;
	fma.rn.f32 	%f578, %f563, 0f32A55E34, %f577;
	fma.rn.f32 	%f579, %f573, %f563, %f578;
	add.rn.f32 	%f580, %f574, %f579;
	neg.f32 	%f581, %f574;
	add.rn.f32 	%f582, %f580, %f581;
	neg.f32 	%f583, %f582;
	add.rn.f32 	%f584, %f579, %f583;
	add.f32 	%f585, %f76, 0fBF000000;
	mul.rn.f32 	%f586, %f580, %f585;
	neg.f32 	%f587, %f586;
	fma.rn.f32 	%f588, %f580, %f585, %f587;
	fma.rn.f32 	%f589, %f584, %f585, %f588;
	mov.f32 	%f590, 0f3FB8AA3B;
	mul.rn.f32 	%f591, %f590, %f76;
	neg.f32 	%f592, %f591;
	fma.rn.f32 	%f593, %f76, 0f3FB8AA3B, %f592;
	fma.rn.f32 	%f594, %f76, 0f32A57060, %f593;
	add.rn.f32 	%f3884, %f586, %f592;
	add.rn.f32 	%f595, %f3884, %f591;
	neg.f32 	%f596, %f595;
	add.rn.f32 	%f597, %f3884, %f596;
	add.rn.f32 	%f598, %f586, %f596;
	neg.f32 	%f599, %f597;
	add.rn.f32 	%f600, %f592, %f599;
	add.rn.f32 	%f601, %f598, %f600;
	sub.f32 	%f602, %f589, %f594;
	add.f32 	%f3885, %f602, %f601;
	@%p69 bra 	$L__BB0_74;
	neg.f32 	%f603, %f3884;
	neg.f32 	%f3885, %f3885;
	setp.gt.f32 	%p72, %f76, 0f42040000;
	mov.f32 	%f604, 0f42400000;
	sub.f32 	%f605, %f604, %f3884;
	selp.f32 	%f3884, %f605, %f603, %p72;
$L__BB0_74:
	setp.geu.f32 	%p73, %f1, 0f00000000;
	cvt.rni.f32.f32 	%f606, %f3884;
	sub.f32 	%f607, %f3884, %f606;
	add.f32 	%f608, %f3885, %f607;
	fma.rn.f32 	%f609, %f608, 0f391FCB8E, 0f3AAF85ED;
	fma.rn.f32 	%f610, %f609, %f608, 0f3C1D9856;
	fma.rn.f32 	%f611, %f610, %f608, 0f3D6357BB;
	fma.rn.f32 	%f612, %f611, %f608, 0f3E75FDEC;
	fma.rn.f32 	%f613, %f612, %f608, 0f3F317218;
	fma.rn.f32 	%f614, %f613, %f608, 0f3F800000;
	cvt.rzi.s32.f32 	%r224, %f606;
	setp.gt.f32 	%p74, %f606, 0f00000000;
	selp.b32 	%r225, 0, -2097152000, %p74;
	add.s32 	%r226, %r225, 2130706432;
	mov.b32 	%f615, %r226;
	mul.f32 	%f616, %f614, %f615;
	shl.b32 	%r227, %r224, 23;
	sub.s32 	%r228, %r227, %r225;
	mov.b32 	%f617, %r228;
	mul.f32 	%f618, %f616, %f617;
	mul.f32 	%f83, %f618, 0f40206C99;
	rcp.approx.ftz.f32 	%f84, %f76;
	fma.rn.f32 	%f619, %f84, 0f388F7971, 0fB8543ED8;
	fma.rn.f32 	%f620, %f619, %f84, 0fB9DDA6BE;
	fma.rn.f32 	%f621, %f620, %f84, 0f3A820ABE;
	fma.rn.f32 	%f622, %f621, %f84, 0fB9920AFD;
	fma.rn.f32 	%f623, %f622, %f84, 0fBB2F4D64;
	fma.rn.f32 	%f624, %f623, %f84, 0f3B638732;
	fma.rn.f32 	%f85, %f624, %f84, 0f3DAAAAAC;
	@%p73 bra 	$L__BB0_147;
	mul.f32 	%f626, %f84, %f85;
	fma.rn.f32 	%f627, %f626, %f75, %f75;
	add.f32 	%f628, %f76, %f76;
	cvt.rni.f32.f32 	%f629, %f628;
	cvt.rzi.s32.f32 	%r229, %f629;
	fma.rn.f32 	%f630, %f629, 0fBF000000, %f76;
	mul.rn.f32 	%f631, %f630, %f630;
	fma.rn.f32 	%f632, %f631, 0fBF17ACC9, 0f40233590;
	fma.rn.f32 	%f633, %f631, 0f3E684E12, 0fBFAAD2E0;
	fma.rn.f32 	%f634, %f632, %f631, 0fC0A55DF6;
	fma.rn.f32 	%f635, %f633, %f631, 0f4081E0CF;
	fma.rn.f32 	%f636, %f631, %f630, 0f00000000;
	fma.rn.f32 	%f637, %f635, %f631, 0fC09DE9E6;
	fma.rn.f32 	%f638, %f634, %f636, 0f00000000;
	fma.rn.f32 	%f639, %f637, %f631, 0f3F800000;
	fma.rn.f32 	%f640, %f630, 0f40490FDB, %f638;
	and.b32  	%r230, %r229, 1;
	setp.eq.b32 	%p75, %r230, 1;
	selp.f32 	%f641, %f639, %f640, %p75;
	and.b32  	%r231, %r229, 2;
	setp.eq.s32 	%p76, %r231, 0;
	mov.f32 	%f642, 0f00000000;
	sub.f32 	%f643, %f642, %f641;
	selp.f32 	%f644, %f641, %f643, %p76;
	mul.rn.f32 	%f645, %f627, %f644;
	neg.f32 	%f646, %f645;
	fma.rn.f32 	%f647, %f627, %f644, %f646;
	mov.f32 	%f648, 0f3F800000;
	div.approx.f32 	%f649, %f648, %f645;
	neg.f32 	%f650, %f649;
	mul.f32 	%f651, %f649, %f650;
	mul.f32 	%f652, %f647, %f651;
	mul.f32 	%f653, %f83, %f652;
	fma.rn.f32 	%f654, %f83, %f649, %f653;
	mul.f32 	%f655, %f654, 0f3F000000;
	setp.gt.f32 	%p77, %f76, 0f42040000;
	mul.f32 	%f656, %f655, 0f27800000;
	selp.f32 	%f3886, %f656, %f655, %p77;
	bra.uni 	$L__BB0_149;
$L__BB0_76:
	setp.gt.s32 	%p5, %r198, 72;
	@%p5 bra 	$L__BB0_83;
	setp.eq.s32 	%p9, %r198, 70;
	@%p9 bra 	$L__BB0_152;
	setp.eq.s32 	%p10, %r198, 71;
	@%p10 bra 	$L__BB0_153;
	setp.eq.s32 	%p11, %r198, 72;
	mov.f32 	%f3889, %f1;
	@%p11 bra 	$L__BB0_80;
	bra.uni 	$L__BB0_157;
$L__BB0_80:
	mul.f32 	%f93, %f1, 0f3F3504F3;
	abs.f32 	%f518, %f93;
	setp.ltu.f32 	%p66, %f518, 0f3F8060FE;
	setp.ge.f32 	%p67, %f518, 0f3F8060FE;
	mul.f32 	%f519, %f93, %f93;
	selp.f32 	%f520, %f518, %f519, %p67;
	selp.f32 	%f521, 0f38EB4C3A, 0f38B1E96A, %p67;
	selp.f32 	%f522, 0fBAAE005B, 0fBA574D20, %p67;
	fma.rn.f32 	%f523, %f521, %f520, %f522;
	selp.f32 	%f524, 0f3C09919F, 0f3BAAD5EA, %p67;
	fma.rn.f32 	%f525, %f523, %f520, %f524;
	selp.f32 	%f526, 0fBD24D99A, 0fBCDC1BE7, %p67;
	fma.rn.f32 	%f527, %f525, %f520, %f526;
	selp.f32 	%f528, 0f3E235519, 0f3DE718AF, %p67;
	fma.rn.f32 	%f529, %f527, %f520, %f528;
	selp.f32 	%f530, 0f3F69B4F9, 0fBEC093AC, %p67;
	fma.rn.f32 	%f531, %f529, %f520, %f530;
	selp.f32 	%f532, 0f3F210A14, 0f3E0375D3, %p67;
	fma.rn.f32 	%f533, %f531, %f520, %f532;
	neg.f32 	%f534, %f520;
	selp.f32 	%f535, %f534, %f93, %p67;
	fma.rn.f32 	%f3887, %f533, %f535, %f535;
	@%p66 bra 	$L__BB0_82;
	ex2.approx.ftz.f32 	%f536, %f3887;
	mov.f32 	%f537, 0f3F800000;
	sub.f32 	%f538, %f537, %f536;
	copysign.f32 	%f3887, %f93, %f538;
$L__BB0_82:
	add.f32 	%f539, %f3887, 0f3F800000;
	mul.f32 	%f540, %f1, 0f3F000000;
	mul.f32 	%f3889, %f540, %f539;
	bra.uni 	$L__BB0_157;
$L__BB0_83:
	setp.eq.s32 	%p6, %r198, 73;
	@%p6 bra 	$L__BB0_154;
	setp.eq.s32 	%p7, %r198, 74;
	@%p7 bra 	$L__BB0_155;
	setp.eq.s32 	%p8, %r198, 75;
	mov.f32 	%f3889, %f1;
	@%p8 bra 	$L__BB0_86;
	bra.uni 	$L__BB0_157;
$L__BB0_86:
	fma.rn.f32 	%f429, %f1, 0f3BBB989D, 0f3F000000;
	cvt.sat.f32.f32 	%f430, %f429;
	mov.f32 	%f431, 0f4B400001;
	mov.f32 	%f432, 0f437C0000;
	fma.rm.f32 	%f433, %f430, %f432, %f431;
	add.f32 	%f434, %f433, 0fCB40007F;
	neg.f32 	%f435, %f434;
	fma.rn.f32 	%f436, %f1, 0f3FB8AA3B, %f435;
	fma.rn.f32 	%f437, %f1, 0f32A57060, %f436;
	mov.b32 	%r202, %f433;
	shl.b32 	%r203, %r202, 23;
	mov.b32 	%f438, %r203;
	ex2.approx.ftz.f32 	%f439, %f437;
	mul.f32 	%f102, %f439, %f438;
	mov.f32 	%f440, 0f3F800000;
	add.rz.f32 	%f441, %f102, %f440;
	mov.b32 	%r204, %f441;
	add.s32 	%r205, %r204, -1061158912;
	and.b32  	%r206, %r205, -8388608;
	mov.b32 	%r50, %f102;
	sub.s32 	%r207, %r50, %r206;
	mov.b32 	%f442, %r207;
	sub.s32 	%r208, 1082130432, %r206;
	mov.b32 	%f443, %r208;
	fma.rn.f32 	%f444, %f443, 0f3E800000, 0fBF800000;
	add.f32 	%f445, %f444, %f442;
	cvt.rn.f32.s32 	%f446, %r206;
	mul.f32 	%f447, %f446, 0f34000000;
	fma.rn.f32 	%f448, %f445, 0fBD39BF78, 0f3DD80012;
	fma.rn.f32 	%f449, %f448, %f445, 0fBE0778E0;
	fma.rn.f32 	%f450, %f449, %f445, 0f3E146475;
	fma.rn.f32 	%f451, %f450, %f445, 0fBE2A68DD;
	fma.rn.f32 	%f452, %f451, %f445, 0f3E4CAF9E;
	fma.rn.f32 	%f453, %f452, %f445, 0fBE800042;
	fma.rn.f32 	%f454, %f453, %f445, 0f3EAAAAE6;
	fma.rn.f32 	%f455, %f454, %f445, 0fBF000000;
	mul.f32 	%f456, %f445, %f455;
	fma.rn.f32 	%f457, %f456, %f445, %f445;
	fma.rn.f32 	%f3888, %f447, 0f3F317218, %f457;
	setp.lt.u32 	%p58, %r50, 2139095040;
	@%p58 bra 	$L__BB0_88;
	setp.gt.s32 	%p59, %r50, -1082130432;
	fma.rn.f32 	%f458, %f102, 0f7F800000, 0f7F800000;
	selp.f32 	%f459, %f458, %f3888, %p59;
	setp.eq.f32 	%p60, %f102, 0f00000000;
	selp.f32 	%f3888, 0f80000000, %f459, %p60;
$L__BB0_88:
	abs.f32 	%f460, %f3888;
	mul.f32 	%f461, %f460, 0f4038AA3B;
	ex2.approx.ftz.f32 	%f462, %f461;
	add.f32 	%f463, %f462, 0f3F800000;
	rcp.approx.ftz.f32 	%f464, %f463;
	fma.rn.f32 	%f465, %f464, 0fC0000000, 0f3F800000;
	setp.ge.f32 	%p61, %f460, 0f41102CB4;
	selp.f32 	%f466, 0f3F800000, %f465, %p61;
	copysign.f32 	%f467, %f3888, %f466;
	mul.f32 	%f468, %f3888, %f3888;
	fma.rn.f32 	%f469, %f468, 0f3C80F082, 0fBD563CAE;
	fma.rn.f32 	%f470, %f469, %f468, 0f3E085941;
	fma.rn.f32 	%f471, %f470, %f468, 0fBEAAA9ED;
	fma.rn.f32 	%f472, %f471, %f468, 0f00000000;
	fma.rn.f32 	%f473, %f472, %f3888, %f3888;
	setp.ge.f32 	%p62, %f460, 0f3F19999A;
	selp.f32 	%f474, %f467, %f473, %p62;
	mul.f32 	%f3889, %f1, %f474;
	bra.uni 	$L__BB0_157;
$L__BB0_89:
	neg.f32 	%f3889, %f1;
	bra.uni 	$L__BB0_157;
$L__BB0_90:
	setp.gt.f32 	%p182, %f1, 0f00000000;
	selp.u32 	%r356, 1, 0, %p182;
	setp.lt.f32 	%p183, %f1, 0f00000000;
	selp.s32 	%r357, -1, 0, %p183;
	add.s32 	%r358, %r357, %r356;
	cvt.rn.f32.s32 	%f3889, %r358;
	bra.uni 	$L__BB0_157;
$L__BB0_91:
	fma.rn.f32 	%f1280, %f1, 0f3BBB989D, 0f3F000000;
	cvt.sat.f32.f32 	%f1281, %f1280;
	mov.f32 	%f1282, 0f4B400001;
	mov.f32 	%f1283, 0f437C0000;
	fma.rm.f32 	%f1284, %f1281, %f1283, %f1282;
	add.f32 	%f1285, %f1284, 0fCB40007F;
	neg.f32 	%f1286, %f1285;
	fma.rn.f32 	%f1287, %f1, 0f3FB8AA3B, %f1286;
	fma.rn.f32 	%f1288, %f1, 0f32A57060, %f1287;
	mov.b32 	%r354, %f1284;
	shl.b32 	%r355, %r354, 23;
	mov.b32 	%f1289, %r355;
	ex2.approx.ftz.f32 	%f1290, %f1288;
	mul.f32 	%f3889, %f1290, %f1289;
	bra.uni 	$L__BB0_157;
$L__BB0_92:
	mul.f32 	%f1259, %f1, 0f3FB8AA3B;
	cvt.rni.f32.f32 	%f1260, %f1259;
	abs.f32 	%f1261, %f1;
	setp.lt.f32 	%p177, %f1261, 0f3ED1EB85;
	selp.f32 	%f1262, 0f00000000, %f1260, %p177;
	fma.rn.f32 	%f1263, %f1262, 0fBF317200, %f1;
	fma.rn.f32 	%f1264, %f1262, 0fB5BFBE8E, %f1263;
	setp.eq.f32 	%p178, %f1262, 0f43000000;
	selp.f32 	%f1265, 0f42FE0000, %f1262, %p178;
	fma.rn.f32 	%f1266, %f1264, 0f3AB5EBE6, 0f3C095663;
	fma.rn.f32 	%f1267, %f1266, %f1264, 0f3D2AABE3;
	fma.rn.f32 	%f1268, %f1267, %f1264, 0f3E2AA9F6;
	fma.rn.f32 	%f1269, %f1268, %f1264, 0f3EFFFFFE;
	mul.f32 	%f1270, %f1264, %f1269;
	fma.rn.f32 	%f1271, %f1270, %f1264, %f1264;
	ex2.approx.f32 	%f1272, %f1265;
	add.f32 	%f1273, %f1272, 0fBF800000;
	fma.rn.f32 	%f1274, %f1271, %f1272, %f1273;
	add.f32 	%f1275, %f1274, %f1274;
	selp.f32 	%f1276, %f1275, %f1274, %p178;
	setp.gt.f32 	%p179, %f1265, 0f43000000;
	selp.f32 	%f1277, 0f7F800000, %f1276, %p179;
	setp.lt.f32 	%p180, %f1265, 0fC1C80000;
	selp.f32 	%f1278, 0fBF800000, %f1277, %p180;
	setp.eq.f32 	%p181, %f1, 0f00000000;
	add.f32 	%f1279, %f1, %f1;
	selp.f32 	%f3889, %f1279, %f1278, %p181;
	bra.uni 	$L__BB0_157;
$L__BB0_93:
	setp.lt.f32 	%p171, %f1, 0f00800000;
	mul.f32 	%f1217, %f1, 0f4B000000;
	selp.f32 	%f1218, %f1217, %f1, %p171;
	selp.f32 	%f1219, 0fC1B80000, 0f00000000, %p171;
	mov.b32 	%r346, %f1218;
	add.s32 	%r347, %r346, -1060439283;
	and.b32  	%r348, %r347, -8388608;
	sub.s32 	%r349, %r346, %r348;
	mov.b32 	%f1220, %r349;
	cvt.rn.f32.s32 	%f1221, %r348;
	fma.rn.f32 	%f1222, %f1221, 0f34000000, %f1219;
	add.f32 	%f1223, %f1220, 0fBF800000;
	fma.rn.f32 	%f1224, %f1223, 0f3DC6B27F, 0fBE2C7F30;
	fma.rn.f32 	%f1225, %f1224, %f1223, 0f3E2FCF2A;
	fma.rn.f32 	%f1226, %f1225, %f1223, 0fBE374E43;
	fma.rn.f32 	%f1227, %f1226, %f1223, 0f3E520BF4;
	fma.rn.f32 	%f1228, %f1227, %f1223, 0fBE763C8B;
	fma.rn.f32 	%f1229, %f1228, %f1223, 0f3E93BF99;
	fma.rn.f32 	%f1230, %f1229, %f1223, 0fBEB8AA49;
	fma.rn.f32 	%f1231, %f1230, %f1223, 0f3EF6384A;
	fma.rn.f32 	%f1232, %f1231, %f1223, 0fBF38AA3B;
	mul.f32 	%f1233, %f1223, %f1232;
	mul.f32 	%f1234, %f1223, %f1233;
	fma.rn.f32 	%f1235, %f1223, 0f3FB8AA3B, %f1234;
	add.f32 	%f1236, %f1222, %f1235;
	setp.gt.u32 	%p172, %r346, 2139095039;
	fma.rn.f32 	%f1237, %f1218, 0f7F800000, 0f7F800000;
	selp.f32 	%f1238, %f1237, %f1236, %p172;
	setp.eq.f32 	%p173, %f1218, 0f00000000;
	selp.f32 	%f3889, 0fFF800000, %f1238, %p173;
	bra.uni 	$L__BB0_157;
$L__BB0_94:
	setp.lt.f32 	%p168, %f1, 0f00800000;
	mul.f32 	%f1196, %f1, 0f4B000000;
	selp.f32 	%f1197, %f1196, %f1, %p168;
	selp.f32 	%f1198, 0fC1B80000, 0f00000000, %p168;
	mov.b32 	%r342, %f1197;
	add.s32 	%r343, %r342, -1059760811;
	and.b32  	%r344, %r343, -8388608;
	sub.s32 	%r345, %r342, %r344;
	mov.b32 	%f1199, %r345;
	cvt.rn.f32.s32 	%f1200, %r344;
	fma.rn.f32 	%f1201, %f1200, 0f34000000, %f1198;
	add.f32 	%f1202, %f1199, 0fBF800000;
	fma.rn.f32 	%f1203, %f1202, 0fBE055027, 0f3E1039F6;
	fma.rn.f32 	%f1204, %f1203, %f1202, 0fBDF8CDCC;
	fma.rn.f32 	%f1205, %f1204, %f1202, 0f3E0F2955;
	fma.rn.f32 	%f1206, %f1205, %f1202, 0fBE2AD8B9;
	fma.rn.f32 	%f1207, %f1206, %f1202, 0f3E4CED0B;
	fma.rn.f32 	%f1208, %f1207, %f1202, 0fBE7FFF22;
	fma.rn.f32 	%f1209, %f1208, %f1202, 0f3EAAAA78;
	fma.rn.f32 	%f1210, %f1209, %f1202, 0fBF000000;
	mul.f32 	%f1211, %f1202, %f1210;
	fma.rn.f32 	%f1212, %f1211, %f1202, %f1202;
	fma.rn.f32 	%f1213, %f1201, 0f3F317218, %f1212;
	setp.gt.u32 	%p169, %r342, 2139095039;
	fma.rn.f32 	%f1214, %f1197, 0f7F800000, 0f7F800000;
	selp.f32 	%f1215, %f1214, %f1213, %p169;
	setp.eq.f32 	%p170, %f1197, 0f00000000;
	mul.f32 	%f1216, %f1215, 0f3EDE5BD9;
	selp.f32 	%f3889, 0fFF800000, %f1216, %p170;
	bra.uni 	$L__BB0_157;
$L__BB0_95:
	sqrt.rn.f32 	%f3889, %f1;
	bra.uni 	$L__BB0_157;
$L__BB0_96:
	abs.f32 	%f1163, %f1;
	lg2.approx.f32 	%f1164, %f1163;
	mul.f32 	%f1165, %f1164, 0fBF2AAAAB;
	ex2.approx.ftz.f32 	%f1166, %f1165;
	mul.f32 	%f1167, %f1163, %f1166;
	neg.f32 	%f1168, %f1167;
	mul.f32 	%f1169, %f1166, %f1168;
	fma.rn.f32 	%f1170, %f1167, %f1169, 0f3F800000;
	mul.f32 	%f1171, %f1170, 0f3EAAAAAB;
	fma.rn.f32 	%f1172, %f1167, %f1171, %f1167;
	setp.lt.f32 	%p163, %f1, 0f00000000;
	neg.f32 	%f1173, %f1172;
	selp.f32 	%f1174, %f1173, %f1172, %p163;
	add.f32 	%f1175, %f1, %f1;
	setp.eq.f32 	%p164, %f1175, %f1;
	selp.f32 	%f3889, %f1175, %f1174, %p164;
	bra.uni 	$L__BB0_157;
$L__BB0_97:
	mul.f32 	%f3889, %f1, %f1;
	bra.uni 	$L__BB0_157;
$L__BB0_98:
	mul.f32 	%f1144, %f1, 0f3F22F983;
	cvt.rni.s32.f32 	%r833, %f1144;
	cvt.rn.f32.s32 	%f1145, %r833;
	fma.rn.f32 	%f1146, %f1145, 0fBFC90FDA, %f1;
	fma.rn.f32 	%f1147, %f1145, 0fB3A22168, %f1146;
	fma.rn.f32 	%f3877, %f1145, 0fA7C234C5, %f1147;
	abs.f32 	%f19, %f1;
	setp.ltu.f32 	%p155, %f19, 0f47CE4780;
	@%p155 bra 	$L__BB0_106;
	setp.neu.f32 	%p156, %f19, 0f7F800000;
	@%p156 bra 	$L__BB0_101;
	mov.f32 	%f1150, 0f00000000;
	mul.rn.f32 	%f3877, %f1, %f1150;
	mov.b32 	%r833, 0;
	bra.uni 	$L__BB0_106;
$L__BB0_101:
	mov.b32 	%r4, %f1;
	shl.b32 	%r317, %r4, 8;
	or.b32  	%r5, %r317, -2147483648;
	mov.b64 	%rd217, 0;
	mov.b32 	%r830, 0;
	mov.u64 	%rd215, __cudart_i2opi_f;
	mov.u64 	%rd216, %rd5;
$L__BB0_102:
	.pragma "nounroll";
	ld.global.nc.u32 	%r318, [%rd215];
	mad.wide.u32 	%rd123, %r318, %r5, %rd217;
	shr.u64 	%rd217, %rd123, 32;
	st.local.u32 	[%rd216], %rd123;
	add.s32 	%r830, %r830, 1;
	add.s64 	%rd216, %rd216, 4;
	add.s64 	%rd215, %rd215, 4;
	setp.ne.s32 	%p157, %r830, 6;
	@%p157 bra 	$L__BB0_102;
	shr.u32 	%r319, %r4, 23;
	st.local.u32 	[%rd5+24], %rd217;
	and.b32  	%r8, %r319, 31;
	and.b32  	%r320, %r319, 224;
	add.s32 	%r321, %r320, -128;
	shr.u32 	%r322, %r321, 5;
	mul.wide.u32 	%rd124, %r322, 4;
	sub.s64 	%rd13, %rd5, %rd124;
	ld.local.u32 	%r831, [%rd13+24];
	ld.local.u32 	%r832, [%rd13+20];
	setp.eq.s32 	%p158, %r8, 0;
	@%p158 bra 	$L__BB0_105;
	shf.l.wrap.b32 	%r831, %r832, %r831, %r8;
	ld.local.u32 	%r323, [%rd13+16];
	shf.l.wrap.b32 	%r832, %r323, %r832, %r8;
$L__BB0_105:
	shr.u32 	%r324, %r831, 30;
	shf.l.wrap.b32 	%r325, %r832, %r831, 2;
	shl.b32 	%r326, %r832, 2;
	shr.u32 	%r327, %r325, 31;
	add.s32 	%r328, %r327, %r324;
	neg.s32 	%r329, %r328;
	setp.lt.s32 	%p159, %r4, 0;
	selp.b32 	%r833, %r329, %r328, %p159;
	xor.b32  	%r330, %r325, %r4;
	shr.s32 	%r331, %r325, 31;
	xor.b32  	%r332, %r331, %r325;
	xor.b32  	%r333, %r331, %r326;
	cvt.u64.u32 	%rd125, %r332;
	shl.b64 	%rd126, %rd125, 32;
	cvt.u64.u32 	%rd127, %r333;
	or.b64  	%rd128, %rd126, %rd127;
	cvt.rn.f64.s64 	%fd5, %rd128;
	mul.f64 	%fd6, %fd5, 0d3BF921FB54442D19;
	cvt.rn.f32.f64 	%f1148, %fd6;
	neg.f32 	%f1149, %f1148;
	setp.lt.s32 	%p160, %r330, 0;
	selp.f32 	%f3877, %f1149, %f1148, %p160;
$L__BB0_106:
	mul.rn.f32 	%f1151, %f3877, %f3877;
	and.b32  	%r335, %r833, 1;
	setp.eq.b32 	%p161, %r335, 1;
	selp.f32 	%f1152, 0f3F800000, %f3877, %p161;
	fma.rn.f32 	%f1153, %f1151, %f1152, 0f00000000;
	fma.rn.f32 	%f1154, %f1151, 0f37CBAC00, 0fBAB607ED;
	selp.f32 	%f1155, %f1154, 0fB94D4153, %p161;
	selp.f32 	%f1156, 0f3D2AAABB, 0f3C0885E4, %p161;
	fma.rn.f32 	%f1157, %f1155, %f1151, %f1156;
	selp.f32 	%f1158, 0fBEFFFFFF, 0fBE2AAAA8, %p161;
	fma.rn.f32 	%f1159, %f1157, %f1151, %f1158;
	fma.rn.f32 	%f1160, %f1159, %f1153, %f1152;
	and.b32  	%r336, %r833, 2;
	setp.eq.s32 	%p162, %r336, 0;
	mov.f32 	%f1161, 0f00000000;
	sub.f32 	%f1162, %f1161, %f1160;
	selp.f32 	%f3889, %f1160, %f1162, %p162;
	bra.uni 	$L__BB0_157;
$L__BB0_107:
	mov.b32 	%r18, %f1;
	shl.b32 	%r295, %r18, 8;
	or.b32  	%r19, %r295, -2147483648;
	mov.b64 	%rd220, 0;
	mov.b32 	%r834, 0;
	mov.u64 	%rd218, __cudart_i2opi_f;
	mov.u64 	%rd219, %rd4;
$L__BB0_108:
	.pragma "nounroll";
	ld.global.nc.u32 	%r296, [%rd218];
	mad.wide.u32 	%rd115, %r296, %r19, %rd220;
	shr.u64 	%rd220, %rd115, 32;
	st.local.u32 	[%rd219], %rd115;
	add.s32 	%r834, %r834, 1;
	add.s64 	%rd219, %rd219, 4;
	add.s64 	%rd218, %rd218, 4;
	setp.ne.s32 	%p149, %r834, 6;
	@%p149 bra 	$L__BB0_108;
	shr.u32 	%r297, %r18, 23;
	st.local.u32 	[%rd4+24], %rd220;
	and.b32  	%r22, %r297, 31;
	and.b32  	%r298, %r297, 224;
	add.s32 	%r299, %r298, -128;
	shr.u32 	%r300, %r299, 5;
	mul.wide.u32 	%rd116, %r300, 4;
	sub.s64 	%rd20, %rd4, %rd116;
	ld.local.u32 	%r835, [%rd20+24];
	ld.local.u32 	%r836, [%rd20+20];
	setp.eq.s32 	%p150, %r22, 0;
	@%p150 bra 	$L__BB0_111;
	shf.l.wrap.b32 	%r835, %r836, %r835, %r22;
	ld.local.u32 	%r301, [%rd20+16];
	shf.l.wrap.b32 	%r836, %r301, %r836, %r22;
$L__BB0_111:
	shr.u32 	%r302, %r835, 30;
	shf.l.wrap.b32 	%r303, %r836, %r835, 2;
	shl.b32 	%r304, %r836, 2;
	shr.u32 	%r305, %r303, 31;
	add.s32 	%r306, %r305, %r302;
	neg.s32 	%r307, %r306;
	setp.lt.s32 	%p151, %r18, 0;
	selp.b32 	%r837, %r307, %r306, %p151;
	xor.b32  	%r308, %r303, %r18;
	shr.s32 	%r309, %r303, 31;
	xor.b32  	%r310, %r309, %r303;
	xor.b32  	%r311, %r309, %r304;
	cvt.u64.u32 	%rd117, %r310;
	shl.b64 	%rd118, %rd117, 32;
	cvt.u64.u32 	%rd119, %r311;
	or.b64  	%rd120, %rd118, %rd119;
	cvt.rn.f64.s64 	%fd3, %rd120;
	mul.f64 	%fd4, %fd3, 0d3BF921FB54442D19;
	cvt.rn.f32.f64 	%f1129, %fd4;
	neg.f32 	%f1130, %f1129;
	setp.lt.s32 	%p152, %r308, 0;
	selp.f32 	%f3878, %f1130, %f1129, %p152;
$L__BB0_112:
	add.s32 	%r313, %r837, 1;
	mul.rn.f32 	%f1132, %f3878, %f3878;
	and.b32  	%r314, %r837, 1;
	setp.eq.b32 	%p153, %r314, 1;
	selp.f32 	%f1133, %f3878, 0f3F800000, %p153;
	fma.rn.f32 	%f1134, %f1132, %f1133, 0f00000000;
	fma.rn.f32 	%f1135, %f1132, 0f37CBAC00, 0fBAB607ED;
	selp.f32 	%f1136, 0fB94D4153, %f1135, %p153;
	selp.f32 	%f1137, 0f3C0885E4, 0f3D2AAABB, %p153;
	fma.rn.f32 	%f1138, %f1136, %f1132, %f1137;
	selp.f32 	%f1139, 0fBE2AAAA8, 0fBEFFFFFF, %p153;
	fma.rn.f32 	%f1140, %f1138, %f1132, %f1139;
	fma.rn.f32 	%f1141, %f1140, %f1134, %f1133;
	and.b32  	%r315, %r313, 2;
	setp.eq.s32 	%p154, %r315, 0;
	mov.f32 	%f1142, 0f00000000;
	sub.f32 	%f1143, %f1142, %f1141;
	selp.f32 	%f3889, %f1141, %f1143, %p154;
	bra.uni 	$L__BB0_157;
$L__BB0_113:
	mul.f32 	%f1106, %f1, 0f3F22F983;
	cvt.rni.s32.f32 	%r841, %f1106;
	cvt.rn.f32.s32 	%f1107, %r841;
	fma.rn.f32 	%f1108, %f1107, 0fBFC90FDA, %f1;
	fma.rn.f32 	%f1109, %f1107, 0fB3A22168, %f1108;
	fma.rn.f32 	%f3879, %f1107, 0fA7C234C5, %f1109;
	abs.f32 	%f31, %f1;
	setp.ltu.f32 	%p139, %f31, 0f47CE4780;
	@%p139 bra 	$L__BB0_121;
	setp.neu.f32 	%p140, %f31, 0f7F800000;
	@%p140 bra 	$L__BB0_116;
	mov.f32 	%f1112, 0f00000000;
	mul.rn.f32 	%f3879, %f1, %f1112;
	mov.b32 	%r841, 0;
	bra.uni 	$L__BB0_121;
$L__BB0_116:
	mov.b32 	%r32, %f1;
	shl.b32 	%r275, %r32, 8;
	or.b32  	%r33, %r275, -2147483648;
	mov.b64 	%rd223, 0;
	mov.b32 	%r838, 0;
	mov.u64 	%rd221, __cudart_i2opi_f;
	mov.u64 	%rd222, %rd3;
$L__BB0_117:
	.pragma "nounroll";
	ld.global.nc.u32 	%r276, [%rd221];
	mad.wide.u32 	%rd107, %r276, %r33, %rd223;
	shr.u64 	%rd223, %rd107, 32;
	st.local.u32 	[%rd222], %rd107;
	add.s32 	%r838, %r838, 1;
	add.s64 	%rd222, %rd222, 4;
	add.s64 	%rd221, %rd221, 4;
	setp.ne.s32 	%p141, %r838, 6;
	@%p141 bra 	$L__BB0_117;
	shr.u32 	%r277, %r32, 23;
	st.local.u32 	[%rd3+24], %rd223;
	and.b32  	%r36, %r277, 31;
	and.b32  	%r278, %r277, 224;
	add.s32 	%r279, %r278, -128;
	shr.u32 	%r280, %r279, 5;
	mul.wide.u32 	%rd108, %r280, 4;
	sub.s64 	%rd27, %rd3, %rd108;
	ld.local.u32 	%r839, [%rd27+24];
	ld.local.u32 	%r840, [%rd27+20];
	setp.eq.s32 	%p142, %r36, 0;
	@%p142 bra 	$L__BB0_120;
	shf.l.wrap.b32 	%r839, %r840, %r839, %r36;
	ld.local.u32 	%r281, [%rd27+16];
	shf.l.wrap.b32 	%r840, %r281, %r840, %r36;
$L__BB0_120:
	shr.u32 	%r282, %r839, 30;
	shf.l.wrap.b32 	%r283, %r840, %r839, 2;
	shl.b32 	%r284, %r840, 2;
	shr.u32 	%r285, %r283, 31;
	add.s32 	%r286, %r285, %r282;
	neg.s32 	%r287, %r286;
	setp.lt.s32 	%p143, %r32, 0;
	selp.b32 	%r841, %r287, %r286, %p143;
	xor.b32  	%r288, %r283, %r32;
	shr.s32 	%r289, %r283, 31;
	xor.b32  	%r290, %r289, %r283;
	xor.b32  	%r291, %r289, %r284;
	cvt.u64.u32 	%rd109, %r290;
	shl.b64 	%rd110, %rd109, 32;
	cvt.u64.u32 	%rd111, %r291;
	or.b64  	%rd112, %rd110, %rd111;
	cvt.rn.f64.s64 	%fd1, %rd112;
	mul.f64 	%fd2, %fd1, 0d3BF921FB54442D19;
	cvt.rn.f32.f64 	%f1110, %fd2;
	neg.f32 	%f1111, %f1110;
	setp.lt.s32 	%p144, %r288, 0;
	selp.f32 	%f3879, %f1111, %f1110, %p144;
$L__BB0_121:
	mul.f32 	%f1113, %f3879, %f3879;
	fma.rn.f32 	%f1114, %f1113, 0f3C190000, 0f3B560000;
	fma.rn.f32 	%f1115, %f1114, %f1113, 0f3CC70000;
	fma.rn.f32 	%f1116, %f1115, %f1113, 0f3D5B0000;
	fma.rn.f32 	%f1117, %f1116, %f1113, 0f3E089438;
	fma.rn.f32 	%f1118, %f1117, %f1113, 0f3EAAAA88;
	mul.rn.f32 	%f1119, %f1113, %f3879;
	fma.rn.f32 	%f1120, %f1118, %f1119, %f3879;
	abs.f32 	%f1121, %f3879;
	setp.eq.f32 	%p145, %f1121, 0f3A00B43C;
	selp.f32 	%f1122, %f3879, %f1120, %p145;
	and.b32  	%r293, %r841, 1;
	setp.eq.b32 	%p146, %r293, 1;
	neg.f32 	%f1123, %f1122;
	rcp.approx.ftz.f32 	%f1124, %f1123;
	selp.f32 	%f3889, %f1124, %f1122, %p146;
	bra.uni 	$L__BB0_157;
$L__BB0_122:
	abs.f32 	%f1086, %f1;
	fma.rn.f32 	%f1087, %f1086, 0fBF000000, 0f3F000000;
	rsqrt.approx.ftz.f32 	%f1088, %f1087;
	mul.f32 	%f1089, %f1087, %f1088;
	mul.f32 	%f1090, %f1088, 0fBF000000;
	fma.rn.f32 	%f1091, %f1089, %f1090, 0f3F000000;
	fma.rn.f32 	%f1092, %f1089, %f1091, %f1089;
	setp.eq.f32 	%p136, %f1086, 0f3F800000;
	selp.f32 	%f1093, 0f00000000, %f1092, %p136;
	setp.gt.f32 	%p137, %f1086, 0f3F0F5C29;
	selp.f32 	%f1094, %f1093, %f1086, %p137;
	mul.f32 	%f1095, %f1094, %f1094;
	fma.rn.f32 	%f1096, %f1095, 0f3D4DD2F7, 0f3C99CA97;
	fma.rn.f32 	%f1097, %f1096, %f1095, 0f3D3F90E8;
	fma.rn.f32 	%f1098, %f1097, %f1095, 0f3D993CCF;
	fma.rn.f32 	%f1099, %f1098, %f1095, 0f3E2AAC04;
	mul.f32 	%f1100, %f1095, %f1099;
	fma.rn.f32 	%f1101, %f1100, %f1094, %f1094;
	mul.f32 	%f1102, %f1101, 0fC0000000;
	fma.rn.f32 	%f1103, 0f3F6EE581, 0f3FD774EB, %f1102;
	selp.f32 	%f1104, %f1103, %f1101, %p137;
	setp.num.f32 	%p138, %f1104, %f1104;
	copysign.f32 	%f1105, %f1, %f1104;
	selp.f32 	%f3889, %f1105, %f1104, %p138;
	bra.uni 	$L__BB0_157;
$L__BB0_123:
	abs.f32 	%f1046, %f1;
	setp.gt.f32 	%p131, %f1046, 0f3F800000;
	rcp.approx.ftz.f32 	%f1047, %f1046;
	selp.f32 	%f1048, %f1047, %f1046, %p131;
	mul.f32 	%f1049, %f1048, %f1048;
	fma.rn.f32 	%f1050, %f1049, 0f3B2090AA, 0fBC6BE14F;
	fma.rn.f32 	%f1051, %f1050, %f1049, 0f3D23397E;
	fma.rn.f32 	%f1052, %f1051, %f1049, 0fBD948A7A;
	fma.rn.f32 	%f1053, %f1052, %f1049, 0f3DD76B21;
	fma.rn.f32 	%f1054, %f1053, %f1049, 0fBE111E88;
	fma.rn.f32 	%f1055, %f1054, %f1049, 0f3E4CAF60;
	fma.rn.f32 	%f1056, %f1055, %f1049, 0fBEAAAA27;
	mul.f32 	%f1057, %f1049, %f1056;
	fma.rn.f32 	%f1058, %f1057, %f1048, %f1048;
	neg.f32 	%f1059, %f1058;
	fma.rn.f32 	%f1060, 0f3F6EE581, 0f3FD774EB, %f1059;
	selp.f32 	%f1061, %f1060, %f1058, %p131;
	setp.num.f32 	%p132, %f1046, %f1046;
	copysign.f32 	%f1062, %f1, %f1061;
	selp.f32 	%f3889, %f1062, %f1061, %p132;
	bra.uni 	$L__BB0_157;
$L__BB0_124:
	abs.f32 	%f1004, %f1;
	mov.f32 	%f1005, 0f3FB8AA3B;
	mul.rn.f32 	%f1006, %f1004, %f1005;
	cvt.rzi.f32.f32 	%f1007, %f1006;
	abs.f32 	%f1008, %f1007;
	setp.gt.f32 	%p128, %f1008, 0f42FC0000;
	mov.f32 	%f1009, 0f42FC0000;
	copysign.f32 	%f1010, %f1007, %f1009;
	selp.f32 	%f1011, %f1010, %f1007, %p128;
	fma.rn.f32 	%f1012, %f1011, 0fBF317218, %f1004;
	fma.rn.f32 	%f1013, %f1011, 0f3102E308, %f1012;
	mul.f32 	%f1014, %f1013, 0f3FB8AA3B;
	add.f32 	%f1015, %f1011, 0f4B40007D;
	mov.b32 	%r270, %f1015;
	shl.b32 	%r271, %r270, 23;
	mov.b32 	%f1016, %r271;
	ex2.approx.ftz.f32 	%f1017, %f1014;
	mul.f32 	%f1018, %f1017, %f1016;
	mov.f32 	%f1019, 0f3E000000;
	div.approx.ftz.f32 	%f1020, %f1019, %f1018;
	fma.rn.f32 	%f3889, %f1018, 0f40000000, %f1020;
	bra.uni 	$L__BB0_157;
$L__BB0_125:
	abs.f32 	%f990, %f1;
	mul.f32 	%f991, %f990, 0f4038AA3B;
	ex2.approx.ftz.f32 	%f992, %f991;
	add.f32 	%f993, %f992, 0f3F800000;
	rcp.approx.ftz.f32 	%f994, %f993;
	fma.rn.f32 	%f995, %f994, 0fC0000000, 0f3F800000;
	setp.ge.f32 	%p126, %f990, 0f41102CB4;
	selp.f32 	%f996, 0f3F800000, %f995, %p126;
	copysign.f32 	%f997, %f1, %f996;
	mul.f32 	%f998, %f1, %f1;
	fma.rn.f32 	%f999, %f998, 0f3C80F082, 0fBD563CAE;
	fma.rn.f32 	%f1000, %f999, %f998, 0f3E085941;
	fma.rn.f32 	%f1001, %f1000, %f998, 0fBEAAA9ED;
	fma.rn.f32 	%f1002, %f1001, %f998, 0f00000000;
	fma.rn.f32 	%f1003, %f1002, %f1, %f1;
	setp.ge.f32 	%p127, %f990, 0f3F19999A;
	selp.f32 	%f3889, %f997, %f1003, %p127;
	bra.uni 	$L__BB0_157;
$L__BB0_126:
	mov.f32 	%f930, 0f3F800000;
	sub.rn.f32 	%f931, %f1, %f930;
	mov.b32 	%r46, %f931;
	setp.gt.u32 	%p114, %r46, 1258291200;
	fma.rn.f32 	%f932, %f1, %f1, 0fBF800000;
	rsqrt.approx.ftz.f32 	%f933, %f932;
	mul.f32 	%f934, %f932, %f933;
	mul.f32 	%f935, %f933, 0f3F000000;
	neg.f32 	%f936, %f934;
	fma.rn.f32 	%f937, %f936, %f934, %f932;
	fma.rn.f32 	%f938, %f937, %f935, %f934;
	setp.eq.f32 	%p115, %f932, 0f00000000;
	selp.f32 	%f939, 0f00000000, %f938, %p115;
	selp.f32 	%f940, 0fBF800001, %f939, %p114;
	add.f32 	%f48, %f931, %f940;
	add.rz.f32 	%f941, %f48, %f930;
	mov.b32 	%r260, %f941;
	add.s32 	%r261, %r260, -1061158912;
	and.b32  	%r262, %r261, -8388608;
	mov.b32 	%r47, %f48;
	sub.s32 	%r263, %r47, %r262;
	mov.b32 	%f942, %r263;
	sub.s32 	%r264, 1082130432, %r262;
	mov.b32 	%f943, %r264;
	fma.rn.f32 	%f944, %f943, 0f3E800000, 0fBF800000;
	add.f32 	%f945, %f944, %f942;
	cvt.rn.f32.s32 	%f946, %r262;
	mul.f32 	%f947, %f946, 0f34000000;
	fma.rn.f32 	%f948, %f945, 0fBD39BF78, 0f3DD80012;
	fma.rn.f32 	%f949, %f948, %f945, 0fBE0778E0;
	fma.rn.f32 	%f950, %f949, %f945, 0f3E146475;
	fma.rn.f32 	%f951, %f950, %f945, 0fBE2A68DD;
	fma.rn.f32 	%f952, %f951, %f945, 0f3E4CAF9E;
	fma.rn.f32 	%f953, %f952, %f945, 0fBE800042;
	fma.rn.f32 	%f954, %f953, %f945, 0f3EAAAAE6;
	fma.rn.f32 	%f955, %f954, %f945, 0fBF000000;
	mul.f32 	%f956, %f945, %f955;
	fma.rn.f32 	%f957, %f956, %f945, %f945;
	fma.rn.f32 	%f3881, %f947, 0f3F317218, %f957;
	setp.lt.u32 	%p116, %r47, 2139095040;
	@%p116 bra 	$L__BB0_128;
	setp.gt.s32 	%p117, %r47, -1082130432;
	fma.rn.f32 	%f958, %f48, 0f7F800000, 0f7F800000;
	selp.f32 	%f959, %f958, %f3881, %p117;
	setp.eq.f32 	%p118, %f48, 0f00000000;
	selp.f32 	%f3881, 0f80000000, %f959, %p118;
$L__BB0_128:
	setp.gt.u32 	%p119, %r46, 1258291200;
	add.f32 	%f960, %f3881, 0f3F317218;
	selp.f32 	%f3889, %f960, %f3881, %p119;
	bra.uni 	$L__BB0_157;
$L__BB0_129:
	cvt.rmi.f32.f32 	%f3889, %f1;
	bra.uni 	$L__BB0_157;
$L__BB0_130:
	cvt.rpi.f32.f32 	%f3889, %f1;
	bra.uni 	$L__BB0_157;
$L__BB0_131:
	cvt.rzi.f32.f32 	%f3889, %f1;
	bra.uni 	$L__BB0_157;
$L__BB0_132:
	abs.f32 	%f829, %f1;
	add.f32 	%f830, %f829, 0fC0800000;
	add.f32 	%f831, %f829, 0f40800000;
	rcp.approx.ftz.f32 	%f832, %f831;
	mul.rn.f32 	%f833, %f830, %f832;
	add.f32 	%f834, %f833, 0f3F800000;
	fma.rn.f32 	%f835, %f834, 0fC0800000, %f829;
	neg.f32 	%f836, %f833;
	fma.rn.f32 	%f837, %f836, %f829, %f835;
	fma.rn.f32 	%f838, %f832, %f837, %f833;
	fma.rn.f32 	%f839, %f838, 0f3A69A091, 0f3BE6E05B;
	fma.rn.f32 	%f840, %f839, %f838, 0fBC81FB4B;
	fma.rn.f32 	%f841, %f840, %f838, 0f3D15373B;
	fma.rn.f32 	%f842, %f841, %f838, 0fBD887C5A;
	fma.rn.f32 	%f843, %f842, %f838, 0f3DC021D5;
	fma.rn.f32 	%f844, %f843, %f838, 0fBDCED424;
	fma.rn.f32 	%f845, %f844, %f838, 0f3D8B74DE;
	fma.rn.f32 	%f846, %f845, %f838, 0f3C7BF170;
	fma.rn.f32 	%f847, %f846, %f838, 0fBE0EF8D4;
	fma.rn.f32 	%f848, %f847, %f838, 0f3F9DD2C9;
	fma.rn.f32 	%f849, %f829, 0f40000000, 0f3F800000;
	rcp.approx.ftz.f32 	%f850, %f849;
	mul.rn.f32 	%f851, %f848, %f850;
	mul.f32 	%f852, %f851, 0fC0000000;
	fma.rn.f32 	%f853, %f829, %f852, %f848;
	sub.f32 	%f854, %f853, %f851;
	fma.rn.f32 	%f855, %f854, %f850, %f851;
	neg.f32 	%f856, %f829;
	mul.f32 	%f857, %f829, %f856;
	mov.f32 	%f858, 0f3FB8AA3B;
	mul.rn.f32 	%f859, %f857, %f858;
	cvt.rzi.f32.f32 	%f860, %f859;
	abs.f32 	%f861, %f860;
	setp.gt.f32 	%p105, %f861, 0f42FC0000;
	mov.f32 	%f862, 0f42FC0000;
	copysign.f32 	%f863, %f860, %f862;
	selp.f32 	%f864, %f863, %f860, %p105;
	fma.rn.f32 	%f865, %f864, 0fBF317218, %f857;
	fma.rn.f32 	%f866, %f864, 0f3102E308, %f865;
	mul.f32 	%f867, %f866, 0f3FB8AA3B;
	add.f32 	%f868, %f864, 0f4B40007F;
	mov.b32 	%r253, %f868;
	shl.b32 	%r254, %r253, 23;
	mov.b32 	%f869, %r254;
	ex2.approx.ftz.f32 	%f870, %f867;
	mul.f32 	%f871, %f870, %f869;
	neg.f32 	%f872, %f857;
	fma.rn.f32 	%f873, %f856, %f829, %f872;
	fma.rn.f32 	%f874, %f871, %f873, %f871;
	mul.f32 	%f875, %f855, %f874;
	setp.gt.f32 	%p106, %f829, 0f4120E148;
	selp.f32 	%f876, 0f00000000, %f875, %p106;
	setp.lt.f32 	%p107, %f1, 0f00000000;
	mov.f32 	%f877, 0f40000000;
	sub.f32 	%f878, %f877, %f876;
	selp.f32 	%f3889, %f878, %f876, %p107;
	bra.uni 	$L__BB0_157;
$L__BB0_133:
	abs.f32 	%f65, %f1;
	setp.ltu.f32 	%p85, %f65, 0f40400000;
	@%p85 bra 	$L__BB0_137;
	setp.ltu.f32 	%p86, %f65, 0f40F9999A;
	@%p86 bra 	$L__BB0_136;
	rcp.approx.ftz.f32 	%f675, %f65;
	mul.f32 	%f676, %f675, %f675;
	fma.rn.f32 	%f677, %f676, 0f3A4BE755, 0fBB360953;
	fma.rn.f32 	%f678, %f677, %f676, 0f3DAAAAA3;
	fma.rn.f32 	%f679, %f678, %f675, 0f3F6B3F8E;
	mov.b32 	%r234, %f65;
	add.s32 	%r235, %r234, -1059760811;
	and.b32  	%r236, %r235, -8388608;
	sub.s32 	%r237, %r234, %r236;
	mov.b32 	%f680, %r237;
	cvt.rn.f32.s32 	%f681, %r236;
	fma.rn.f32 	%f682, %f681, 0f34000000, 0f00000000;
	add.f32 	%f683, %f680, 0fBF800000;
	fma.rn.f32 	%f684, %f683, 0fBE055027, 0f3E1039F6;
	fma.rn.f32 	%f685, %f684, %f683, 0fBDF8CDCC;
	fma.rn.f32 	%f686, %f685, %f683, 0f3E0F2955;
	fma.rn.f32 	%f687, %f686, %f683, 0fBE2AD8B9;
	fma.rn.f32 	%f688, %f687, %f683, 0f3E4CED0B;
	fma.rn.f32 	%f689, %f688, %f683, 0fBE7FFF22;
	fma.rn.f32 	%f690, %f689, %f683, 0f3EAAAA78;
	fma.rn.f32 	%f691, %f690, %f683, 0fBF000000;
	mul.f32 	%f692, %f683, %f691;
	fma.rn.f32 	%f693, %f692, %f683, %f683;
	fma.rn.f32 	%f694, %f682, 0f3F317218, %f693;
	setp.gt.u32 	%p87, %r234, 2139095039;
	fma.rn.f32 	%f695, %f65, 0f7F800000, 0f7F800000;
	selp.f32 	%f696, %f695, %f694, %p87;
	mul.f32 	%f697, %f696, 0f3F000000;
	add.f32 	%f698, %f65, 0fBF000000;
	mul.rn.f32 	%f699, %f697, %f698;
	sub.f32 	%f700, %f699, %f65;
	add.rn.f32 	%f701, %f699, %f679;
	add.f32 	%f702, %f700, %f701;
	setp.eq.f32 	%p88, %f65, 0f7F800000;
	selp.f32 	%f3883, 0f7F800000, %f702, %p88;
	bra.uni 	$L__BB0_142;
$L__BB0_136:
	add.f32 	%f703, %f65, 0fC0400000;
	fma.rn.f32 	%f704, %f703, 0fC43B38FB, 0fC640F6F8;
	fma.rn.f32 	%f705, %f704, %f703, 0fC7206560;
	fma.rn.f32 	%f706, %f705, %f703, 0fC73CB6AA;
	fma.rn.f32 	%f707, %f706, %f703, 0fC80BAE5A;
	add.f32 	%f708, %f703, 0fC381A020;
	fma.rn.f32 	%f709, %f708, %f703, 0fC62864B8;
	fma.rn.f32 	%f710, %f709, %f703, 0fC7B50686;
	fma.rn.f32 	%f711, %f710, %f703, 0fC8498465;
	rcp.approx.ftz.f32 	%f712, %f711;
	fma.rn.f32 	%f3883, %f707, %f712, %f703;
	bra.uni 	$L__BB0_142;
$L__BB0_137:
	setp.ltu.f32 	%p89, %f65, 0f3FC00000;
	@%p89 bra 	$L__BB0_139;
	add.f32 	%f713, %f65, 0fC0000000;
	fma.rn.f32 	%f714, %f713, 0f385007FA, 0fB967A002;
	fma.rn.f32 	%f715, %f714, %f713, 0f3A0DE6FC;
	fma.rn.f32 	%f716, %f715, %f713, 0fBA9DE0E2;
	fma.rn.f32 	%f717, %f716, %f713, 0f3B3D05B7;
	fma.rn.f32 	%f718, %f717, %f713, 0fBBF1EB10;
	fma.rn.f32 	%f719, %f718, %f713, 0f3CA89A28;
	fma.rn.f32 	%f720, %f719, %f713, 0fBD89F01A;
	fma.rn.f32 	%f721, %f720, %f713, 0f3EA51A66;
	fma.rn.f32 	%f722, %f721, %f713, 0f3ED87730;
	mul.f32 	%f3883, %f713, %f722;
	bra.uni 	$L__BB0_142;
$L__BB0_139:
	setp.ltu.f32 	%p90, %f65, 0f3F333333;
	@%p90 bra 	$L__BB0_141;
	mov.f32 	%f723, 0f3F800000;
	sub.f32 	%f724, %f723, %f65;
	fma.rn.f32 	%f725, %f724, 0f3D3BEF76, 0f3DD47577;
	fma.rn.f32 	%f726, %f725, %f724, 0f3DFB8079;
	fma.rn.f32 	%f727, %f726, %f724, 0f3E0295B5;
	fma.rn.f32 	%f728, %f727, %f724, 0f3E12A765;
	fma.rn.f32 	%f729, %f728, %f724, 0f3E2D6867;
	fma.rn.f32 	%f730, %f729, %f724, 0f3E5462BF;
	fma.rn.f32 	%f731, %f730, %f724, 0f3E8A8A72;
	fma.rn.f32 	%f732, %f731, %f724, 0f3ECD26A4;
	fma.rn.f32 	%f733, %f732, %f724, 0f3F528D32;
	fma.rn.f32 	%f734, %f733, %f724, 0f3F13C468;
	mul.f32 	%f3883, %f724, %f734;
	bra.uni 	$L__BB0_142;
$L__BB0_141:
	fma.rn.f32 	%f735, %f65, 0f3B6B1C86, 0fBBB34878;
	fma.rn.f32 	%f736, %f735, %f65, 0fBD36CAEF;
	fma.rn.f32 	%f737, %f736, %f65, 0f3E2B5555;
	fma.rn.f32 	%f738, %f737, %f65, 0fBD2C96C7;
	fma.rn.f32 	%f739, %f738, %f65, 0fBF27E6EB;
	fma.rn.f32 	%f740, %f739, %f65, 0f3F13C463;
	mul.f32 	%f741, %f65, %f740;
	fma.rn.f32 	%f742, %f741, %f65, %f65;
	setp.lt.f32 	%p91, %f742, 0f00800000;
	mul.f32 	%f743, %f742, 0f4B000000;
	selp.f32 	%f744, %f743, %f742, %p91;
	selp.f32 	%f745, 0fC1B80000, 0f00000000, %p91;
	mov.b32 	%r238, %f744;
	add.s32 	%r239, %r238, -1059760811;
	and.b32  	%r240, %r239, -8388608;
	sub.s32 	%r241, %r238, %r240;
	mov.b32 	%f746, %r241;
	cvt.rn.f32.s32 	%f747, %r240;
	fma.rn.f32 	%f748, %f747, 0f34000000, %f745;
	add.f32 	%f749, %f746, 0fBF800000;
	fma.rn.f32 	%f750, %f749, 0fBE055027, 0f3E1039F6;
	fma.rn.f32 	%f751, %f750, %f749, 0fBDF8CDCC;
	fma.rn.f32 	%f752, %f751, %f749, 0f3E0F2955;
	fma.rn.f32 	%f753, %f752, %f749, 0fBE2AD8B9;
	fma.rn.f32 	%f754, %f753, %f749, 0f3E4CED0B;
	fma.rn.f32 	%f755, %f754, %f749, 0fBE7FFF22;
	fma.rn.f32 	%f756, %f755, %f749, 0f3EAAAA78;
	fma.rn.f32 	%f757, %f756, %f749, 0fBF000000;
	mul.f32 	%f758, %f749, %f757;
	fma.rn.f32 	%f759, %f758, %f749, %f749;
	fma.rn.f32 	%f760, %f748, 0f3F317218, %f759;
	setp.gt.u32 	%p92, %r238, 2139095039;
	fma.rn.f32 	%f761, %f744, 0f7F800000, 0f7F800000;
	selp.f32 	%f762, %f761, %f760, %p92;
	setp.eq.f32 	%p93, %f744, 0f00000000;
	neg.f32 	%f763, %f762;
	selp.f32 	%f3883, 0f7F800000, %f763, %p93;
$L__BB0_142:
	setp.ge.f32 	%p94, %f1, 0f00000000;
	mov.f32 	%f3889, %f3883;
	@%p94 bra 	$L__BB0_157;
	cvt.rmi.f32.f32 	%f765, %f65;
	setp.eq.f32 	%p95, %f65, %f765;
	mov.f32 	%f3889, 0f7F800000;
	@%p95 bra 	$L__BB0_157;
	setp.geu.f32 	%p96, %f65, 0f1FEC1E4A;
	@%p96 bra 	$L__BB0_146;
	setp.lt.f32 	%p102, %f65, 0f00800000;
	mul.f32 	%f808, %f65, 0f4B000000;
	selp.f32 	%f809, %f808, %f65, %p102;
	selp.f32 	%f810, 0fC1B80000, 0f00000000, %p102;
	mov.b32 	%r249, %f809;
	add.s32 	%r250, %r249, -1059760811;
	and.b32  	%r251, %r250, -8388608;
	sub.s32 	%r252, %r249, %r251;
	mov.b32 	%f811, %r252;
	cvt.rn.f32.s32 	%f812, %r251;
	fma.rn.f32 	%f813, %f812, 0f34000000, %f810;
	add.f32 	%f814, %f811, 0fBF800000;
	fma.rn.f32 	%f815, %f814, 0fBE055027, 0f3E1039F6;
	fma.rn.f32 	%f816, %f815, %f814, 0fBDF8CDCC;
	fma.rn.f32 	%f817, %f816, %f814, 0f3E0F2955;
	fma.rn.f32 	%f818, %f817, %f814, 0fBE2AD8B9;
	fma.rn.f32 	%f819, %f818, %f814, 0f3E4CED0B;
	fma.rn.f32 	%f820, %f819, %f814, 0fBE7FFF22;
	fma.rn.f32 	%f821, %f820, %f814, 0f3EAAAA78;
	fma.rn.f32 	%f822, %f821, %f814, 0fBF000000;
	mul.f32 	%f823, %f814, %f822;
	fma.rn.f32 	%f824, %f823, %f814, %f814;
	fma.rn.f32 	%f825, %f813, 0f3F317218, %f824;
	setp.gt.u32 	%p103, %r249, 2139095039;
	fma.rn.f32 	%f826, %f809, 0f7F800000, 0f7F800000;
	selp.f32 	%f827, %f826, %f825, %p103;
	setp.eq.f32 	%p104, %f809, 0f00000000;
	neg.f32 	%f828, %f827;
	selp.f32 	%f3889, 0f7F800000, %f828, %p104;
	bra.uni 	$L__BB0_157;
$L__BB0_146:
	add.f32 	%f766, %f65, %f65;
	cvt.rni.f32.f32 	%f767, %f766;
	cvt.rzi.s32.f32 	%r242, %f767;
	fma.rn.f32 	%f768, %f767, 0fBF000000, %f65;
	mul.f32 	%f769, %f768, 0f40490FDB;
	mul.rn.f32 	%f770, %f769, %f769;
	and.b32  	%r243, %r242, 1;
	setp.eq.b32 	%p97, %r243, 1;
	selp.f32 	%f771, 0f3F800000, %f769, %p97;
	fma.rn.f32 	%f772, %f770, %f771, 0f00000000;
	fma.rn.f32 	%f773, %f770, 0f37CBAC00, 0fBAB607ED;
	selp.f32 	%f774, %f773, 0fB94D4153, %p97;
	selp.f32 	%f775, 0f3D2AAABB, 0f3C0885E4, %p97;
	fma.rn.f32 	%f776, %f774, %f770, %f775;
	selp.f32 	%f777, 0fBEFFFFFF, 0fBE2AAAA8, %p97;
	fma.rn.f32 	%f778, %f776, %f770, %f777;
	fma.rn.f32 	%f779, %f778, %f772, %f771;
	and.b32  	%r244, %r242, 2;
	setp.eq.s32 	%p98, %r244, 0;
	mov.f32 	%f780, 0f00000000;
	sub.f32 	%f781, %f780, %f779;
	selp.f32 	%f782, %f779, %f781, %p98;
	abs.f32 	%f783, %f782;
	mul.f32 	%f784, %f65, %f783;
	setp.lt.f32 	%p99, %f784, 0f00800000;
	mul.f32 	%f785, %f784, 0f4B000000;
	selp.f32 	%f786, 0fC1B80000, 0f00000000, %p99;
	selp.f32 	%f787, %f785, %f784, %p99;
	mov.b32 	%r245, %f787;
	add.s32 	%r246, %r245, -1059760811;
	and.b32  	%r247, %r246, -8388608;
	sub.s32 	%r248, %r245, %r247;
	mov.b32 	%f788, %r248;
	cvt.rn.f32.s32 	%f789, %r247;
	fma.rn.f32 	%f790, %f789, 0f34000000, %f786;
	add.f32 	%f791, %f788, 0fBF800000;
	fma.rn.f32 	%f792, %f791, 0fBE055027, 0f3E1039F6;
	fma.rn.f32 	%f793, %f792, %f791, 0fBDF8CDCC;
	fma.rn.f32 	%f794, %f793, %f791, 0f3E0F2955;
	fma.rn.f32 	%f795, %f794, %f791, 0fBE2AD8B9;
	fma.rn.f32 	%f796, %f795, %f791, 0f3E4CED0B;
	fma.rn.f32 	%f797, %f796, %f791, 0fBE7FFF22;
	fma.rn.f32 	%f798, %f797, %f791, 0f3EAAAA78;
	fma.rn.f32 	%f799, %f798, %f791, 0fBF000000;
	mul.f32 	%f800, %f791, %f799;
	fma.rn.f32 	%f801, %f800, %f791, %f791;
	fma.rn.f32 	%f802, %f790, 0f3F317218, %f801;
	setp.gt.u32 	%p100, %r245, 2139095039;
	fma.rn.f32 	%f803, %f787, 0f7F800000, 0f7F800000;
	selp.f32 	%f804, %f803, %f802, %p100;
	setp.eq.f32 	%p101, %f787, 0f00000000;
	mov.f32 	%f805, 0f3F928682;
	sub.f32 	%f806, %f805, %f804;
	selp.f32 	%f807, 0f7F800000, %f806, %p101;
	sub.f32 	%f3889, %f807, %f3883;
	bra.uni 	$L__BB0_157;
$L__BB0_147:
	mul.f32 	%f625, %f84, %f85;
	fma.rn.f32 	%f3889, %f625, %f83, %f83;
	bra.uni 	$L__BB0_157;
$L__BB0_148:
	setp.geu.f32 	%p78, %f1, 0f00000000;
	setp.lt.f32 	%p79, %f1, 0fBF000000;
	selp.f32 	%f657, %f1, 0f3F800000, %p79;
	setp.eq.f32 	%p80, %f1, 0f00000000;
	cvt.rni.f32.f32 	%f658, %f1;
	sub.f32 	%f659, %f1, %f658;
	selp.f32 	%f660, %f1, %f659, %p80;
	setp.le.f32 	%p81, %f1, 0f3F000000;
	selp.f32 	%f661, %f660, 0f3F800000, %p81;
	mul.f32 	%f662, %f657, %f661;
	fma.rn.f32 	%f663, %f660, 0fBA8C9F66, 0f3BE903D7;
	fma.rn.f32 	%f664, %f663, %f660, 0fBC1E00B0;
	fma.rn.f32 	%f665, %f664, %f660, 0fBD2CC522;
	fma.rn.f32 	%f666, %f665, %f660, 0f3E2A89B3;
	fma.rn.f32 	%f667, %f666, %f660, 0fBD2C0C05;
	fma.rn.f32 	%f668, %f667, %f660, 0fBF27E7A2;
	fma.rn.f32 	%f669, %f668, %f660, 0f3F13C468;
	fma.rn.f32 	%f670, %f669, %f662, 0f00000000;
	fma.rn.f32 	%f671, %f670, %f660, %f662;
	mov.f32 	%f672, 0f3F800000;
	div.approx.f32 	%f3886, %f672, %f671;
	mov.f32 	%f3889, %f3886;
	@%p78 bra 	$L__BB0_157;
$L__BB0_149:
	cvt.rzi.f32.f32 	%f674, %f1;
	setp.eq.f32 	%p82, %f1, %f674;
	mov.f32 	%f3889, 0f7FFFFFFF;
	@%p82 bra 	$L__BB0_157;
	setp.geu.f32 	%p83, %f1, 0fC2246666;
	mov.f32 	%f3889, %f3886;
	@%p83 bra 	$L__BB0_157;
	cvt.rzi.s32.f32 	%r232, %f1;
	and.b32  	%r233, %r232, 1;
	setp.eq.b32 	%p84, %r233, 1;
	selp.f32 	%f3889, 0f00000000, %f3886, %p84;
	bra.uni 	$L__BB0_157;
$L__BB0_152:
	fma.rn.f32 	%f541, %f1, 0fBBBB989D, 0f3F000000;
	cvt.sat.f32.f32 	%f542, %f541;
	mov.f32 	%f543, 0f4B400001;
	mov.f32 	%f544, 0f437C0000;
	fma.rm.f32 	%f545, %f542, %f544, %f543;
	add.f32 	%f546, %f545, 0fCB40007F;
	neg.f32 	%f547, %f546;
	fma.rn.f32 	%f548, %f1, 0fBFB8AA3B, %f547;
	fma.rn.f32 	%f549, %f1, 0fB2A57060, %f548;
	mov.b32 	%r218, %f545;
	shl.b32 	%r219, %r218, 23;
	mov.b32 	%f550, %r219;
	ex2.approx.ftz.f32 	%f551, %f549;
	fma.rn.f32 	%f552, %f551, %f550, 0f3F800000;
	rcp.rn.f32 	%f3889, %f552;
	bra.uni 	$L__BB0_157;
$L__BB0_153:
	max.f32 	%f3889, %f1, 0f00000000;
	bra.uni 	$L__BB0_157;
$L__BB0_154:
	fma.rn.f32 	%f506, %f1, 0fBBBB989D, 0f3F000000;
	cvt.sat.f32.f32 	%f507, %f506;
	mov.f32 	%f508, 0f4B400001;
	mov.f32 	%f509, 0f437C0000;
	fma.rm.f32 	%f510, %f507, %f509, %f508;
	add.f32 	%f511, %f510, 0fCB40007F;
	neg.f32 	%f512, %f511;
	fma.rn.f32 	%f513, %f1, 0fBFB8AA3B, %f512;
	fma.rn.f32 	%f514, %f1, 0fB2A57060, %f513;
	mov.b32 	%r216, %f510;
	shl.b32 	%r217, %r216, 23;
	mov.b32 	%f515, %r217;
	ex2.approx.ftz.f32 	%f516, %f514;
	fma.rn.f32 	%f517, %f516, %f515, 0f3F800000;
	div.rn.f32 	%f3889, %f1, %f517;
	bra.uni 	$L__BB0_157;
$L__BB0_155:
	fma.rn.f32 	%f475, %f1, 0f3BBB989D, 0f3F000000;
	cvt.sat.f32.f32 	%f476, %f475;
	mov.f32 	%f477, 0f4B400001;
	mov.f32 	%f478, 0f437C0000;
	fma.rm.f32 	%f479, %f476, %f478, %f477;
	add.f32 	%f480, %f479, 0fCB40007F;
	neg.f32 	%f481, %f480;
	fma.rn.f32 	%f482, %f1, 0f3FB8AA3B, %f481;
	fma.rn.f32 	%f483, %f1, 0f32A57060, %f482;
	mov.b32 	%r209, %f479;
	shl.b32 	%r210, %r209, 23;
	mov.b32 	%f484, %r210;
	ex2.approx.ftz.f32 	%f485, %f483;
	mul.f32 	%f99, %f485, %f484;
	mov.f32 	%f486, 0f3F800000;
	add.rz.f32 	%f487, %f99, %f486;
	mov.b32 	%r211, %f487;
	add.s32 	%r212, %r211, -1061158912;
	and.b32  	%r213, %r212, -8388608;
	mov.b32 	%r49, %f99;
	sub.s32 	%r214, %r49, %r213;
	mov.b32 	%f488, %r214;
	sub.s32 	%r215, 1082130432, %r213;
	mov.b32 	%f489, %r215;
	fma.rn.f32 	%f490, %f489, 0f3E800000, 0fBF800000;
	add.f32 	%f491, %f490, %f488;
	cvt.rn.f32.s32 	%f492, %r213;
	mul.f32 	%f493, %f492, 0f34000000;
	fma.rn.f32 	%f494, %f491, 0fBD39BF78, 0f3DD80012;
	fma.rn.f32 	%f495, %f494, %f491, 0fBE0778E0;
	fma.rn.f32 	%f496, %f495, %f491, 0f3E146475;
	fma.rn.f32 	%f497, %f496, %f491, 0fBE2A68DD;
	fma.rn.f32 	%f498, %f497, %f491, 0f3E4CAF9E;
	fma.rn.f32 	%f499, %f498, %f491, 0fBE800042;
	fma.rn.f32 	%f500, %f499, %f491, 0f3EAAAAE6;
	fma.rn.f32 	%f501, %f500, %f491, 0fBF000000;
	mul.f32 	%f502, %f491, %f501;
	fma.rn.f32 	%f503, %f502, %f491, %f491;
	fma.rn.f32 	%f3889, %f493, 0f3F317218, %f503;
	setp.lt.u32 	%p63, %r49, 2139095040;
	@%p63 bra 	$L__BB0_157;
	setp.gt.s32 	%p64, %r49, -1082130432;
	fma.rn.f32 	%f504, %f99, 0f7F800000, 0f7F800000;
	selp.f32 	%f505, %f504, %f3889, %p64;
	setp.eq.f32 	%p65, %f99, 0f00000000;
	selp.f32 	%f3889, 0f80000000, %f505, %p65;
$L__BB0_157:
	add.s64 	%rd130, %rd1, %rd103;
	st.global.f32 	[%rd130], %f3889;
$L__BB0_158:
	cvt.u64.u32 	%rd28, %r1;
	add.s64 	%rd29, %rd6, %rd28;
	setp.ge.u64 	%p184, %rd29, %rd95;
	@%p184 bra 	$L__BB0_316;
	shl.b64 	%rd131, %rd29, 2;
	add.s64 	%rd132, %rd2, %rd131;
	ld.global.nc.f32 	%f108, [%rd132];
	setp.gt.s32 	%p185, %r198, 34;
	@%p185 bra 	$L__BB0_202;
	setp.gt.s32 	%p214, %r198, 19;
	@%p214 bra 	$L__BB0_179;
	setp.gt.s32 	%p228, %r198, 11;
	@%p228 bra 	$L__BB0_170;
	setp.gt.s32 	%p235, %r198, 1;
	@%p235 bra 	$L__BB0_166;
	setp.eq.s32 	%p239, %r198, 0;
	@%p239 bra 	$L__BB0_314;
	setp.eq.s32 	%p240, %r198, 1;
	mov.f32 	%f3902, %f108;
	@%p240 bra 	$L__BB0_165;
	bra.uni 	$L__BB0_315;
$L__BB0_165:
	abs.f32 	%f3902, %f108;
	bra.uni 	$L__BB0_315;
$L__BB0_166:
	setp.eq.s32 	%p236, %r198, 2;
	@%p236 bra 	$L__BB0_313;
	setp.eq.s32 	%p237, %r198, 10;
	@%p237 bra 	$L__BB0_312;
	setp.eq.s32 	%p238, %r198, 11;
	mov.f32 	%f3902, %f108;
	@%p238 bra 	$L__BB0_169;
	bra.uni 	$L__BB0_315;
$L__BB0_169:
	ex2.approx.f32 	%f3902, %f108;
	bra.uni 	$L__BB0_315;
$L__BB0_170:
	setp.gt.s32 	%p229, %r198, 13;
	@%p229 bra 	$L__BB0_174;
	setp.eq.s32 	%p233, %r198, 12;
	@%p233 bra 	$L__BB0_311;
	setp.eq.s32 	%p234, %r198, 13;
	mov.f32 	%f3902, %f108;
	@%p234 bra 	$L__BB0_173;
	bra.uni 	$L__BB0_315;
$L__BB0_173:
	setp.lt.f32 	%p357, %f108, 0f00800000;
	mul.f32 	%f2101, %f108, 0f4B000000;
	selp.f32 	%f2102, %f2101, %f108, %p357;
	selp.f32 	%f2103, 0fC1B80000, 0f00000000, %p357;
	mov.b32 	%r507, %f2102;
	add.s32 	%r508, %r507, -1059760811;
	and.b32  	%r509, %r508, -8388608;
	sub.s32 	%r510, %r507, %r509;
	mov.b32 	%f2104, %r510;
	cvt.rn.f32.s32 	%f2105, %r509;
	fma.rn.f32 	%f2106, %f2105, 0f34000000, %f2103;
	add.f32 	%f2107, %f2104, 0fBF800000;
	fma.rn.f32 	%f2108, %f2107, 0fBE055027, 0f3E1039F6;
	fma.rn.f32 	%f2109, %f2108, %f2107, 0fBDF8CDCC;
	fma.rn.f32 	%f2110, %f2109, %f2107, 0f3E0F2955;
	fma.rn.f32 	%f2111, %f2110, %f2107, 0fBE2AD8B9;
	fma.rn.f32 	%f2112, %f2111, %f2107, 0f3E4CED0B;
	fma.rn.f32 	%f2113, %f2112, %f2107, 0fBE7FFF22;
	fma.rn.f32 	%f2114, %f2113, %f2107, 0f3EAAAA78;
	fma.rn.f32 	%f2115, %f2114, %f2107, 0fBF000000;
	mul.f32 	%f2116, %f2107, %f2115;
	fma.rn.f32 	%f2117, %f2116, %f2107, %f2107;
	fma.rn.f32 	%f2118, %f2106, 0f3F317218, %f2117;
	setp.gt.u32 	%p358, %r507, 2139095039;
	fma.rn.f32 	%f2119, %f2102, 0f7F800000, 0f7F800000;
	selp.f32 	%f2120, %f2119, %f2118, %p358;
	setp.eq.f32 	%p359, %f2102, 0f00000000;
	selp.f32 	%f3902, 0fFF800000, %f2120, %p359;
	bra.uni 	$L__BB0_315;
$L__BB0_174:
	setp.eq.s32 	%p230, %r198, 14;
	@%p230 bra 	$L__BB0_310;
	setp.eq.s32 	%p231, %r198, 15;
	@%p231 bra 	$L__BB0_309;
	setp.eq.s32 	%p232, %r198, 16;
	mov.f32 	%f3902, %f108;
	@%p232 bra 	$L__BB0_177;
	bra.uni 	$L__BB0_315;
$L__BB0_177:
	mov.f32 	%f2038, 0f3F800000;
	add.rz.f32 	%f2039, %f108, %f2038;
	mov.b32 	%r494, %f2039;
	add.s32 	%r495, %r494, -1061158912;
	and.b32  	%r496, %r495, -8388608;
	mov.b32 	%r99, %f108;
	sub.s32 	%r497, %r99, %r496;
	mov.b32 	%f2040, %r497;
	sub.s32 	%r498, 1082130432, %r496;
	mov.b32 	%f2041, %r498;
	fma.rn.f32 	%f2042, %f2041, 0f3E800000, 0fBF800000;
	add.f32 	%f2043, %f2042, %f2040;
	cvt.rn.f32.s32 	%f2044, %r496;
	mul.f32 	%f2045, %f2044, 0f34000000;
	fma.rn.f32 	%f2046, %f2043, 0fBD39BF78, 0f3DD80012;
	fma.rn.f32 	%f2047, %f2046, %f2043, 0fBE0778E0;
	fma.rn.f32 	%f2048, %f2047, %f2043, 0f3E146475;
	fma.rn.f32 	%f2049, %f2048, %f2043, 0fBE2A68DD;
	fma.rn.f32 	%f2050, %f2049, %f2043, 0f3E4CAF9E;
	fma.rn.f32 	%f2051, %f2050, %f2043, 0fBE800042;
	fma.rn.f32 	%f2052, %f2051, %f2043, 0f3EAAAAE6;
	fma.rn.f32 	%f2053, %f2052, %f2043, 0fBF000000;
	mul.f32 	%f2054, %f2043, %f2053;
	fma.rn.f32 	%f2055, %f2054, %f2043, %f2043;
	fma.rn.f32 	%f3902, %f2045, 0f3F317218, %f2055;
	setp.lt.u32 	%p348, %r99, 2139095040;
	@%p348 bra 	$L__BB0_315;
	setp.gt.s32 	%p349, %r99, -1082130432;
	fma.rn.f32 	%f2056, %f108, 0f7F800000, 0f7F800000;
	selp.f32 	%f2057, %f2056, %f3902, %p349;
	setp.eq.f32 	%p350, %f108, 0f00000000;
	selp.f32 	%f3902, 0f80000000, %f2057, %p350;
	bra.uni 	$L__BB0_315;
$L__BB0_179:
	setp.gt.s32 	%p215, %r198, 29;
	@%p215 bra 	$L__BB0_188;
	setp.gt.s32 	%p222, %r198, 21;
	@%p222 bra 	$L__BB0_184;
	setp.eq.s32 	%p226, %r198, 20;
	@%p226 bra 	$L__BB0_308;
	setp.eq.s32 	%p227, %r198, 21;
	mov.f32 	%f3902, %f108;
	@%p227 bra 	$L__BB0_183;
	bra.uni 	$L__BB0_315;
$L__BB0_183:
	rsqrt.approx.f32 	%f3902, %f108;
	bra.uni 	$L__BB0_315;
$L__BB0_184:
	setp.eq.s32 	%p223, %r198, 22;
	@%p223 bra 	$L__BB0_307;
	setp.eq.s32 	%p224, %r198, 23;
	@%p224 bra 	$L__BB0_306;
	setp.eq.s32 	%p225, %r198, 24;
	mov.f32 	%f3902, %f108;
	@%p225 bra 	$L__BB0_187;
	bra.uni 	$L__BB0_315;
$L__BB0_187:
	rcp.rn.f32 	%f3902, %f108;
	bra.uni 	$L__BB0_315;
$L__BB0_188:
	setp.gt.s32 	%p216, %r198, 31;
	@%p216 bra 	$L__BB0_198;
	setp.eq.s32 	%p220, %r198, 30;
	@%p220 bra 	$L__BB0_297;
	setp.eq.s32 	%p221, %r198, 31;
	mov.f32 	%f3902, %f108;
	@%p221 bra 	$L__BB0_191;
	bra.uni 	$L__BB0_315;
$L__BB0_191:
	mul.f32 	%f1987, %f108, 0f3F22F983;
	cvt.rni.s32.f32 	%r849, %f1987;
	cvt.rn.f32.s32 	%f1988, %r849;
	fma.rn.f32 	%f1989, %f1988, 0fBFC90FDA, %f108;
	fma.rn.f32 	%f1990, %f1988, 0fB3A22168, %f1989;
	fma.rn.f32 	%f3900, %f1988, 0fA7C234C5, %f1990;
	abs.f32 	%f187, %f108;
	setp.ltu.f32 	%p330, %f187, 0f47CE4780;
	@%p330 bra 	$L__BB0_296;
	setp.eq.f32 	%p331, %f187, 0f7F800000;
	@%p331 bra 	$L__BB0_295;
	mov.b32 	%r72, %f108;
	shl.b32 	%r452, %r72, 8;
	or.b32  	%r73, %r452, -2147483648;
	mov.b64 	%rd229, 0;
	mov.b32 	%r846, 0;
	mov.u64 	%rd227, __cudart_i2opi_f;
	mov.u64 	%rd228, %rd4;
$L__BB0_194:
	.pragma "nounroll";
	ld.global.nc.u32 	%r453, [%rd227];
	mad.wide.u32 	%rd143, %r453, %r73, %rd229;
	shr.u64 	%rd229, %rd143, 32;
	st.local.u32 	[%rd228], %rd143;
	add.s32 	%r846, %r846, 1;
	add.s64 	%rd228, %rd228, 4;
	add.s64 	%rd227, %rd227, 4;
	setp.ne.s32 	%p332, %r846, 6;
	@%p332 bra 	$L__BB0_194;
	shr.u32 	%r454, %r72, 23;
	st.local.u32 	[%rd4+24], %rd229;
	and.b32  	%r76, %r454, 31;
	and.b32  	%r455, %r454, 224;
	add.s32 	%r456, %r455, -128;
	shr.u32 	%r457, %r456, 5;
	mul.wide.u32 	%rd144, %r457, 4;
	sub.s64 	%rd43, %rd4, %rd144;
	ld.local.u32 	%r847, [%rd43+24];
	ld.local.u32 	%r848, [%rd43+20];
	setp.eq.s32 	%p333, %r76, 0;
	@%p333 bra 	$L__BB0_197;
	shf.l.wrap.b32 	%r847, %r848, %r847, %r76;
	ld.local.u32 	%r458, [%rd43+16];
	shf.l.wrap.b32 	%r848, %r458, %r848, %r76;
$L__BB0_197:
	shr.u32 	%r459, %r847, 30;
	shf.l.wrap.b32 	%r460, %r848, %r847, 2;
	shl.b32 	%r461, %r848, 2;
	shr.u32 	%r462, %r460, 31;
	add.s32 	%r463, %r462, %r459;
	neg.s32 	%r464, %r463;
	setp.lt.s32 	%p334, %r72, 0;
	selp.b32 	%r849, %r464, %r463, %p334;
	xor.b32  	%r465, %r460, %r72;
	shr.s32 	%r466, %r460, 31;
	xor.b32  	%r467, %r466, %r460;
	xor.b32  	%r468, %r466, %r461;
	cvt.u64.u32 	%rd145, %r467;
	shl.b64 	%rd146, %rd145, 32;
	cvt.u64.u32 	%rd147, %r468;
	or.b64  	%rd148, %rd146, %rd147;
	cvt.rn.f64.s64 	%fd9, %rd148;
	mul.f64 	%fd10, %fd9, 0d3BF921FB54442D19;
	cvt.rn.f32.f64 	%f1991, %fd10;
	neg.f32 	%f1992, %f1991;
	setp.lt.s32 	%p335, %r465, 0;
	selp.f32 	%f3900, %f1992, %f1991, %p335;
	bra.uni 	$L__BB0_296;
$L__BB0_198:
	setp.eq.s32 	%p217, %r198, 32;
	@%p217 bra 	$L__BB0_286;
	setp.eq.s32 	%p218, %r198, 33;
	@%p218 bra 	$L__BB0_285;
	setp.eq.s32 	%p219, %r198, 34;
	mov.f32 	%f3902, %f108;
	@%p219 bra 	$L__BB0_201;
	bra.uni 	$L__BB0_315;
$L__BB0_201:
	abs.f32 	%f1925, %f108;
	fma.rn.f32 	%f1926, %f1925, 0fBF000000, 0f3F000000;
	rsqrt.approx.ftz.f32 	%f1927, %f1926;
	mul.f32 	%f1928, %f1926, %f1927;
	mul.f32 	%f1929, %f1927, 0fBF000000;
	fma.rn.f32 	%f1930, %f1928, %f1929, 0f3F000000;
	fma.rn.f32 	%f1931, %f1928, %f1930, %f1928;
	setp.eq.f32 	%p316, %f1925, 0f3F800000;
	selp.f32 	%f1932, 0f00000000, %f1931, %p316;
	setp.gt.f32 	%p317, %f1925, 0f3F0F5C29;
	selp.f32 	%f1933, %f1932, %f1925, %p317;
	copysign.f32 	%f1934, %f108, %f1933;
	mul.f32 	%f1935, %f1934, %f1934;
	fma.rn.f32 	%f1936, %f1935, 0f3D10ECEF, 0f3C8B1ABB;
	fma.rn.f32 	%f1937, %f1936, %f1935, 0f3CFC028C;
	fma.rn.f32 	%f1938, %f1937, %f1935, 0f3D372139;
	fma.rn.f32 	%f1939, %f1938, %f1935, 0f3D9993DB;
	fma.rn.f32 	%f1940, %f1939, %f1935, 0f3E2AAAC6;
	mul.f32 	%f1941, %f1935, %f1940;
	fma.rn.f32 	%f1942, %f1941, %f1934, %f1934;
	neg.f32 	%f1943, %f1942;
	selp.f32 	%f1944, %f1942, %f1943, %p317;
	fma.rn.f32 	%f1945, 0f3F6EE581, 0f3FD774EB, %f1944;
	setp.gt.f32 	%p318, %f108, 0f3F0F5C29;
	selp.f32 	%f1946, %f1942, %f1945, %p318;
	add.f32 	%f1947, %f1946, %f1946;
	selp.f32 	%f3902, %f1947, %f1946, %p317;
	bra.uni 	$L__BB0_315;
$L__BB0_202:
	setp.gt.s32 	%p186, %r198, 52;
	@%p186 bra 	$L__BB0_224;
	setp.gt.s32 	%p201, %r198, 43;
	@%p201 bra 	$L__BB0_214;
	setp.gt.s32 	%p208, %r198, 40;
	@%p208 bra 	$L__BB0_208;
	setp.eq.s32 	%p212, %r198, 35;
	@%p212 bra 	$L__BB0_284;
	setp.eq.s32 	%p213, %r198, 40;
	mov.f32 	%f3902, %f108;
	@%p213 bra 	$L__BB0_207;
	bra.uni 	$L__BB0_315;
$L__BB0_207:
	abs.f32 	%f1883, %f108;
	mov.f32 	%f1884, 0f3FB8AA3B;
	mul.rn.f32 	%f1885, %f1883, %f1884;
	cvt.rzi.f32.f32 	%f1886, %f1885;
	abs.f32 	%f1887, %f1886;
	setp.gt.f32 	%p312, %f1887, 0f42FC0000;
	mov.f32 	%f1888, 0f42FC0000;
	copysign.f32 	%f1889, %f1886, %f1888;
	selp.f32 	%f1890, %f1889, %f1886, %p312;
	fma.rn.f32 	%f1891, %f1890, 0fBF317218, %f1883;
	fma.rn.f32 	%f1892, %f1890, 0f3102E308, %f1891;
	mul.f32 	%f1893, %f1892, 0f3FB8AA3B;
	add.f32 	%f1894, %f1890, 0f4B40007D;
	mov.b32 	%r429, %f1894;
	shl.b32 	%r430, %r429, 23;
	mov.b32 	%f1895, %r430;
	ex2.approx.ftz.f32 	%f1896, %f1893;
	mul.f32 	%f1897, %f1896, %f1895;
	mov.f32 	%f1898, 0fBE000000;
	div.approx.ftz.f32 	%f1899, %f1898, %f1897;
	fma.rn.f32 	%f1900, %f1897, 0f40000000, %f1899;
	mul.f32 	%f1901, %f108, %f108;
	fma.rn.f32 	%f1902, %f1901, 0f363D0ADA, 0f394FFF49;
	fma.rn.f32 	%f1903, %f1902, %f1901, 0f3C08889A;
	fma.rn.f32 	%f1904, %f1903, %f1901, 0f3E2AAAAB;
	mul.f32 	%f1905, %f1901, %f1904;
	fma.rn.f32 	%f1906, %f1905, %f108, %f108;
	setp.ge.f32 	%p313, %f1883, 0f3F800000;
	copysign.f32 	%f1907, %f108, %f1900;
	selp.f32 	%f3902, %f1907, %f1906, %p313;
	bra.uni 	$L__BB0_315;
$L__BB0_208:
	setp.eq.s32 	%p209, %r198, 41;
	@%p209 bra 	$L__BB0_283;
	setp.eq.s32 	%p210, %r198, 42;
	@%p210 bra 	$L__BB0_282;
	setp.eq.s32 	%p211, %r198, 43;
	mov.f32 	%f3902, %f108;
	@%p211 bra 	$L__BB0_211;
	bra.uni 	$L__BB0_315;
$L__BB0_211:
	abs.f32 	%f168, %f108;
	fma.rn.f32 	%f1823, %f108, %f108, 0f3F800000;
	rsqrt.approx.ftz.f32 	%f1824, %f1823;
	fma.rn.f32 	%f1825, %f1823, %f1824, 0f3F800000;
	rcp.approx.ftz.f32 	%f1826, %f1825;
	mul.f32 	%f1827, %f168, %f1826;
	fma.rn.f32 	%f1828, %f168, %f1827, %f168;
	setp.gt.f32 	%p303, %f168, 0f4B000000;
	selp.f32 	%f169, %f168, %f1828, %p303;
	mov.f32 	%f1829, 0f3F800000;
	add.rz.f32 	%f1830, %f169, %f1829;
	mov.b32 	%r422, %f1830;
	add.s32 	%r423, %r422, -1061158912;
	and.b32  	%r424, %r423, -8388608;
	mov.b32 	%r56, %f169;
	sub.s32 	%r425, %r56, %r424;
	mov.b32 	%f1831, %r425;
	sub.s32 	%r426, 1082130432, %r424;
	mov.b32 	%f1832, %r426;
	fma.rn.f32 	%f1833, %f1832, 0f3E800000, 0fBF800000;
	add.f32 	%f1834, %f1833, %f1831;
	cvt.rn.f32.s32 	%f1835, %r424;
	mul.f32 	%f1836, %f1835, 0f34000000;
	fma.rn.f32 	%f1837, %f1834, 0fBD39BF78, 0f3DD80012;
	fma.rn.f32 	%f1838, %f1837, %f1834, 0fBE0778E0;
	fma.rn.f32 	%f1839, %f1838, %f1834, 0f3E146475;
	fma.rn.f32 	%f1840, %f1839, %f1834, 0fBE2A68DD;
	fma.rn.f32 	%f1841, %f1840, %f1834, 0f3E4CAF9E;
	fma.rn.f32 	%f1842, %f1841, %f1834, 0fBE800042;
	fma.rn.f32 	%f1843, %f1842, %f1834, 0f3EAAAAE6;
	fma.rn.f32 	%f1844, %f1843, %f1834, 0fBF000000;
	mul.f32 	%f1845, %f1834, %f1844;
	fma.rn.f32 	%f1846, %f1845, %f1834, %f1834;
	fma.rn.f32 	%f3898, %f1836, 0f3F317218, %f1846;
	setp.lt.u32 	%p304, %r56, 2139095040;
	@%p304 bra 	$L__BB0_213;
	setp.gt.s32 	%p305, %r56, -1082130432;
	fma.rn.f32 	%f1847, %f169, 0f7F800000, 0f7F800000;
	selp.f32 	%f1848, %f1847, %f3898, %p305;
	setp.eq.f32 	%p306, %f169, 0f00000000;
	selp.f32 	%f3898, 0f80000000, %f1848, %p306;
$L__BB0_213:
	setp.gt.f32 	%p307, %f168, 0f4B000000;
	add.f32 	%f1849, %f3898, 0f3F317218;
	selp.f32 	%f1850, %f1849, %f3898, %p307;
	setp.num.f32 	%p308, %f168, %f168;
	copysign.f32 	%f1851, %f108, %f1850;
	selp.f32 	%f3902, %f1851, %f1850, %p308;
	bra.uni 	$L__BB0_315;
$L__BB0_214:
	setp.gt.s32 	%p202, %r198, 49;
	@%p202 bra 	$L__BB0_220;
	setp.eq.s32 	%p206, %r198, 44;
	@%p206 bra 	$L__BB0_279;
	setp.eq.s32 	%p207, %r198, 45;
	mov.f32 	%f3902, %f108;
	@%p207 bra 	$L__BB0_217;
	bra.uni 	$L__BB0_315;
$L__BB0_217:
	abs.f32 	%f1765, %f108;
	mov.f32 	%f1766, 0f3F800000;
	sub.f32 	%f1767, %f1766, %f1765;
	rcp.approx.ftz.f32 	%f1768, %f1767;
	add.f32 	%f1769, %f1768, %f1768;
	mul.f32 	%f1770, %f1765, %f1769;
	setp.gt.f32 	%p293, %f1765, 0f7E800000;
	selp.f32 	%f158, 0fC0000000, %f1770, %p293;
	add.rz.f32 	%f1771, %f158, %f1766;
	mov.b32 	%r412, %f1771;
	add.s32 	%r413, %r412, -1061158912;
	and.b32  	%r414, %r413, -8388608;
	mov.b32 	%r53, %f158;
	sub.s32 	%r415, %r53, %r414;
	mov.b32 	%f1772, %r415;
	sub.s32 	%r416, 1082130432, %r414;
	mov.b32 	%f1773, %r416;
	fma.rn.f32 	%f1774, %f1773, 0f3E800000, 0fBF800000;
	add.f32 	%f1775, %f1774, %f1772;
	cvt.rn.f32.s32 	%f1776, %r414;
	mul.f32 	%f1777, %f1776, 0f34000000;
	fma.rn.f32 	%f1778, %f1775, 0fBD39BF78, 0f3DD80012;
	fma.rn.f32 	%f1779, %f1778, %f1775, 0fBE0778E0;
	fma.rn.f32 	%f1780, %f1779, %f1775, 0f3E146475;
	fma.rn.f32 	%f1781, %f1780, %f1775, 0fBE2A68DD;
	fma.rn.f32 	%f1782, %f1781, %f1775, 0f3E4CAF9E;
	fma.rn.f32 	%f1783, %f1782, %f1775, 0fBE800042;
	fma.rn.f32 	%f1784, %f1783, %f1775, 0f3EAAAAE6;
	fma.rn.f32 	%f1785, %f1784, %f1775, 0fBF000000;
	mul.f32 	%f1786, %f1775, %f1785;
	fma.rn.f32 	%f1787, %f1786, %f1775, %f1775;
	fma.rn.f32 	%f3896, %f1777, 0f3F317218, %f1787;
	setp.lt.u32 	%p294, %r53, 2139095040;
	@%p294 bra 	$L__BB0_219;
	setp.gt.s32 	%p295, %r53, -1082130432;
	fma.rn.f32 	%f1788, %f158, 0f7F800000, 0f7F800000;
	selp.f32 	%f1789, %f1788, %f3896, %p295;
	setp.eq.f32 	%p296, %f158, 0f00000000;
	selp.f32 	%f3896, 0f80000000, %f1789, %p296;
$L__BB0_219:
	mov.f32 	%f1790, 0f3F000000;
	copysign.f32 	%f1791, %f108, %f1790;
	mul.f32 	%f3902, %f1791, %f3896;
	bra.uni 	$L__BB0_315;
$L__BB0_220:
	setp.eq.s32 	%p203, %r198, 50;
	@%p203 bra 	$L__BB0_278;
	setp.eq.s32 	%p204, %r198, 51;
	@%p204 bra 	$L__BB0_277;
	setp.eq.s32 	%p205, %r198, 52;
	mov.f32 	%f3902, %f108;
	@%p205 bra 	$L__BB0_223;
	bra.uni 	$L__BB0_315;
$L__BB0_223:
	mov.f32 	%f1762, 0f3F000000;
	copysign.f32 	%f1763, %f108, %f1762;
	add.rz.f32 	%f1764, %f108, %f1763;
	cvt.rzi.f32.f32 	%f3902, %f1764;
	bra.uni 	$L__BB0_315;
$L__BB0_224:
	setp.gt.s32 	%p187, %r198, 69;
	@%p187 bra 	$L__BB0_238;
	setp.gt.s32 	%p195, %r198, 60;
	@%p195 bra 	$L__BB0_230;
	setp.eq.s32 	%p199, %r198, 53;
	@%p199 bra 	$L__BB0_276;
	setp.eq.s32 	%p200, %r198, 60;
	mov.f32 	%f3902, %f108;
	@%p200 bra 	$L__BB0_228;
	bra.uni 	$L__BB0_315;
$L__BB0_228:
	abs.f32 	%f1741, %f108;
	setp.ltu.f32 	%p291, %f1741, 0f3F8060FE;
	setp.ge.f32 	%p292, %f1741, 0f3F8060FE;
	mul.f32 	%f1742, %f108, %f108;
	selp.f32 	%f1743, %f1741, %f1742, %p292;
	selp.f32 	%f1744, 0f38EB4C3A, 0f38B1E96A, %p292;
	selp.f32 	%f1745, 0fBAAE005B, 0fBA574D20, %p292;
	fma.rn.f32 	%f1746, %f1744, %f1743, %f1745;
	selp.f32 	%f1747, 0f3C09919F, 0f3BAAD5EA, %p292;
	fma.rn.f32 	%f1748, %f1746, %f1743, %f1747;
	selp.f32 	%f1749, 0fBD24D99A, 0fBCDC1BE7, %p292;
	fma.rn.f32 	%f1750, %f1748, %f1743, %f1749;
	selp.f32 	%f1751, 0f3E235519, 0f3DE718AF, %p292;
	fma.rn.f32 	%f1752, %f1750, %f1743, %f1751;
	selp.f32 	%f1753, 0f3F69B4F9, 0fBEC093AC, %p292;
	fma.rn.f32 	%f1754, %f1752, %f1743, %f1753;
	selp.f32 	%f1755, 0f3F210A14, 0f3E0375D3, %p292;
	fma.rn.f32 	%f1756, %f1754, %f1743, %f1755;
	neg.f32 	%f1757, %f1743;
	selp.f32 	%f1758, %f1757, %f108, %p292;
	fma.rn.f32 	%f3902, %f1756, %f1758, %f1758;
	@%p291 bra 	$L__BB0_315;
	ex2.approx.ftz.f32 	%f1759, %f3902;
	mov.f32 	%f1760, 0f3F800000;
	sub.f32 	%f1761, %f1760, %f1759;
	copysign.f32 	%f3902, %f108, %f1761;
	bra.uni 	$L__BB0_315;
$L__BB0_230:
	setp.eq.s32 	%p196, %r198, 61;
	@%p196 bra 	$L__BB0_275;
	setp.eq.s32 	%p197, %r198, 62;
	@%p197 bra 	$L__BB0_261;
	setp.eq.s32 	%p198, %r198, 63;
	mov.f32 	%f3902, %f108;
	@%p198 bra 	$L__BB0_233;
	bra.uni 	$L__BB0_315;
$L__BB0_233:
	abs.f32 	%f125, %f108;
	setp.ltu.f32 	%p251, %f125, 0f3FC00000;
	@%p251 bra 	$L__BB0_257;
	setp.geu.f32 	%p252, %f108, 0f00000000;
	setp.gt.f32 	%p253, %f125, 0f42246666;
	selp.f32 	%f126, 0f42246666, %f108, %p253;
	abs.f32 	%f127, %f126;
	setp.lt.f32 	%p254, %f127, 0f00800000;
	mul.f32 	%f1415, %f127, 0f4B800000;
	selp.f32 	%f1416, %f1415, %f127, %p254;
	selp.f32 	%f1417, 0fC1C00000, 0f00000000, %p254;
	mov.b32 	%r377, %f1416;
	add.s32 	%r378, %r377, -1060439283;
	and.b32  	%r379, %r378, -8388608;
	sub.s32 	%r380, %r377, %r379;
	mov.b32 	%f1418, %r380;
	cvt.rn.f32.s32 	%f1419, %r379;
	fma.rn.f32 	%f1420, %f1419, 0f34000000, %f1417;
	add.f32 	%f1421, %f1418, 0fBF800000;
	add.f32 	%f1422, %f1418, 0f3F800000;
	rcp.approx.ftz.f32 	%f1423, %f1422;
	add.f32 	%f1424, %f1421, %f1421;
	mul.f32 	%f1425, %f1424, %f1423;
	mul.f32 	%f1426, %f1425, %f1425;
	sub.f32 	%f1427, %f1421, %f1425;
	add.f32 	%f1428, %f1427, %f1427;
	neg.f32 	%f1429, %f1425;
	fma.rn.f32 	%f1430, %f1429, %f1421, %f1428;
	mul.rn.f32 	%f1431, %f1423, %f1430;
	fma.rn.f32 	%f1432, %f1426, 0f3A2C32E4, 0f3B52E7DB;
	fma.rn.f32 	%f1433, %f1432, %f1426, 0f3C93BB73;
	fma.rn.f32 	%f1434, %f1433, %f1426, 0f3DF6384F;
	mul.rn.f32 	%f1435, %f1434, %f1426;
	fma.rn.f32 	%f1436, %f1425, 0f3FB8AA3B, %f1420;
	sub.f32 	%f1437, %f1420, %f1436;
	fma.rn.f32 	%f1438, %f1425, 0f3FB8AA3B, %f1437;
	fma.rn.f32 	%f1439, %f1431, 0f3FB8AA3B, %f1438;
	fma.rn.f32 	%f1440, %f1425, 0f32A55E34, %f1439;
	fma.rn.f32 	%f1441, %f1435, %f1425, %f1440;
	add.rn.f32 	%f1442, %f1436, %f1441;
	neg.f32 	%f1443, %f1436;
	add.rn.f32 	%f1444, %f1442, %f1443;
	neg.f32 	%f1445, %f1444;
	add.rn.f32 	%f1446, %f1441, %f1445;
	add.f32 	%f1447, %f127, 0fBF000000;
	mul.rn.f32 	%f1448, %f1442, %f1447;
	neg.f32 	%f1449, %f1448;
	fma.rn.f32 	%f1450, %f1442, %f1447, %f1449;
	fma.rn.f32 	%f1451, %f1446, %f1447, %f1450;
	mov.f32 	%f1452, 0f3FB8AA3B;
	mul.rn.f32 	%f1453, %f1452, %f127;
	neg.f32 	%f1454, %f1453;
	fma.rn.f32 	%f1455, %f127, 0f3FB8AA3B, %f1454;
	fma.rn.f32 	%f1456, %f127, 0f32A57060, %f1455;
	add.rn.f32 	%f3892, %f1448, %f1454;
	add.rn.f32 	%f1457, %f3892, %f1453;
	neg.f32 	%f1458, %f1457;
	add.rn.f32 	%f1459, %f3892, %f1458;
	add.rn.f32 	%f1460, %f1448, %f1458;
	neg.f32 	%f1461, %f1459;
	add.rn.f32 	%f1462, %f1454, %f1461;
	add.rn.f32 	%f1463, %f1460, %f1462;
	sub.f32 	%f1464, %f1451, %f1456;
	add.f32 	%f3893, %f1464, %f1463;
	@%p252 bra 	$L__BB0_236;
	neg.f32 	%f1465, %f3892;
	neg.f32 	%f3893, %f3893;
	setp.gt.f32 	%p255, %f127, 0f42040000;
	mov.f32 	%f1466, 0f42400000;
	sub.f32 	%f1467, %f1466, %f3892;
	selp.f32 	%f3892, %f1467, %f1465, %p255;
$L__BB0_236:
	setp.lt.f32 	%p256, %f108, 0f00000000;
	cvt.rni.f32.f32 	%f1468, %f3892;
	sub.f32 	%f1469, %f3892, %f1468;
	add.f32 	%f1470, %f3893, %f1469;
	fma.rn.f32 	%f1471, %f1470, 0f391FCB8E, 0f3AAF85ED;
	fma.rn.f32 	%f1472, %f1471, %f1470, 0f3C1D9856;
	fma.rn.f32 	%f1473, %f1472, %f1470, 0f3D6357BB;
	fma.rn.f32 	%f1474, %f1473, %f1470, 0f3E75FDEC;
	fma.rn.f32 	%f1475, %f1474, %f1470, 0f3F317218;
	fma.rn.f32 	%f1476, %f1475, %f1470, 0f3F800000;
	cvt.rzi.s32.f32 	%r381, %f1468;
	setp.gt.f32 	%p257, %f1468, 0f00000000;
	selp.b32 	%r382, 0, -2097152000, %p257;
	add.s32 	%r383, %r382, 2130706432;
	mov.b32 	%f1477, %r383;
	mul.f32 	%f1478, %f1476, %f1477;
	shl.b32 	%r384, %r381, 23;
	sub.s32 	%r385, %r384, %r382;
	mov.b32 	%f1479, %r385;
	mul.f32 	%f1480, %f1478, %f1479;
	mul.f32 	%f134, %f1480, 0f40206C99;
	rcp.approx.ftz.f32 	%f135, %f127;
	fma.rn.f32 	%f1481, %f135, 0f388F7971, 0fB8543ED8;
	fma.rn.f32 	%f1482, %f1481, %f135, 0fB9DDA6BE;
	fma.rn.f32 	%f1483, %f1482, %f135, 0f3A820ABE;
	fma.rn.f32 	%f1484, %f1483, %f135, 0fB9920AFD;
	fma.rn.f32 	%f1485, %f1484, %f135, 0fBB2F4D64;
	fma.rn.f32 	%f1486, %f1485, %f135, 0f3B638732;
	fma.rn.f32 	%f136, %f1486, %f135, 0f3DAAAAAC;
	@%p256 bra 	$L__BB0_256;
	mul.f32 	%f1487, %f135, %f136;
	fma.rn.f32 	%f3902, %f1487, %f134, %f134;
	bra.uni 	$L__BB0_315;
$L__BB0_238:
	setp.gt.s32 	%p188, %r198, 72;
	@%p188 bra 	$L__BB0_245;
	setp.eq.s32 	%p192, %r198, 70;
	@%p192 bra 	$L__BB0_255;
	setp.eq.s32 	%p193, %r198, 71;
	@%p193 bra 	$L__BB0_254;
	setp.eq.s32 	%p194, %r198, 72;
	mov.f32 	%f3902, %f108;
	@%p194 bra 	$L__BB0_242;
	bra.uni 	$L__BB0_315;
$L__BB0_242:
	mul.f32 	%f118, %f108, 0f3F3504F3;
	abs.f32 	%f1380, %f118;
	setp.ltu.f32 	%p249, %f1380, 0f3F8060FE;
	setp.ge.f32 	%p250, %f1380, 0f3F8060FE;
	mul.f32 	%f1381, %f118, %f118;
	selp.f32 	%f1382, %f1380, %f1381, %p250;
	selp.f32 	%f1383, 0f38EB4C3A, 0f38B1E96A, %p250;
	selp.f32 	%f1384, 0fBAAE005B, 0fBA574D20, %p250;
	fma.rn.f32 	%f1385, %f1383, %f1382, %f1384;
	selp.f32 	%f1386, 0f3C09919F, 0f3BAAD5EA, %p250;
	fma.rn.f32 	%f1387, %f1385, %f1382, %f1386;
	selp.f32 	%f1388, 0fBD24D99A, 0fBCDC1BE7, %p250;
	fma.rn.f32 	%f1389, %f1387, %f1382, %f1388;
	selp.f32 	%f1390, 0f3E235519, 0f3DE718AF, %p250;
	fma.rn.f32 	%f1391, %f1389, %f1382, %f1390;
	selp.f32 	%f1392, 0f3F69B4F9, 0fBEC093AC, %p250;
	fma.rn.f32 	%f1393, %f1391, %f1382, %f1392;
	selp.f32 	%f1394, 0f3F210A14, 0f3E0375D3, %p250;
	fma.rn.f32 	%f1395, %f1393, %f1382, %f1394;
	neg.f32 	%f1396, %f1382;
	selp.f32 	%f1397, %f1396, %f118, %p250;
	fma.rn.f32 	%f3891, %f1395, %f1397, %f1397;
	@%p249 bra 	$L__BB0_244;
	ex2.approx.ftz.f32 	%f1398, %f3891;
	mov.f32 	%f1399, 0f3F800000;
	sub.f32 	%f1400, %f1399, %f1398;
	copysign.f32 	%f3891, %f118, %f1400;
$L__BB0_244:
	add.f32 	%f1401, %f3891, 0f3F800000;
	mul.f32 	%f1402, %f108, 0f3F000000;
	mul.f32 	%f3902, %f1402, %f1401;
	bra.uni 	$L__BB0_315;
$L__BB0_245:
	setp.eq.s32 	%p189, %r198, 73;
	@%p189 bra 	$L__BB0_253;
	setp.eq.s32 	%p190, %r198, 74;
	@%p190 bra 	$L__BB0_251;
	setp.ne.s32 	%p191, %r198, 75;
	mov.f32 	%f3902, %f108;
	@%p191 bra 	$L__BB0_315;
	fma.rn.f32 	%f1291, %f108, 0f3BBB989D, 0f3F000000;
	cvt.sat.f32.f32 	%f1292, %f1291;
	mov.f32 	%f1293, 0f4B400001;
	mov.f32 	%f1294, 0f437C0000;
	fma.rm.f32 	%f1295, %f1292, %f1294, %f1293;
	add.f32 	%f1296, %f1295, 0fCB40007F;
	neg.f32 	%f1297, %f1296;
	fma.rn.f32 	%f1298, %f108, 0f3FB8AA3B, %f1297;
	fma.rn.f32 	%f1299, %f108, 0f32A57060, %f1298;
	mov.b32 	%r359, %f1295;
	shl.b32 	%r360, %r359, 23;
	mov.b32 	%f1300, %r360;
	ex2.approx.ftz.f32 	%f1301, %f1299;
	mul.f32 	%f109, %f1301, %f1300;
	mov.f32 	%f1302, 0f3F800000;
	add.rz.f32 	%f1303, %f109, %f1302;
	mov.b32 	%r361, %f1303;
	add.s32 	%r362, %r361, -1061158912;
	and.b32  	%r363, %r362, -8388608;
	mov.b32 	%r51, %f109;
	sub.s32 	%r364, %r51, %r363;
	mov.b32 	%f1304, %r364;
	sub.s32 	%r365, 1082130432, %r363;
	mov.b32 	%f1305, %r365;
	fma.rn.f32 	%f1306, %f1305, 0f3E800000, 0fBF800000;
	add.f32 	%f1307, %f1306, %f1304;
	cvt.rn.f32.s32 	%f1308, %r363;
	mul.f32 	%f1309, %f1308, 0f34000000;
	fma.rn.f32 	%f1310, %f1307, 0fBD39BF78, 0f3DD80012;
	fma.rn.f32 	%f1311, %f1310, %f1307, 0fBE0778E0;
	fma.rn.f32 	%f1312, %f1311, %f1307, 0f3E146475;
	fma.rn.f32 	%f1313, %f1312, %f1307, 0fBE2A68DD;
	fma.rn.f32 	%f1314, %f1313, %f1307, 0f3E4CAF9E;
	fma.rn.f32 	%f1315, %f1314, %f1307, 0fBE800042;
	fma.rn.f32 	%f1316, %f1315, %f1307, 0f3EAAAAE6;
	fma.rn.f32 	%f1317, %f1316, %f1307, 0fBF000000;
	mul.f32 	%f1318, %f1307, %f1317;
	fma.rn.f32 	%f1319, %f1318, %f1307, %f1307;
	fma.rn.f32 	%f3890, %f1309, 0f3F317218, %f1319;
	setp.lt.u32 	%p241, %r51, 2139095040;
	@%p241 bra 	$L__BB0_250;
	setp.gt.s32 	%p242, %r51, -1082130432;
	fma.rn.f32 	%f1320, %f109, 0f7F800000, 0f7F800000;
	selp.f32 	%f1321, %f1320, %f3890, %p242;
	setp.eq.f32 	%p243, %f109, 0f00000000;
	selp.f32 	%f3890, 0f80000000, %f1321, %p243;
$L__BB0_250:
	abs.f32 	%f1322, %f3890;
	mul.f32 	%f1323, %f1322, 0f4038AA3B;
	ex2.approx.ftz.f32 	%f1324, %f1323;
	add.f32 	%f1325, %f1324, 0f3F800000;
	rcp.approx.ftz.f32 	%f1326, %f1325;
	fma.rn.f32 	%f1327, %f1326, 0fC0000000, 0f3F800000;
	setp.ge.f32 	%p244, %f1322, 0f41102CB4;
	selp.f32 	%f1328, 0f3F800000, %f1327, %p244;
	copysign.f32 	%f1329, %f3890, %f1328;
	mul.f32 	%f1330, %f3890, %f3890;
	fma.rn.f32 	%f1331, %f1330, 0f3C80F082, 0fBD563CAE;
	fma.rn.f32 	%f1332, %f1331, %f1330, 0f3E085941;
	fma.rn.f32 	%f1333, %f1332, %f1330, 0fBEAAA9ED;
	fma.rn.f32 	%f1334, %f1333, %f1330, 0f00000000;
	fma.rn.f32 	%f1335, %f1334, %f3890, %f3890;
	setp.ge.f32 	%p245, %f1322, 0f3F19999A;
	selp.f32 	%f1336, %f1329, %f1335, %p245;
	mul.f32 	%f3902, %f108, %f1336;
	bra.uni 	$L__BB0_315;
$L__BB0_251:
	fma.rn.f32 	%f1337, %f108, 0f3BBB989D, 0f3F000000;
	cvt.sat.f32.f32 	%f1338, %f1337;
	mov.f32 	%f1339, 0f4B400001;
	mov.f32 	%f1340, 0f437C0000;
	fma.rm.f32 	%f1341, %f1338, %f1340, %f1339;
	add.f32 	%f1342, %f1341, 0fCB40007F;
	neg.f32 	%f1343, %f1342;
	fma.rn.f32 	%f1344, %f108, 0f3FB8AA3B, %f1343;
	fma.rn.f32 	%f1345, %f108, 0f32A57060, %f1344;
	mov.b32 	%r366, %f1341;
	shl.b32 	%r367, %r366, 23;
	mov.b32 	%f1346, %r367;
	ex2.approx.ftz.f32 	%f1347, %f1345;
	mul.f32 	%f114, %f1347, %f1346;
	mov.f32 	%f1348, 0f3F800000;
	add.rz.f32 	%f1349, %f114, %f1348;
	mov.b32 	%r368, %f1349;
	add.s32 	%r369, %r368, -1061158912;
	and.b32  	%r370, %r369, -8388608;
	mov.b32 	%r52, %f114;
	sub.s32 	%r371, %r52, %r370;
	mov.b32 	%f1350, %r371;
	sub.s32 	%r372, 1082130432, %r370;
	mov.b32 	%f1351, %r372;
	fma.rn.f32 	%f1352, %f1351, 0f3E800000, 0fBF800000;
	add.f32 	%f1353, %f1352, %f1350;
	cvt.rn.f32.s32 	%f1354, %r370;
	mul.f32 	%f1355, %f1354, 0f34000000;
	fma.rn.f32 	%f1356, %f1353, 0fBD39BF78, 0f3DD80012;
	fma.rn.f32 	%f1357, %f1356, %f1353, 0fBE0778E0;
	fma.rn.f32 	%f1358, %f1357, %f1353, 0f3E146475;
	fma.rn.f32 	%f1359, %f1358, %f1353, 0fBE2A68DD;
	fma.rn.f32 	%f1360, %f1359, %f1353, 0f3E4CAF9E;
	fma.rn.f32 	%f1361, %f1360, %f1353, 0fBE800042;
	fma.rn.f32 	%f1362, %f1361, %f1353, 0f3EAAAAE6;
	fma.rn.f32 	%f1363, %f1362, %f1353, 0fBF000000;
	mul.f32 	%f1364, %f1353, %f1363;
	fma.rn.f32 	%f1365, %f1364, %f1353, %f1353;
	fma.rn.f32 	%f3902, %f1355, 0f3F317218, %f1365;
	setp.lt.u32 	%p246, %r52, 2139095040;
	@%p246 bra 	$L__BB0_315;
	setp.gt.s32 	%p247, %r52, -1082130432;
	fma.rn.f32 	%f1366, %f114, 0f7F800000, 0f7F800000;
	selp.f32 	%f1367, %f1366, %f3902, %p247;
	setp.eq.f32 	%p248, %f114, 0f00000000;
	selp.f32 	%f3902, 0f80000000, %f1367, %p248;
	bra.uni 	$L__BB0_315;
$L__BB0_253:
	fma.rn.f32 	%f1368, %f108, 0fBBBB989D, 0f3F000000;
	cvt.sat.f32.f32 	%f1369, %f1368;
	mov.f32 	%f1370, 0f4B400001;
	mov.f32 	%f1371, 0f437C0000;
	fma.rm.f32 	%f1372, %f1369, %f1371, %f1370;
	add.f32 	%f1373, %f1372, 0fCB40007F;
	neg.f32 	%f1374, %f1373;
	fma.rn.f32 	%f1375, %f108, 0fBFB8AA3B, %f1374;
	fma.rn.f32 	%f1376, %f108, 0fB2A57060, %f1375;
	mov.b32 	%r373, %f1372;
	shl.b32 	%r374, %r373, 23;
	mov.b32 	%f1377, %r374;
	ex2.approx.ftz.f32 	%f1378, %f1376;
	fma.rn.f32 	%f1379, %f1378, %f1377, 0f3F800000;
	div.rn.f32 	%f3902, %f108, %f1379;
	bra.uni 	$L__BB0_315;
$L__BB0_254:
	max.f32 	%f3902, %f108, 0f00000000;
	bra.uni 	$L__BB0_315;
$L__BB0_255:
	fma.rn.f32 	%f1403, %f108, 0fBBBB989D, 0f3F000000;
	cvt.sat.f32.f32 	%f1404, %f1403;
	mov.f32 	%f1405, 0f4B400001;
	mov.f32 	%f1406, 0f437C0000;
	fma.rm.f32 	%f1407, %f1404, %f1406, %f1405;
	add.f32 	%f1408, %f1407, 0fCB40007F;
	neg.f32 	%f1409, %f1408;
	fma.rn.f32 	%f1410, %f108, 0fBFB8AA3B, %f1409;
	fma.rn.f32 	%f1411, %f108, 0fB2A57060, %f1410;
	mov.b32 	%r375, %f1407;
	shl.b32 	%r376, %r375, 23;
	mov.b32 	%f1412, %r376;
	ex2.approx.ftz.f32 	%f1413, %f1411;
	fma.rn.f32 	%f1414, %f1413, %f1412, 0f3F800000;
	rcp.rn.f32 	%f3902, %f1414;
	bra.uni 	$L__BB0_315;
$L__BB0_256:
	mul.f32 	%f1488, %f135, %f136;
	fma.rn.f32 	%f1489, %f1488, %f126, %f126;
	add.f32 	%f1490, %f127, %f127;
	cvt.rni.f32.f32 	%f1491, %f1490;
	cvt.rzi.s32.f32 	%r386, %f1491;
	fma.rn.f32 	%f1492, %f1491, 0fBF000000, %f127;
	mul.rn.f32 	%f1493, %f1492, %f1492;
	fma.rn.f32 	%f1494, %f1493, 0fBF17ACC9, 0f40233590;
	fma.rn.f32 	%f1495, %f1493, 0f3E684E12, 0fBFAAD2E0;
	fma.rn.f32 	%f1496, %f1494, %f1493, 0fC0A55DF6;
	fma.rn.f32 	%f1497, %f1495, %f1493, 0f4081E0CF;
	fma.rn.f32 	%f1498, %f1493, %f1492, 0f00000000;
	fma.rn.f32 	%f1499, %f1497, %f1493, 0fC09DE9E6;
	fma.rn.f32 	%f1500, %f1496, %f1498, 0f00000000;
	fma.rn.f32 	%f1501, %f1499, %f1493, 0f3F800000;
	fma.rn.f32 	%f1502, %f1492, 0f40490FDB, %f1500;
	and.b32  	%r387, %r386, 1;
	setp.eq.b32 	%p258, %r387, 1;
	selp.f32 	%f1503, %f1501, %f1502, %p258;
	and.b32  	%r388, %r386, 2;
	setp.eq.s32 	%p259, %r388, 0;
	mov.f32 	%f1504, 0f00000000;
	sub.f32 	%f1505, %f1504, %f1503;
	selp.f32 	%f1506, %f1503, %f1505, %p259;
	mul.rn.f32 	%f1507, %f1489, %f1506;
	neg.f32 	%f1508, %f1507;
	fma.rn.f32 	%f1509, %f1489, %f1506, %f1508;
	mov.f32 	%f1510, 0f3F800000;
	div.approx.f32 	%f1511, %f1510, %f1507;
	neg.f32 	%f1512, %f1511;
	mul.f32 	%f1513, %f1511, %f1512;
	mul.f32 	%f1514, %f1509, %f1513;
	mul.f32 	%f1515, %f134, %f1514;
	fma.rn.f32 	%f1516, %f134, %f1511, %f1515;
	mul.f32 	%f1517, %f1516, 0f3F000000;
	setp.gt.f32 	%p260, %f127, 0f42040000;
	mul.f32 	%f1518, %f1517, 0f27800000;
	selp.f32 	%f3894, %f1518, %f1517, %p260;
	bra.uni 	$L__BB0_258;
$L__BB0_257:
	setp.geu.f32 	%p261, %f108, 0f00000000;
	setp.lt.f32 	%p262, %f108, 0fBF000000;
	selp.f32 	%f1519, %f108, 0f3F800000, %p262;
	setp.eq.f32 	%p263, %f108, 0f00000000;
	cvt.rni.f32.f32 	%f1520, %f108;
	sub.f32 	%f1521, %f108, %f1520;
	selp.f32 	%f1522, %f108, %f1521, %p263;
	setp.le.f32 	%p264, %f108, 0f3F000000;
	selp.f32 	%f1523, %f1522, 0f3F800000, %p264;
	mul.f32 	%f1524, %f1519, %f1523;
	fma.rn.f32 	%f1525, %f1522, 0fBA8C9F66, 0f3BE903D7;
	fma.rn.f32 	%f1526, %f1525, %f1522, 0fBC1E00B0;
	fma.rn.f32 	%f1527, %f1526, %f1522, 0fBD2CC522;
	fma.rn.f32 	%f1528, %f1527, %f1522, 0f3E2A89B3;
	fma.rn.f32 	%f1529, %f1528, %f1522, 0fBD2C0C05;
	fma.rn.f32 	%f1530, %f1529, %f1522, 0fBF27E7A2;
	fma.rn.f32 	%f1531, %f1530, %f1522, 0f3F13C468;
	fma.rn.f32 	%f1532, %f1531, %f1524, 0f00000000;
	fma.rn.f32 	%f1533, %f1532, %f1522, %f1524;
	mov.f32 	%f1534, 0f3F800000;
	div.approx.f32 	%f3894, %f1534, %f1533;
	mov.f32 	%f3902, %f3894;
	@%p261 bra 	$L__BB0_315;
$L__BB0_258:
	cvt.rzi.f32.f32 	%f1536, %f108;
	setp.eq.f32 	%p265, %f108, %f1536;
	mov.f32 	%f3902, 0f7FFFFFFF;
	@%p265 bra 	$L__BB0_315;
	setp.geu.f32 	%p266, %f108, 0fC2246666;
	mov.f32 	%f3902, %f3894;
	@%p266 bra 	$L__BB0_315;
	cvt.rzi.s32.f32 	%r389, %f108;
	and.b32  	%r390, %r389, 1;
	setp.eq.b32 	%p267, %r390, 1;
	selp.f32 	%f3902, 0f00000000, %f3894, %p267;
	bra.uni 	$L__BB0_315;
$L__BB0_261:
	abs.f32 	%f142, %f108;
	setp.ltu.f32 	%p268, %f142, 0f40400000;
	@%p268 bra 	$L__BB0_265;
	setp.ltu.f32 	%p269, %f142, 0f40F9999A;
	@%p269 bra 	$L__BB0_264;
	rcp.approx.ftz.f32 	%f1537, %f142;
	mul.f32 	%f1538, %f1537, %f1537;
	fma.rn.f32 	%f1539, %f1538, 0f3A4BE755, 0fBB360953;
	fma.rn.f32 	%f1540, %f1539, %f1538, 0f3DAAAAA3;
	fma.rn.f32 	%f1541, %f1540, %f1537, 0f3F6B3F8E;
	mov.b32 	%r391, %f142;
	add.s32 	%r392, %r391, -1059760811;
	and.b32  	%r393, %r392, -8388608;
	sub.s32 	%r394, %r391, %r393;
	mov.b32 	%f1542, %r394;
	cvt.rn.f32.s32 	%f1543, %r393;
	fma.rn.f32 	%f1544, %f1543, 0f34000000, 0f00000000;
	add.f32 	%f1545, %f1542, 0fBF800000;
	fma.rn.f32 	%f1546, %f1545, 0fBE055027, 0f3E1039F6;
	fma.rn.f32 	%f1547, %f1546, %f1545, 0fBDF8CDCC;
	fma.rn.f32 	%f1548, %f1547, %f1545, 0f3E0F2955;
	fma.rn.f32 	%f1549, %f1548, %f1545, 0fBE2AD8B9;
	fma.rn.f32 	%f1550, %f1549, %f1545, 0f3E4CED0B;
	fma.rn.f32 	%f1551, %f1550, %f1545, 0fBE7FFF22;
	fma.rn.f32 	%f1552, %f1551, %f1545, 0f3EAAAA78;
	fma.rn.f32 	%f1553, %f1552, %f1545, 0fBF000000;
	mul.f32 	%f1554, %f1545, %f1553;
	fma.rn.f32 	%f1555, %f1554, %f1545, %f1545;
	fma.rn.f32 	%f1556, %f1544, 0f3F317218, %f1555;
	setp.gt.u32 	%p270, %r391, 2139095039;
	fma.rn.f32 	%f1557, %f142, 0f7F800000, 0f7F800000;
	selp.f32 	%f1558, %f1557, %f1556, %p270;
	mul.f32 	%f1559, %f1558, 0f3F000000;
	add.f32 	%f1560, %f142, 0fBF000000;
	mul.rn.f32 	%f1561, %f1559, %f1560;
	sub.f32 	%f1562, %f1561, %f142;
	add.rn.f32 	%f1563, %f1561, %f1541;
	add.f32 	%f1564, %f1562, %f1563;
	setp.eq.f32 	%p271, %f142, 0f7F800000;
	selp.f32 	%f3895, 0f7F800000, %f1564, %p271;
	bra.uni 	$L__BB0_270;
$L__BB0_264:
	add.f32 	%f1565, %f142, 0fC0400000;
	fma.rn.f32 	%f1566, %f1565, 0fC43B38FB, 0fC640F6F8;
	fma.rn.f32 	%f1567, %f1566, %f1565, 0fC7206560;
	fma.rn.f32 	%f1568, %f1567, %f1565, 0fC73CB6AA;
	fma.rn.f32 	%f1569, %f1568, %f1565, 0fC80BAE5A;
	add.f32 	%f1570, %f1565, 0fC381A020;
	fma.rn.f32 	%f1571, %f1570, %f1565, 0fC62864B8;
	fma.rn.f32 	%f1572, %f1571, %f1565, 0fC7B50686;
	fma.rn.f32 	%f1573, %f1572, %f1565, 0fC8498465;
	rcp.approx.ftz.f32 	%f1574, %f1573;
	fma.rn.f32 	%f3895, %f1569, %f1574, %f1565;
	bra.uni 	$L__BB0_270;
$L__BB0_265:
	setp.ltu.f32 	%p272, %f142, 0f3FC00000;
	@%p272 bra 	$L__BB0_267;
	add.f32 	%f1575, %f142, 0fC0000000;
	fma.rn.f32 	%f1576, %f1575, 0f385007FA, 0fB967A002;
	fma.rn.f32 	%f1577, %f1576, %f1575, 0f3A0DE6FC;
	fma.rn.f32 	%f1578, %f1577, %f1575, 0fBA9DE0E2;
	fma.rn.f32 	%f1579, %f1578, %f1575, 0f3B3D05B7;
	fma.rn.f32 	%f1580, %f1579, %f1575, 0fBBF1EB10;
	fma.rn.f32 	%f1581, %f1580, %f1575, 0f3CA89A28;
	fma.rn.f32 	%f1582, %f1581, %f1575, 0fBD89F01A;
	fma.rn.f32 	%f1583, %f1582, %f1575, 0f3EA51A66;
	fma.rn.f32 	%f1584, %f1583, %f1575, 0f3ED87730;
	mul.f32 	%f3895, %f1575, %f1584;
	bra.uni 	$L__BB0_270;
$L__BB0_267:
	setp.ltu.f32 	%p273, %f142, 0f3F333333;
	@%p273 bra 	$L__BB0_269;
	mov.f32 	%f1585, 0f3F800000;
	sub.f32 	%f1586, %f1585, %f142;
	fma.rn.f32 	%f1587, %f1586, 0f3D3BEF76, 0f3DD47577;
	fma.rn.f32 	%f1588, %f1587, %f1586, 0f3DFB8079;
	fma.rn.f32 	%f1589, %f1588, %f1586, 0f3E0295B5;
	fma.rn.f32 	%f1590, %f1589, %f1586, 0f3E12A765;
	fma.rn.f32 	%f1591, %f1590, %f1586, 0f3E2D6867;
	fma.rn.f32 	%f1592, %f1591, %f1586, 0f3E5462BF;
	fma.rn.f32 	%f1593, %f1592, %f1586, 0f3E8A8A72;
	fma.rn.f32 	%f1594, %f1593, %f1586, 0f3ECD26A4;
	fma.rn.f32 	%f1595, %f1594, %f1586, 0f3F528D32;
	fma.rn.f32 	%f1596, %f1595, %f1586, 0f3F13C468;
	mul.f32 	%f3895, %f1586, %f1596;
	bra.uni 	$L__BB0_270;
$L__BB0_269:
	fma.rn.f32 	%f1597, %f142, 0f3B6B1C86, 0fBBB34878;
	fma.rn.f32 	%f1598, %f1597, %f142, 0fBD36CAEF;
	fma.rn.f32 	%f1599, %f1598, %f142, 0f3E2B5555;
	fma.rn.f32 	%f1600, %f1599, %f142, 0fBD2C96C7;
	fma.rn.f32 	%f1601, %f1600, %f142, 0fBF27E6EB;
	fma.rn.f32 	%f1602, %f1601, %f142, 0f3F13C463;
	mul.f32 	%f1603, %f142, %f1602;
	fma.rn.f32 	%f1604, %f1603, %f142, %f142;
	setp.lt.f32 	%p274, %f1604, 0f00800000;
	mul.f32 	%f1605, %f1604, 0f4B000000;
	selp.f32 	%f1606, %f1605, %f1604, %p274;
	selp.f32 	%f1607, 0fC1B80000, 0f00000000, %p274;
	mov.b32 	%r395, %f1606;
	add.s32 	%r396, %r395, -1059760811;
	and.b32  	%r397, %r396, -8388608;
	sub.s32 	%r398, %r395, %r397;
	mov.b32 	%f1608, %r398;
	cvt.rn.f32.s32 	%f1609, %r397;
	fma.rn.f32 	%f1610, %f1609, 0f34000000, %f1607;
	add.f32 	%f1611, %f1608, 0fBF800000;
	fma.rn.f32 	%f1612, %f1611, 0fBE055027, 0f3E1039F6;
	fma.rn.f32 	%f1613, %f1612, %f1611, 0fBDF8CDCC;
	fma.rn.f32 	%f1614, %f1613, %f1611, 0f3E0F2955;
	fma.rn.f32 	%f1615, %f1614, %f1611, 0fBE2AD8B9;
	fma.rn.f32 	%f1616, %f1615, %f1611, 0f3E4CED0B;
	fma.rn.f32 	%f1617, %f1616, %f1611, 0fBE7FFF22;
	fma.rn.f32 	%f1618, %f1617, %f1611, 0f3EAAAA78;
	fma.rn.f32 	%f1619, %f1618, %f1611, 0fBF000000;
	mul.f32 	%f1620, %f1611, %f1619;
	fma.rn.f32 	%f1621, %f1620, %f1611, %f1611;
	fma.rn.f32 	%f1622, %f1610, 0f3F317218, %f1621;
	setp.gt.u32 	%p275, %r395, 2139095039;
	fma.rn.f32 	%f1623, %f1606, 0f7F800000, 0f7F800000;
	selp.f32 	%f1624, %f1623, %f1622, %p275;
	setp.eq.f32 	%p276, %f1606, 0f00000000;
	neg.f32 	%f1625, %f1624;
	selp.f32 	%f3895, 0f7F800000, %f1625, %p276;
$L__BB0_270:
	setp.ge.f32 	%p277, %f108, 0f00000000;
	mov.f32 	%f3902, %f3895;
	@%p277 bra 	$L__BB0_315;
	cvt.rmi.f32.f32 	%f1627, %f142;
	setp.eq.f32 	%p278, %f142, %f1627;
	mov.f32 	%f3902, 0f7F800000;
	@%p278 bra 	$L__BB0_315;
	setp.lt.f32 	%p279, %f142, 0f1FEC1E4A;
	@%p279 bra 	$L__BB0_274;
	add.f32 	%f1628, %f142, %f142;
	cvt.rni.f32.f32 	%f1629, %f1628;
	cvt.rzi.s32.f32 	%r399, %f1629;
	fma.rn.f32 	%f1630, %f1629, 0fBF000000, %f142;
	mul.f32 	%f1631, %f1630, 0f40490FDB;
	mul.rn.f32 	%f1632, %f1631, %f1631;
	and.b32  	%r400, %r399, 1;
	setp.eq.b32 	%p280, %r400, 1;
	selp.f32 	%f1633, 0f3F800000, %f1631, %p280;
	fma.rn.f32 	%f1634, %f1632, %f1633, 0f00000000;
	fma.rn.f32 	%f1635, %f1632, 0f37CBAC00, 0fBAB607ED;
	selp.f32 	%f1636, %f1635, 0fB94D4153, %p280;
	selp.f32 	%f1637, 0f3D2AAABB, 0f3C0885E4, %p280;
	fma.rn.f32 	%f1638, %f1636, %f1632, %f1637;
	selp.f32 	%f1639, 0fBEFFFFFF, 0fBE2AAAA8, %p280;
	fma.rn.f32 	%f1640, %f1638, %f1632, %f1639;
	fma.rn.f32 	%f1641, %f1640, %f1634, %f1633;
	and.b32  	%r401, %r399, 2;
	setp.eq.s32 	%p281, %r401, 0;
	mov.f32 	%f1642, 0f00000000;
	sub.f32 	%f1643, %f1642, %f1641;
	selp.f32 	%f1644, %f1641, %f1643, %p281;
	abs.f32 	%f1645, %f1644;
	mul.f32 	%f1646, %f142, %f1645;
	setp.lt.f32 	%p282, %f1646, 0f00800000;
	mul.f32 	%f1647, %f1646, 0f4B000000;
	selp.f32 	%f1648, 0fC1B80000, 0f00000000, %p282;
	selp.f32 	%f1649, %f1647, %f1646, %p282;
	mov.b32 	%r402, %f1649;
	add.s32 	%r403, %r402, -1059760811;
	and.b32  	%r404, %r403, -8388608;
	sub.s32 	%r405, %r402, %r404;
	mov.b32 	%f1650, %r405;
	cvt.rn.f32.s32 	%f1651, %r404;
	fma.rn.f32 	%f1652, %f1651, 0f34000000, %f1648;
	add.f32 	%f1653, %f1650, 0fBF800000;
	fma.rn.f32 	%f1654, %f1653, 0fBE055027, 0f3E1039F6;
	fma.rn.f32 	%f1655, %f1654, %f1653, 0fBDF8CDCC;
	fma.rn.f32 	%f1656, %f1655, %f1653, 0f3E0F2955;
	fma.rn.f32 	%f1657, %f1656, %f1653, 0fBE2AD8B9;
	fma.rn.f32 	%f1658, %f1657, %f1653, 0f3E4CED0B;
	fma.rn.f32 	%f1659, %f1658, %f1653, 0fBE7FFF22;
	fma.rn.f32 	%f1660, %f1659, %f1653, 0f3EAAAA78;
	fma.rn.f32 	%f1661, %f1660, %f1653, 0fBF000000;
	mul.f32 	%f1662, %f1653, %f1661;
	fma.rn.f32 	%f1663, %f1662, %f1653, %f1653;
	fma.rn.f32 	%f1664, %f1652, 0f3F317218, %f1663;
	setp.gt.u32 	%p283, %r402, 2139095039;
	fma.rn.f32 	%f1665, %f1649, 0f7F800000, 0f7F800000;
	selp.f32 	%f1666, %f1665, %f1664, %p283;
	setp.eq.f32 	%p284, %f1649, 0f00000000;
	mov.f32 	%f1667, 0f3F928682;
	sub.f32 	%f1668, %f1667, %f1666;
	selp.f32 	%f1669, 0f7F800000, %f1668, %p284;
	sub.f32 	%f3902, %f1669, %f3895;
	bra.uni 	$L__BB0_315;
$L__BB0_274:
	setp.lt.f32 	%p285, %f142, 0f00800000;
	mul.f32 	%f1670, %f142, 0f4B000000;
	selp.f32 	%f1671, %f1670, %f142, %p285;
	selp.f32 	%f1672, 0fC1B80000, 0f00000000, %p285;
	mov.b32 	%r406, %f1671;
	add.s32 	%r407, %r406, -1059760811;
	and.b32  	%r408, %r407, -8388608;
	sub.s32 	%r409, %r406, %r408;
	mov.b32 	%f1673, %r409;
	cvt.rn.f32.s32 	%f1674, %r408;
	fma.rn.f32 	%f1675, %f1674, 0f34000000, %f1672;
	add.f32 	%f1676, %f1673, 0fBF800000;
	fma.rn.f32 	%f1677, %f1676, 0fBE055027, 0f3E1039F6;
	fma.rn.f32 	%f1678, %f1677, %f1676, 0fBDF8CDCC;
	fma.rn.f32 	%f1679, %f1678, %f1676, 0f3E0F2955;
	fma.rn.f32 	%f1680, %f1679, %f1676, 0fBE2AD8B9;
	fma.rn.f32 	%f1681, %f1680, %f1676, 0f3E4CED0B;
	fma.rn.f32 	%f1682, %f1681, %f1676, 0fBE7FFF22;
	fma.rn.f32 	%f1683, %f1682, %f1676, 0f3EAAAA78;
	fma.rn.f32 	%f1684, %f1683, %f1676, 0fBF000000;
	mul.f32 	%f1685, %f1676, %f1684;
	fma.rn.f32 	%f1686, %f1685, %f1676, %f1676;
	fma.rn.f32 	%f1687, %f1675, 0f3F317218, %f1686;
	setp.gt.u32 	%p286, %r406, 2139095039;
	fma.rn.f32 	%f1688, %f1671, 0f7F800000, 0f7F800000;
	selp.f32 	%f1689, %f1688, %f1687, %p286;
	setp.eq.f32 	%p287, %f1671, 0f00000000;
	neg.f32 	%f1690, %f1689;
	selp.f32 	%f3902, 0f7F800000, %f1690, %p287;
	bra.uni 	$L__BB0_315;
$L__BB0_275:
	abs.f32 	%f1691, %f108;
	add.f32 	%f1692, %f1691, 0fC0800000;
	add.f32 	%f1693, %f1691, 0f40800000;
	rcp.approx.ftz.f32 	%f1694, %f1693;
	mul.rn.f32 	%f1695, %f1692, %f1694;
	add.f32 	%f1696, %f1695, 0f3F800000;
	fma.rn.f32 	%f1697, %f1696, 0fC0800000, %f1691;
	neg.f32 	%f1698, %f1695;
	fma.rn.f32 	%f1699, %f1698, %f1691, %f1697;
	fma.rn.f32 	%f1700, %f1694, %f1699, %f1695;
	fma.rn.f32 	%f1701, %f1700, 0f3A69A091, 0f3BE6E05B;
	fma.rn.f32 	%f1702, %f1701, %f1700, 0fBC81FB4B;
	fma.rn.f32 	%f1703, %f1702, %f1700, 0f3D15373B;
	fma.rn.f32 	%f1704, %f1703, %f1700, 0fBD887C5A;
	fma.rn.f32 	%f1705, %f1704, %f1700, 0f3DC021D5;
	fma.rn.f32 	%f1706, %f1705, %f1700, 0fBDCED424;
	fma.rn.f32 	%f1707, %f1706, %f1700, 0f3D8B74DE;
	fma.rn.f32 	%f1708, %f1707, %f1700, 0f3C7BF170;
	fma.rn.f32 	%f1709, %f1708, %f1700, 0fBE0EF8D4;
	fma.rn.f32 	%f1710, %f1709, %f1700, 0f3F9DD2C9;
	fma.rn.f32 	%f1711, %f1691, 0f40000000, 0f3F800000;
	rcp.approx.ftz.f32 	%f1712, %f1711;
	mul.rn.f32 	%f1713, %f1710, %f1712;
	mul.f32 	%f1714, %f1713, 0fC0000000;
	fma.rn.f32 	%f1715, %f1691, %f1714, %f1710;
	sub.f32 	%f1716, %f1715, %f1713;
	fma.rn.f32 	%f1717, %f1716, %f1712, %f1713;
	neg.f32 	%f1718, %f1691;
	mul.f32 	%f1719, %f1691, %f1718;
	mov.f32 	%f1720, 0f3FB8AA3B;
	mul.rn.f32 	%f1721, %f1719, %f1720;
	cvt.rzi.f32.f32 	%f1722, %f1721;
	abs.f32 	%f1723, %f1722;
	setp.gt.f32 	%p288, %f1723, 0f42FC0000;
	mov.f32 	%f1724, 0f42FC0000;
	copysign.f32 	%f1725, %f1722, %f1724;
	selp.f32 	%f1726, %f1725, %f1722, %p288;
	fma.rn.f32 	%f1727, %f1726, 0fBF317218, %f1719;
	fma.rn.f32 	%f1728, %f1726, 0f3102E308, %f1727;
	mul.f32 	%f1729, %f1728, 0f3FB8AA3B;
	add.f32 	%f1730, %f1726, 0f4B40007F;
	mov.b32 	%r410, %f1730;
	shl.b32 	%r411, %r410, 23;
	mov.b32 	%f1731, %r411;
	ex2.approx.ftz.f32 	%f1732, %f1729;
	mul.f32 	%f1733, %f1732, %f1731;
	neg.f32 	%f1734, %f1719;
	fma.rn.f32 	%f1735, %f1718, %f1691, %f1734;
	fma.rn.f32 	%f1736, %f1733, %f1735, %f1733;
	mul.f32 	%f1737, %f1717, %f1736;
	setp.gt.f32 	%p289, %f1691, 0f4120E148;
	selp.f32 	%f1738, 0f00000000, %f1737, %p289;
	setp.lt.f32 	%p290, %f108, 0f00000000;
	mov.f32 	%f1739, 0f40000000;
	sub.f32 	%f1740, %f1739, %f1738;
	selp.f32 	%f3902, %f1740, %f1738, %p290;
	bra.uni 	$L__BB0_315;
$L__BB0_276:
	cvt.rzi.f32.f32 	%f3902, %f108;
	bra.uni 	$L__BB0_315;
$L__BB0_277:
	cvt.rpi.f32.f32 	%f3902, %f108;
	bra.uni 	$L__BB0_315;
$L__BB0_278:
	cvt.rmi.f32.f32 	%f3902, %f108;
	bra.uni 	$L__BB0_315;
$L__BB0_279:
	mov.f32 	%f1792, 0f3F800000;
	sub.rn.f32 	%f1793, %f108, %f1792;
	mov.b32 	%r54, %f1793;
	setp.gt.u32 	%p297, %r54, 1258291200;
	fma.rn.f32 	%f1794, %f108, %f108, 0fBF800000;
	rsqrt.approx.ftz.f32 	%f1795, %f1794;
	mul.f32 	%f1796, %f1794, %f1795;
	mul.f32 	%f1797, %f1795, 0f3F000000;
	neg.f32 	%f1798, %f1796;
	fma.rn.f32 	%f1799, %f1798, %f1796, %f1794;
	fma.rn.f32 	%f1800, %f1799, %f1797, %f1796;
	setp.eq.f32 	%p298, %f1794, 0f00000000;
	selp.f32 	%f1801, 0f00000000, %f1800, %p298;
	selp.f32 	%f1802, 0fBF800001, %f1801, %p297;
	add.f32 	%f163, %f1793, %f1802;
	add.rz.f32 	%f1803, %f163, %f1792;
	mov.b32 	%r417, %f1803;
	add.s32 	%r418, %r417, -1061158912;
	and.b32  	%r419, %r418, -8388608;
	mov.b32 	%r55, %f163;
	sub.s32 	%r420, %r55, %r419;
	mov.b32 	%f1804, %r420;
	sub.s32 	%r421, 1082130432, %r419;
	mov.b32 	%f1805, %r421;
	fma.rn.f32 	%f1806, %f1805, 0f3E800000, 0fBF800000;
	add.f32 	%f1807, %f1806, %f1804;
	cvt.rn.f32.s32 	%f1808, %r419;
	mul.f32 	%f1809, %f1808, 0f34000000;
	fma.rn.f32 	%f1810, %f1807, 0fBD39BF78, 0f3DD80012;
	fma.rn.f32 	%f1811, %f1810, %f1807, 0fBE0778E0;
	fma.rn.f32 	%f1812, %f1811, %f1807, 0f3E146475;
	fma.rn.f32 	%f1813, %f1812, %f1807, 0fBE2A68DD;
	fma.rn.f32 	%f1814, %f1813, %f1807, 0f3E4CAF9E;
	fma.rn.f32 	%f1815, %f1814, %f1807, 0fBE800042;
	fma.rn.f32 	%f1816, %f1815, %f1807, 0f3EAAAAE6;
	fma.rn.f32 	%f1817, %f1816, %f1807, 0fBF000000;
	mul.f32 	%f1818, %f1807, %f1817;
	fma.rn.f32 	%f1819, %f1818, %f1807, %f1807;
	fma.rn.f32 	%f3897, %f1809, 0f3F317218, %f1819;
	setp.lt.u32 	%p299, %r55, 2139095040;
	@%p299 bra 	$L__BB0_281;
	setp.gt.s32 	%p300, %r55, -1082130432;
	fma.rn.f32 	%f1820, %f163, 0f7F800000, 0f7F800000;
	selp.f32 	%f1821, %f1820, %f3897, %p300;
	setp.eq.f32 	%p301, %f163, 0f00000000;
	selp.f32 	%f3897, 0f80000000, %f1821, %p301;
$L__BB0_281:
	setp.gt.u32 	%p302, %r54, 1258291200;
	add.f32 	%f1822, %f3897, 0f3F317218;
	selp.f32 	%f3902, %f1822, %f3897, %p302;
	bra.uni 	$L__BB0_315;
$L__BB0_282:
	abs.f32 	%f1852, %f108;
	mul.f32 	%f1853, %f1852, 0f4038AA3B;
	ex2.approx.ftz.f32 	%f1854, %f1853;
	add.f32 	%f1855, %f1854, 0f3F800000;
	rcp.approx.ftz.f32 	%f1856, %f1855;
	fma.rn.f32 	%f1857, %f1856, 0fC0000000, 0f3F800000;
	setp.ge.f32 	%p309, %f1852, 0f41102CB4;
	selp.f32 	%f1858, 0f3F800000, %f1857, %p309;
	copysign.f32 	%f1859, %f108, %f1858;
	mul.f32 	%f1860, %f108, %f108;
	fma.rn.f32 	%f1861, %f1860, 0f3C80F082, 0fBD563CAE;
	fma.rn.f32 	%f1862, %f1861, %f1860, 0f3E085941;
	fma.rn.f32 	%f1863, %f1862, %f1860, 0fBEAAA9ED;
	fma.rn.f32 	%f1864, %f1863, %f1860, 0f00000000;
	fma.rn.f32 	%f1865, %f1864, %f108, %f108;
	setp.ge.f32 	%p310, %f1852, 0f3F19999A;
	selp.f32 	%f3902, %f1859, %f1865, %p310;
	bra.uni 	$L__BB0_315;
$L__BB0_283:
	abs.f32 	%f1866, %f108;
	mov.f32 	%f1867, 0f3FB8AA3B;
	mul.rn.f32 	%f1868, %f1866, %f1867;
	cvt.rzi.f32.f32 	%f1869, %f1868;
	abs.f32 	%f1870, %f1869;
	setp.gt.f32 	%p311, %f1870, 0f42FC0000;
	mov.f32 	%f1871, 0f42FC0000;
	copysign.f32 	%f1872, %f1869, %f1871;
	selp.f32 	%f1873, %f1872, %f1869, %p311;
	fma.rn.f32 	%f1874, %f1873, 0fBF317218, %f1866;
	fma.rn.f32 	%f1875, %f1873, 0f3102E308, %f1874;
	mul.f32 	%f1876, %f1875, 0f3FB8AA3B;
	add.f32 	%f1877, %f1873, 0f4B40007D;
	mov.b32 	%r427, %f1877;
	shl.b32 	%r428, %r427, 23;
	mov.b32 	%f1878, %r428;
	ex2.approx.ftz.f32 	%f1879, %f1876;
	mul.f32 	%f1880, %f1879, %f1878;
	mov.f32 	%f1881, 0f3E000000;
	div.approx.ftz.f32 	%f1882, %f1881, %f1880;
	fma.rn.f32 	%f3902, %f1880, 0f40000000, %f1882;
	bra.uni 	$L__BB0_315;
$L__BB0_284:
	abs.f32 	%f1908, %f108;
	setp.gt.f32 	%p314, %f1908, 0f3F800000;
	rcp.approx.ftz.f32 	%f1909, %f1908;
	selp.f32 	%f1910, %f1909, %f1908, %p314;
	mul.f32 	%f1911, %f1910, %f1910;
	fma.rn.f32 	%f1912, %f1911, 0f3B2090AA, 0fBC6BE14F;
	fma.rn.f32 	%f1913, %f1912, %f1911, 0f3D23397E;
	fma.rn.f32 	%f1914, %f1913, %f1911, 0fBD948A7A;
	fma.rn.f32 	%f1915, %f1914, %f1911, 0f3DD76B21;
	fma.rn.f32 	%f1916, %f1915, %f1911, 0fBE111E88;
	fma.rn.f32 	%f1917, %f1916, %f1911, 0f3E4CAF60;
	fma.rn.f32 	%f1918, %f1917, %f1911, 0fBEAAAA27;
	mul.f32 	%f1919, %f1911, %f1918;
	fma.rn.f32 	%f1920, %f1919, %f1910, %f1910;
	neg.f32 	%f1921, %f1920;
	fma.rn.f32 	%f1922, 0f3F6EE581, 0f3FD774EB, %f1921;
	selp.f32 	%f1923, %f1922, %f1920, %p314;
	setp.num.f32 	%p315, %f1908, %f1908;
	copysign.f32 	%f1924, %f108, %f1923;
	selp.f32 	%f3902, %f1924, %f1923, %p315;
	bra.uni 	$L__BB0_315;
$L__BB0_285:
	abs.f32 	%f1948, %f108;
	fma.rn.f32 	%f1949, %f1948, 0fBF000000, 0f3F000000;
	rsqrt.approx.ftz.f32 	%f1950, %f1949;
	mul.f32 	%f1951, %f1949, %f1950;
	mul.f32 	%f1952, %f1950, 0fBF000000;
	fma.rn.f32 	%f1953, %f1951, %f1952, 0f3F000000;
	fma.rn.f32 	%f1954, %f1951, %f1953, %f1951;
	setp.eq.f32 	%p319, %f1948, 0f3F800000;
	selp.f32 	%f1955, 0f00000000, %f1954, %p319;
	setp.gt.f32 	%p320, %f1948, 0f3F0F5C29;
	selp.f32 	%f1956, %f1955, %f1948, %p320;
	mul.f32 	%f1957, %f1956, %f1956;
	fma.rn.f32 	%f1958, %f1957, 0f3D4DD2F7, 0f3C99CA97;
	fma.rn.f32 	%f1959, %f1958, %f1957, 0f3D3F90E8;
	fma.rn.f32 	%f1960, %f1959, %f1957, 0f3D993CCF;
	fma.rn.f32 	%f1961, %f1960, %f1957, 0f3E2AAC04;
	mul.f32 	%f1962, %f1957, %f1961;
	fma.rn.f32 	%f1963, %f1962, %f1956, %f1956;
	mul.f32 	%f1964, %f1963, 0fC0000000;
	fma.rn.f32 	%f1965, 0f3F6EE581, 0f3FD774EB, %f1964;
	selp.f32 	%f1966, %f1965, %f1963, %p320;
	setp.num.f32 	%p321, %f1966, %f1966;
	copysign.f32 	%f1967, %f108, %f1966;
	selp.f32 	%f3902, %f1967, %f1966, %p321;
	bra.uni 	$L__BB0_315;
$L__BB0_286:
	mul.f32 	%f1968, %f108, 0f3F22F983;
	cvt.rni.s32.f32 	%r845, %f1968;
	cvt.rn.f32.s32 	%f1969, %r845;
	fma.rn.f32 	%f1970, %f1969, 0fBFC90FDA, %f108;
	fma.rn.f32 	%f1971, %f1969, 0fB3A22168, %f1970;
	fma.rn.f32 	%f3899, %f1969, 0fA7C234C5, %f1971;
	abs.f32 	%f181, %f108;
	setp.ltu.f32 	%p322, %f181, 0f47CE4780;
	@%p322 bra 	$L__BB0_294;
	setp.eq.f32 	%p323, %f181, 0f7F800000;
	@%p323 bra 	$L__BB0_293;
	mov.b32 	%r58, %f108;
	shl.b32 	%r432, %r58, 8;
	or.b32  	%r59, %r432, -2147483648;
	mov.b64 	%rd226, 0;
	mov.b32 	%r842, 0;
	mov.u64 	%rd224, __cudart_i2opi_f;
	mov.u64 	%rd225, %rd3;
$L__BB0_289:
	.pragma "nounroll";
	ld.global.nc.u32 	%r433, [%rd224];
	mad.wide.u32 	%rd135, %r433, %r59, %rd226;
	shr.u64 	%rd226, %rd135, 32;
	st.local.u32 	[%rd225], %rd135;
	add.s32 	%r842, %r842, 1;
	add.s64 	%rd225, %rd225, 4;
	add.s64 	%rd224, %rd224, 4;
	setp.ne.s32 	%p324, %r842, 6;
	@%p324 bra 	$L__BB0_289;
	shr.u32 	%r434, %r58, 23;
	st.local.u32 	[%rd3+24], %rd226;
	and.b32  	%r62, %r434, 31;
	and.b32  	%r435, %r434, 224;
	add.s32 	%r436, %r435, -128;
	shr.u32 	%r437, %r436, 5;
	mul.wide.u32 	%rd136, %r437, 4;
	sub.s64 	%rd36, %rd3, %rd136;
	ld.local.u32 	%r843, [%rd36+24];
	ld.local.u32 	%r844, [%rd36+20];
	setp.eq.s32 	%p325, %r62, 0;
	@%p325 bra 	$L__BB0_292;
	shf.l.wrap.b32 	%r843, %r844, %r843, %r62;
	ld.local.u32 	%r438, [%rd36+16];
	shf.l.wrap.b32 	%r844, %r438, %r844, %r62;
$L__BB0_292:
	shr.u32 	%r439, %r843, 30;
	shf.l.wrap.b32 	%r440, %r844, %r843, 2;
	shl.b32 	%r441, %r844, 2;
	shr.u32 	%r442, %r440, 31;
	add.s32 	%r443, %r442, %r439;
	neg.s32 	%r444, %r443;
	setp.lt.s32 	%p326, %r58, 0;
	selp.b32 	%r845, %r444, %r443, %p326;
	xor.b32  	%r445, %r440, %r58;
	shr.s32 	%r446, %r440, 31;
	xor.b32  	%r447, %r446, %r440;
	xor.b32  	%r448, %r446, %r441;
	cvt.u64.u32 	%rd137, %r447;
	shl.b64 	%rd138, %rd137, 32;
	cvt.u64.u32 	%rd139, %r448;
	or.b64  	%rd140, %rd138, %rd139;
	cvt.rn.f64.s64 	%fd7, %rd140;
	mul.f64 	%fd8, %fd7, 0d3BF921FB54442D19;
	cvt.rn.f32.f64 	%f1972, %fd8;
	neg.f32 	%f1973, %f1972;
	setp.lt.s32 	%p327, %r445, 0;
	selp.f32 	%f3899, %f1973, %f1972, %p327;
	bra.uni 	$L__BB0_294;
$L__BB0_293:
	mov.f32 	%f1974, 0f00000000;
	mul.rn.f32 	%f3899, %f108, %f1974;
	mov.b32 	%r845, 0;
$L__BB0_294:
	mul.f32 	%f1975, %f3899, %f3899;
	fma.rn.f32 	%f1976, %f1975, 0f3C190000, 0f3B560000;
	fma.rn.f32 	%f1977, %f1976, %f1975, 0f3CC70000;
	fma.rn.f32 	%f1978, %f1977, %f1975, 0f3D5B0000;
	fma.rn.f32 	%f1979, %f1978, %f1975, 0f3E089438;
	fma.rn.f32 	%f1980, %f1979, %f1975, 0f3EAAAA88;
	mul.rn.f32 	%f1981, %f1975, %f3899;
	fma.rn.f32 	%f1982, %f1980, %f1981, %f3899;
	abs.f32 	%f1983, %f3899;
	setp.eq.f32 	%p328, %f1983, 0f3A00B43C;
	selp.f32 	%f1984, %f3899, %f1982, %p328;
	and.b32  	%r450, %r845, 1;
	setp.eq.b32 	%p329, %r450, 1;
	neg.f32 	%f1985, %f1984;
	rcp.approx.ftz.f32 	%f1986, %f1985;
	selp.f32 	%f3902, %f1986, %f1984, %p329;
	bra.uni 	$L__BB0_315;
$L__BB0_295:
	mov.f32 	%f1993, 0f00000000;
	mul.rn.f32 	%f3900, %f108, %f1993;
	mov.b32 	%r849, 0;
$L__BB0_296:
	add.s32 	%r470, %r849, 1;
	mul.rn.f32 	%f1994, %f3900, %f3900;
	and.b32  	%r471, %r849, 1;
	setp.eq.b32 	%p336, %r471, 1;
	selp.f32 	%f1995, %f3900, 0f3F800000, %p336;
	fma.rn.f32 	%f1996, %f1994, %f1995, 0f00000000;
	fma.rn.f32 	%f1997, %f1994, 0f37CBAC00, 0fBAB607ED;
	selp.f32 	%f1998, 0fB94D4153, %f1997, %p336;
	selp.f32 	%f1999, 0f3C0885E4, 0f3D2AAABB, %p336;
	fma.rn.f32 	%f2000, %f1998, %f1994, %f1999;
	selp.f32 	%f2001, 0fBE2AAAA8, 0fBEFFFFFF, %p336;
	fma.rn.f32 	%f2002, %f2000, %f1994, %f2001;
	fma.rn.f32 	%f2003, %f2002, %f1996, %f1995;
	and.b32  	%r472, %r470, 2;
	setp.eq.s32 	%p337, %r472, 0;
	mov.f32 	%f2004, 0f00000000;
	sub.f32 	%f2005, %f2004, %f2003;
	selp.f32 	%f3902, %f2003, %f2005, %p337;
	bra.uni 	$L__BB0_315;
$L__BB0_297:
	mul.f32 	%f2006, %f108, 0f3F22F983;
	cvt.rni.s32.f32 	%r853, %f2006;
	cvt.rn.f32.s32 	%f2007, %r853;
	fma.rn.f32 	%f2008, %f2007, 0fBFC90FDA, %f108;
	fma.rn.f32 	%f2009, %f2007, 0fB3A22168, %f2008;
	fma.rn.f32 	%f3901, %f2007, 0fA7C234C5, %f2009;
	abs.f32 	%f193, %f108;
	setp.ltu.f32 	%p338, %f193, 0f47CE4780;
	@%p338 bra 	$L__BB0_305;
	setp.eq.f32 	%p339, %f193, 0f7F800000;
	@%p339 bra 	$L__BB0_304;
	mov.b32 	%r86, %f108;
	shl.b32 	%r474, %r86, 8;
	or.b32  	%r87, %r474, -2147483648;
	mov.b64 	%rd232, 0;
	mov.b32 	%r850, 0;
	mov.u64 	%rd230, __cudart_i2opi_f;
	mov.u64 	%rd231, %rd5;
$L__BB0_300:
	.pragma "nounroll";
	ld.global.nc.u32 	%r475, [%rd230];
	mad.wide.u32 	%rd151, %r475, %r87, %rd232;
	shr.u64 	%rd232, %rd151, 32;
	st.local.u32 	[%rd231], %rd151;
	add.s32 	%r850, %r850, 1;
	add.s64 	%rd231, %rd231, 4;
	add.s64 	%rd230, %rd230, 4;
	setp.ne.s32 	%p340, %r850, 6;
	@%p340 bra 	$L__BB0_300;
	shr.u32 	%r476, %r86, 23;
	st.local.u32 	[%rd5+24], %rd232;
	and.b32  	%r90, %r476, 31;
	and.b32  	%r477, %r476, 224;
	add.s32 	%r478, %r477, -128;
	shr.u32 	%r479, %r478, 5;
	mul.wide.u32 	%rd152, %r479, 4;
	sub.s64 	%rd50, %rd5, %rd152;
	ld.local.u32 	%r851, [%rd50+24];
	ld.local.u32 	%r852, [%rd50+20];
	setp.eq.s32 	%p341, %r90, 0;
	@%p341 bra 	$L__BB0_303;
	shf.l.wrap.b32 	%r851, %r852, %r851, %r90;
	ld.local.u32 	%r480, [%rd50+16];
	shf.l.wrap.b32 	%r852, %r480, %r852, %r90;
$L__BB0_303:
	shr.u32 	%r481, %r851, 30;
	shf.l.wrap.b32 	%r482, %r852, %r851, 2;
	shl.b32 	%r483, %r852, 2;
	shr.u32 	%r484, %r482, 31;
	add.s32 	%r485, %r484, %r481;
	neg.s32 	%r486, %r485;
	setp.lt.s32 	%p342, %r86, 0;
	selp.b32 	%r853, %r486, %r485, %p342;
	xor.b32  	%r487, %r482, %r86;
	shr.s32 	%r488, %r482, 31;
	xor.b32  	%r489, %r488, %r482;
	xor.b32  	%r490, %r488, %r483;
	cvt.u64.u32 	%rd153, %r489;
	shl.b64 	%rd154, %rd153, 32;
	cvt.u64.u32 	%rd155, %r490;
	or.b64  	%rd156, %rd154, %rd155;
	cvt.rn.f64.s64 	%fd11, %rd156;
	mul.f64 	%fd12, %fd11, 0d3BF921FB54442D19;
	cvt.rn.f32.f64 	%f2010, %fd12;
	neg.f32 	%f2011, %f2010;
	setp.lt.s32 	%p343, %r487, 0;
	selp.f32 	%f3901, %f2011, %f2010, %p343;
	bra.uni 	$L__BB0_305;
$L__BB0_304:
	mov.f32 	%f2012, 0f00000000;
	mul.rn.f32 	%f3901, %f108, %f2012;
	mov.b32 	%r853, 0;
$L__BB0_305:
	mul.rn.f32 	%f2013, %f3901, %f3901;
	and.b32  	%r492, %r853, 1;
	setp.eq.b32 	%p344, %r492, 1;
	selp.f32 	%f2014, 0f3F800000, %f3901, %p344;
	fma.rn.f32 	%f2015, %f2013, %f2014, 0f00000000;
	fma.rn.f32 	%f2016, %f2013, 0f37CBAC00, 0fBAB607ED;
	selp.f32 	%f2017, %f2016, 0fB94D4153, %p344;
	selp.f32 	%f2018, 0f3D2AAABB, 0f3C0885E4, %p344;
	fma.rn.f32 	%f2019, %f2017, %f2013, %f2018;
	selp.f32 	%f2020, 0fBEFFFFFF, 0fBE2AAAA8, %p344;
	fma.rn.f32 	%f2021, %f2019, %f2013, %f2020;
	fma.rn.f32 	%f2022, %f2021, %f2015, %f2014;
	and.b32  	%r493, %r853, 2;
	setp.eq.s32 	%p345, %r493, 0;
	mov.f32 	%f2023, 0f00000000;
	sub.f32 	%f2024, %f2023, %f2022;
	selp.f32 	%f3902, %f2022, %f2024, %p345;
	bra.uni 	$L__BB0_315;
$L__BB0_306:
	mul.f32 	%f3902, %f108, %f108;
	bra.uni 	$L__BB0_315;
$L__BB0_307:
	abs.f32 	%f2025, %f108;
	lg2.approx.f32 	%f2026, %f2025;
	mul.f32 	%f2027, %f2026, 0fBF2AAAAB;
	ex2.approx.ftz.f32 	%f2028, %f2027;
	mul.f32 	%f2029, %f2025, %f2028;
	neg.f32 	%f2030, %f2029;
	mul.f32 	%f2031, %f2028, %f2030;
	fma.rn.f32 	%f2032, %f2029, %f2031, 0f3F800000;
	mul.f32 	%f2033, %f2032, 0f3EAAAAAB;
	fma.rn.f32 	%f2034, %f2029, %f2033, %f2029;
	setp.lt.f32 	%p346, %f108, 0f00000000;
	neg.f32 	%f2035, %f2034;
	selp.f32 	%f2036, %f2035, %f2034, %p346;
	add.f32 	%f2037, %f108, %f108;
	setp.eq.f32 	%p347, %f2037, %f108;
	selp.f32 	%f3902, %f2037, %f2036, %p347;
	bra.uni 	$L__BB0_315;
$L__BB0_308:
	sqrt.rn.f32 	%f3902, %f108;
	bra.uni 	$L__BB0_315;
$L__BB0_309:
	setp.lt.f32 	%p351, %f108, 0f00800000;
	mul.f32 	%f2058, %f108, 0f4B000000;
	selp.f32 	%f2059, %f2058, %f108, %p351;
	selp.f32 	%f2060, 0fC1B80000, 0f00000000, %p351;
	mov.b32 	%r499, %f2059;
	add.s32 	%r500, %r499, -1059760811;
	and.b32  	%r501, %r500, -8388608;
	sub.s32 	%r502, %r499, %r501;
	mov.b32 	%f2061, %r502;
	cvt.rn.f32.s32 	%f2062, %r501;
	fma.rn.f32 	%f2063, %f2062, 0f34000000, %f2060;
	add.f32 	%f2064, %f2061, 0fBF800000;
	fma.rn.f32 	%f2065, %f2064, 0fBE055027, 0f3E1039F6;
	fma.rn.f32 	%f2066, %f2065, %f2064, 0fBDF8CDCC;
	fma.rn.f32 	%f2067, %f2066, %f2064, 0f3E0F2955;
	fma.rn.f32 	%f2068, %f2067, %f2064, 0fBE2AD8B9;
	fma.rn.f32 	%f2069, %f2068, %f2064, 0f3E4CED0B;
	fma.rn.f32 	%f2070, %f2069, %f2064, 0fBE7FFF22;
	fma.rn.f32 	%f2071, %f2070, %f2064, 0f3EAAAA78;
	fma.rn.f32 	%f2072, %f2071, %f2064, 0fBF000000;
	mul.f32 	%f2073, %f2064, %f2072;
	fma.rn.f32 	%f2074, %f2073, %f2064, %f2064;
	fma.rn.f32 	%f2075, %f2063, 0f3F317218, %f2074;
	setp.gt.u32 	%p352, %r499, 2139095039;
	fma.rn.f32 	%f2076, %f2059, 0f7F800000, 0f7F800000;
	selp.f32 	%f2077, %f2076, %f2075, %p352;
	setp.eq.f32 	%p353, %f2059, 0f00000000;
	mul.f32 	%f2078, %f2077, 0f3EDE5BD9;
	selp.f32 	%f3902, 0fFF800000, %f2078, %p353;
	bra.uni 	$L__BB0_315;
$L__BB0_310:
	setp.lt.f32 	%p354, %f108, 0f00800000;
	mul.f32 	%f2079, %f108, 0f4B000000;
	selp.f32 	%f2080, %f2079, %f108, %p354;
	selp.f32 	%f2081, 0fC1B80000, 0f00000000, %p354;
	mov.b32 	%r503, %f2080;
	add.s32 	%r504, %r503, -1060439283;
	and.b32  	%r505, %r504, -8388608;
	sub.s32 	%r506, %r503, %r505;
	mov.b32 	%f2082, %r506;
	cvt.rn.f32.s32 	%f2083, %r505;
	fma.rn.f32 	%f2084, %f2083, 0f34000000, %f2081;
	add.f32 	%f2085, %f2082, 0fBF800000;
	fma.rn.f32 	%f2086, %f2085, 0f3DC6B27F, 0fBE2C7F30;
	fma.rn.f32 	%f2087, %f2086, %f2085, 0f3E2FCF2A;
	fma.rn.f32 	%f2088, %f2087, %f2085, 0fBE374E43;
	fma.rn.f32 	%f2089, %f2088, %f2085, 0f3E520BF4;
	fma.rn.f32 	%f2090, %f2089, %f2085, 0fBE763C8B;
	fma.rn.f32 	%f2091, %f2090, %f2085, 0f3E93BF99;
	fma.rn.f32 	%f2092, %f2091, %f2085, 0fBEB8AA49;
	fma.rn.f32 	%f2093, %f2092, %f2085, 0f3EF6384A;
	fma.rn.f32 	%f2094, %f2093, %f2085, 0fBF38AA3B;
	mul.f32 	%f2095, %f2085, %f2094;
	mul.f32 	%f2096, %f2085, %f2095;
	fma.rn.f32 	%f2097, %f2085, 0f3FB8AA3B, %f2096;
	add.f32 	%f2098, %f2084, %f2097;
	setp.gt.u32 	%p355, %r503, 2139095039;
	fma.rn.f32 	%f2099, %f2080, 0f7F800000, 0f7F800000;
	selp.f32 	%f2100, %f2099, %f2098, %p355;
	setp.eq.f32 	%p356, %f2080, 0f00000000;
	selp.f32 	%f3902, 0fFF800000, %f2100, %p356;
	bra.uni 	$L__BB0_315;
$L__BB0_311:
	mul.f32 	%f2121, %f108, 0f3FB8AA3B;
	cvt.rni.f32.f32 	%f2122, %f2121;
	abs.f32 	%f2123, %f108;
	setp.lt.f32 	%p360, %f2123, 0f3ED1EB85;
	selp.f32 	%f2124, 0f00000000, %f2122, %p360;
	fma.rn.f32 	%f2125, %f2124, 0fBF317200, %f108;
	fma.rn.f32 	%f2126, %f2124, 0fB5BFBE8E, %f2125;
	setp.eq.f32 	%p361, %f2124, 0f43000000;
	selp.f32 	%f2127, 0f42FE0000, %f2124, %p361;
	fma.rn.f32 	%f2128, %f2126, 0f3AB5EBE6, 0f3C095663;
	fma.rn.f32 	%f2129, %f2128, %f2126, 0f3D2AABE3;
	fma.rn.f32 	%f2130, %f2129, %f2126, 0f3E2AA9F6;
	fma.rn.f32 	%f2131, %f2130, %f2126, 0f3EFFFFFE;
	mul.f32 	%f2132, %f2126, %f2131;
	fma.rn.f32 	%f2133, %f2132, %f2126, %f2126;
	ex2.approx.f32 	%f2134, %f2127;
	add.f32 	%f2135, %f2134, 0fBF800000;
	fma.rn.f32 	%f2136, %f2133, %f2134, %f2135;
	add.f32 	%f2137, %f2136, %f2136;
	selp.f32 	%f2138, %f2137, %f2136, %p361;
	setp.gt.f32 	%p362, %f2127, 0f43000000;
	selp.f32 	%f2139, 0f7F800000, %f2138, %p362;
	setp.lt.f32 	%p363, %f2127, 0fC1C80000;
	selp.f32 	%f2140, 0fBF800000, %f2139, %p363;
	setp.eq.f32 	%p364, %f108, 0f00000000;
	add.f32 	%f2141, %f108, %f108;
	selp.f32 	%f3902, %f2141, %f2140, %p364;
	bra.uni 	$L__BB0_315;
$L__BB0_312:
	fma.rn.f32 	%f2142, %f108, 0f3BBB989D, 0f3F000000;
	cvt.sat.f32.f32 	%f2143, %f2142;
	mov.f32 	%f2144, 0f4B400001;
	mov.f32 	%f2145, 0f437C0000;
	fma.rm.f32 	%f2146, %f2143, %f2145, %f2144;
	add.f32 	%f2147, %f2146, 0fCB40007F;
	neg.f32 	%f2148, %f2147;
	fma.rn.f32 	%f2149, %f108, 0f3FB8AA3B, %f2148;
	fma.rn.f32 	%f2150, %f108, 0f32A57060, %f2149;
	mov.b32 	%r511, %f2146;
	shl.b32 	%r512, %r511, 23;
	mov.b32 	%f2151, %r512;
	ex2.approx.ftz.f32 	%f2152, %f2150;
	mul.f32 	%f3902, %f2152, %f2151;
	bra.uni 	$L__BB0_315;
$L__BB0_313:
	setp.gt.f32 	%p365, %f108, 0f00000000;
	selp.u32 	%r513, 1, 0, %p365;
	setp.lt.f32 	%p366, %f108, 0f00000000;
	selp.s32 	%r514, -1, 0, %p366;
	add.s32 	%r515, %r514, %r513;
	cvt.rn.f32.s32 	%f3902, %r515;
	bra.uni 	$L__BB0_315;
$L__BB0_314:
	neg.f32 	%f3902, %f108;
$L__BB0_315:
	add.s64 	%rd158, %rd1, %rd131;
	st.global.f32 	[%rd158], %f3902;
$L__BB0_316:
	add.s64 	%rd51, %rd29, %rd28;
	setp.ge.u64 	%p367, %rd51, %rd95;
	@%p367 bra 	$L__BB0_474;
	shl.b64 	%rd159, %rd51, 2;
	add.s64 	%rd160, %rd2, %rd159;
	ld.global.nc.f32 	%f215, [%rd160];
	setp.gt.s32 	%p368, %r198, 34;
	@%p368 bra 	$L__BB0_360;
	setp.gt.s32 	%p397, %r198, 19;
	@%p397 bra 	$L__BB0_337;
	setp.gt.s32 	%p411, %r198, 11;
	@%p411 bra 	$L__BB0_328;
	setp.gt.s32 	%p418, %r198, 1;
	@%p418 bra 	$L__BB0_324;
	setp.eq.s32 	%p422, %r198, 0;
	@%p422 bra 	$L__BB0_472;
	setp.eq.s32 	%p423, %r198, 1;
	mov.f32 	%f3915, %f215;
	@%p423 bra 	$L__BB0_323;
	bra.uni 	$L__BB0_473;
$L__BB0_323:
	abs.f32 	%f3915, %f215;
	bra.uni 	$L__BB0_473;
$L__BB0_324:
	setp.eq.s32 	%p419, %r198, 2;
	@%p419 bra 	$L__BB0_471;
	setp.eq.s32 	%p420, %r198, 10;
	@%p420 bra 	$L__BB0_470;
	setp.eq.s32 	%p421, %r198, 11;
	mov.f32 	%f3915, %f215;
	@%p421 bra 	$L__BB0_327;
	bra.uni 	$L__BB0_473;
$L__BB0_327:
	ex2.approx.f32 	%f3915, %f215;
	bra.uni 	$L__BB0_473;
$L__BB0_328:
	setp.gt.s32 	%p412, %r198, 13;
	@%p412 bra 	$L__BB0_332;
	setp.eq.s32 	%p416, %r198, 12;
	@%p416 bra 	$L__BB0_469;
	setp.eq.s32 	%p417, %r198, 13;
	mov.f32 	%f3915, %f215;
	@%p417 bra 	$L__BB0_331;
	bra.uni 	$L__BB0_473;
$L__BB0_331:
	setp.lt.f32 	%p540, %f215, 0f00800000;
	mul.f32 	%f2963, %f215, 0f4B000000;
	selp.f32 	%f2964, %f2963, %f215, %p540;
	selp.f32 	%f2965, 0fC1B80000, 0f00000000, %p540;
	mov.b32 	%r664, %f2964;
	add.s32 	%r665, %r664, -1059760811;
	and.b32  	%r666, %r665, -8388608;
	sub.s32 	%r667, %r664, %r666;
	mov.b32 	%f2966, %r667;
	cvt.rn.f32.s32 	%f2967, %r666;
	fma.rn.f32 	%f2968, %f2967, 0f34000000, %f2965;
	add.f32 	%f2969, %f2966, 0fBF800000;
	fma.rn.f32 	%f2970, %f2969, 0fBE055027, 0f3E1039F6;
	fma.rn.f32 	%f2971, %f2970, %f2969, 0fBDF8CDCC;
	fma.rn.f32 	%f2972, %f2971, %f2969, 0f3E0F2955;
	fma.rn.f32 	%f2973, %f2972, %f2969, 0fBE2AD8B9;
	fma.rn.f32 	%f2974, %f2973, %f2969, 0f3E4CED0B;
	fma.rn.f32 	%f2975, %f2974, %f2969, 0fBE7FFF22;
	fma.rn.f32 	%f2976, %f2975, %f2969, 0f3EAAAA78;
	fma.rn.f32 	%f2977, %f2976, %f2969, 0fBF000000;
	mul.f32 	%f2978, %f2969, %f2977;
	fma.rn.f32 	%f2979, %f2978, %f2969, %f2969;
	fma.rn.f32 	%f2980, %f2968, 0f3F317218, %f2979;
	setp.gt.u32 	%p541, %r664, 2139095039;
	fma.rn.f32 	%f2981, %f2964, 0f7F800000, 0f7F800000;
	selp.f32 	%f2982, %f2981, %f2980, %p541;
	setp.eq.f32 	%p542, %f2964, 0f00000000;
	selp.f32 	%f3915, 0fFF800000, %f2982, %p542;
	bra.uni 	$L__BB0_473;
$L__BB0_332:
	setp.eq.s32 	%p413, %r198, 14;
	@%p413 bra 	$L__BB0_468;
	setp.eq.s32 	%p414, %r198, 15;
	@%p414 bra 	$L__BB0_467;
	setp.eq.s32 	%p415, %r198, 16;
	mov.f32 	%f3915, %f215;
	@%p415 bra 	$L__BB0_335;
	bra.uni 	$L__BB0_473;
$L__BB0_335:
	mov.f32 	%f2900, 0f3F800000;
	add.rz.f32 	%f2901, %f215, %f2900;
	mov.b32 	%r651, %f2901;
	add.s32 	%r652, %r651, -1061158912;
	and.b32  	%r653, %r652, -8388608;
	mov.b32 	%r148, %f215;
	sub.s32 	%r654, %r148, %r653;
	mov.b32 	%f2902, %r654;
	sub.s32 	%r655, 1082130432, %r653;
	mov.b32 	%f2903, %r655;
	fma.rn.f32 	%f2904, %f2903, 0f3E800000, 0fBF800000;
	add.f32 	%f2905, %f2904, %f2902;
	cvt.rn.f32.s32 	%f2906, %r653;
	mul.f32 	%f2907, %f2906, 0f34000000;
	fma.rn.f32 	%f2908, %f2905, 0fBD39BF78, 0f3DD80012;
	fma.rn.f32 	%f2909, %f2908, %f2905, 0fBE0778E0;
	fma.rn.f32 	%f2910, %f2909, %f2905, 0f3E146475;
	fma.rn.f32 	%f2911, %f2910, %f2905, 0fBE2A68DD;
	fma.rn.f32 	%f2912, %f2911, %f2905, 0f3E4CAF9E;
	fma.rn.f32 	%f2913, %f2912, %f2905, 0fBE800042;
	fma.rn.f32 	%f2914, %f2913, %f2905, 0f3EAAAAE6;
	fma.rn.f32 	%f2915, %f2914, %f2905, 0fBF000000;
	mul.f32 	%f2916, %f2905, %f2915;
	fma.rn.f32 	%f2917, %f2916, %f2905, %f2905;
	fma.rn.f32 	%f3915, %f2907, 0f3F317218, %f2917;
	setp.lt.u32 	%p531, %r148, 2139095040;
	@%p531 bra 	$L__BB0_473;
	setp.gt.s32 	%p532, %r148, -1082130432;
	fma.rn.f32 	%f2918, %f215, 0f7F800000, 0f7F800000;
	selp.f32 	%f2919, %f2918, %f3915, %p532;
	setp.eq.f32 	%p533, %f215, 0f00000000;
	selp.f32 	%f3915, 0f80000000, %f2919, %p533;
	bra.uni 	$L__BB0_473;
$L__BB0_337:
	setp.gt.s32 	%p398, %r198, 29;
	@%p398 bra 	$L__BB0_346;
	setp.gt.s32 	%p405, %r198, 21;
	@%p405 bra 	$L__BB0_342;
	setp.eq.s32 	%p409, %r198, 20;
	@%p409 bra 	$L__BB0_466;
	setp.eq.s32 	%p410, %r198, 21;
	mov.f32 	%f3915, %f215;
	@%p410 bra 	$L__BB0_341;
	bra.uni 	$L__BB0_473;
$L__BB0_341:
	rsqrt.approx.f32 	%f3915, %f215;
	bra.uni 	$L__BB0_473;
$L__BB0_342:
	setp.eq.s32 	%p406, %r198, 22;
	@%p406 bra 	$L__BB0_465;
	setp.eq.s32 	%p407, %r198, 23;
	@%p407 bra 	$L__BB0_464;
	setp.eq.s32 	%p408, %r198, 24;
	mov.f32 	%f3915, %f215;
	@%p408 bra 	$L__BB0_345;
	bra.uni 	$L__BB0_473;
$L__BB0_345:
	rcp.rn.f32 	%f3915, %f215;
	bra.uni 	$L__BB0_473;
$L__BB0_346:
	setp.gt.s32 	%p399, %r198, 31;
	@%p399 bra 	$L__BB0_356;
	setp.eq.s32 	%p403, %r198, 30;
	@%p403 bra 	$L__BB0_455;
	setp.eq.s32 	%p404, %r198, 31;
	mov.f32 	%f3915, %f215;
	@%p404 bra 	$L__BB0_349;
	bra.uni 	$L__BB0_473;
$L__BB0_349:
	mul.f32 	%f2849, %f215, 0f3F22F983;
	cvt.rni.s32.f32 	%r861, %f2849;
	cvt.rn.f32.s32 	%f2850, %r861;
	fma.rn.f32 	%f2851, %f2850, 0fBFC90FDA, %f215;
	fma.rn.f32 	%f2852, %f2850, 0fB3A22168, %f2851;
	fma.rn.f32 	%f3913, %f2850, 0fA7C234C5, %f2852;
	abs.f32 	%f294, %f215;
	setp.ltu.f32 	%p513, %f294, 0f47CE4780;
	@%p513 bra 	$L__BB0_454;
	setp.eq.f32 	%p514, %f294, 0f7F800000;
	@%p514 bra 	$L__BB0_453;
	mov.b32 	%r121, %f215;
	shl.b32 	%r609, %r121, 8;
	or.b32  	%r122, %r609, -2147483648;
	mov.b64 	%rd238, 0;
	mov.b32 	%r858, 0;
	mov.u64 	%rd236, __cudart_i2opi_f;
	mov.u64 	%rd237, %rd4;
$L__BB0_352:
	.pragma "nounroll";
	ld.global.nc.u32 	%r610, [%rd236];
	mad.wide.u32 	%rd171, %r610, %r122, %rd238;
	shr.u64 	%rd238, %rd171, 32;
	st.local.u32 	[%rd237], %rd171;
	add.s32 	%r858, %r858, 1;
	add.s64 	%rd237, %rd237, 4;
	add.s64 	%rd236, %rd236, 4;
	setp.ne.s32 	%p515, %r858, 6;
	@%p515 bra 	$L__BB0_352;
	shr.u32 	%r611, %r121, 23;
	st.local.u32 	[%rd4+24], %rd238;
	and.b32  	%r125, %r611, 31;
	and.b32  	%r612, %r611, 224;
	add.s32 	%r613, %r612, -128;
	shr.u32 	%r614, %r613, 5;
	mul.wide.u32 	%rd172, %r614, 4;
	sub.s64 	%rd65, %rd4, %rd172;
	ld.local.u32 	%r859, [%rd65+24];
	ld.local.u32 	%r860, [%rd65+20];
	setp.eq.s32 	%p516, %r125, 0;
	@%p516 bra 	$L__BB0_355;
	shf.l.wrap.b32 	%r859, %r860, %r859, %r125;
	ld.local.u32 	%r615, [%rd65+16];
	shf.l.wrap.b32 	%r860, %r615, %r860, %r125;
$L__BB0_355:
	shr.u32 	%r616, %r859, 30;
	shf.l.wrap.b32 	%r617, %r860, %r859, 2;
	shl.b32 	%r618, %r860, 2;
	shr.u32 	%r619, %r617, 31;
	add.s32 	%r620, %r619, %r616;
	neg.s32 	%r621, %r620;
	setp.lt.s32 	%p517, %r121, 0;
	selp.b32 	%r861, %r621, %r620, %p517;
	xor.b32  	%r622, %r617, %r121;
	shr.s32 	%r623, %r617, 31;
	xor.b32  	%r624, %r623, %r617;
	xor.b32  	%r625, %r623, %r618;
	cvt.u64.u32 	%rd173, %r624;
	shl.b64 	%rd174, %rd173, 32;
	cvt.u64.u32 	%rd175, %r625;
	or.b64  	%rd176, %rd174, %rd175;
	cvt.rn.f64.s64 	%fd15, %rd176;
	mul.f64 	%fd16, %fd15, 0d3BF921FB54442D19;
	cvt.rn.f32.f64 	%f2853, %fd16;
	neg.f32 	%f2854, %f2853;
	setp.lt.s32 	%p518, %r622, 0;
	selp.f32 	%f3913, %f2854, %f2853, %p518;
	bra.uni 	$L__BB0_454;
$L__BB0_356:
	setp.eq.s32 	%p400, %r198, 32;
	@%p400 bra 	$L__BB0_444;
	setp.eq.s32 	%p401, %r198, 33;
	@%p401 bra 	$L__BB0_443;
	setp.eq.s32 	%p402, %r198, 34;
	mov.f32 	%f3915, %f215;
	@%p402 bra 	$L__BB0_359;
	bra.uni 	$L__BB0_473;
$L__BB0_359:
	abs.f32 	%f2787, %f215;
	fma.rn.f32 	%f2788, %f2787, 0fBF000000, 0f3F000000;
	rsqrt.approx.ftz.f32 	%f2789, %f2788;
	mul.f32 	%f2790, %f2788, %f2789;
	mul.f32 	%f2791, %f2789, 0fBF000000;
	fma.rn.f32 	%f2792, %f2790, %f2791, 0f3F000000;
	fma.rn.f32 	%f2793, %f2790, %f2792, %f2790;
	setp.eq.f32 	%p499, %f2787, 0f3F800000;
	selp.f32 	%f2794, 0f00000000, %f2793, %p499;
	setp.gt.f32 	%p500, %f2787, 0f3F0F5C29;
	selp.f32 	%f2795, %f2794, %f2787, %p500;
	copysign.f32 	%f2796, %f215, %f2795;
	mul.f32 	%f2797, %f2796, %f2796;
	fma.rn.f32 	%f2798, %f2797, 0f3D10ECEF, 0f3C8B1ABB;
	fma.rn.f32 	%f2799, %f2798, %f2797, 0f3CFC028C;
	fma.rn.f32 	%f2800, %f2799, %f2797, 0f3D372139;
	fma.rn.f32 	%f2801, %f2800, %f2797, 0f3D9993DB;
	fma.rn.f32 	%f2802, %f2801, %f2797, 0f3E2AAAC6;
	mul.f32 	%f2803, %f2797, %f2802;
	fma.rn.f32 	%f2804, %f2803, %f2796, %f2796;
	neg.f32 	%f2805, %f2804;
	selp.f32 	%f2806, %f2804, %f2805, %p500;
	fma.rn.f32 	%f2807, 0f3F6EE581, 0f3FD774EB, %f2806;
	setp.gt.f32 	%p501, %f215, 0f3F0F5C29;
	selp.f32 	%f2808, %f2804, %f2807, %p501;
	add.f32 	%f2809, %f2808, %f2808;
	selp.f32 	%f3915, %f2809, %f2808, %p500;
	bra.uni 	$L__BB0_473;
$L__BB0_360:
	setp.gt.s32 	%p369, %r198, 52;
	@%p369 bra 	$L__BB0_382;
	setp.gt.s32 	%p384, %r198, 43;
	@%p384 bra 	$L__BB0_372;
	setp.gt.s32 	%p391, %r198, 40;
	@%p391 bra 	$L__BB0_366;
	setp.eq.s32 	%p395, %r198, 35;
	@%p395 bra 	$L__BB0_442;
	setp.eq.s32 	%p396, %r198, 40;
	mov.f32 	%f3915, %f215;
	@%p396 bra 	$L__BB0_365;
	bra.uni 	$L__BB0_473;
$L__BB0_365:
	abs.f32 	%f2745, %f215;
	mov.f32 	%f2746, 0f3FB8AA3B;
	mul.rn.f32 	%f2747, %f2745, %f2746;
	cvt.rzi.f32.f32 	%f2748, %f2747;
	abs.f32 	%f2749, %f2748;
	setp.gt.f32 	%p495, %f2749, 0f42FC0000;
	mov.f32 	%f2750, 0f42FC0000;
	copysign.f32 	%f2751, %f2748, %f2750;
	selp.f32 	%f2752, %f2751, %f2748, %p495;
	fma.rn.f32 	%f2753, %f2752, 0fBF317218, %f2745;
	fma.rn.f32 	%f2754, %f2752, 0f3102E308, %f2753;
	mul.f32 	%f2755, %f2754, 0f3FB8AA3B;
	add.f32 	%f2756, %f2752, 0f4B40007D;
	mov.b32 	%r586, %f2756;
	shl.b32 	%r587, %r586, 23;
	mov.b32 	%f2757, %r587;
	ex2.approx.ftz.f32 	%f2758, %f2755;
	mul.f32 	%f2759, %f2758, %f2757;
	mov.f32 	%f2760, 0fBE000000;
	div.approx.ftz.f32 	%f2761, %f2760, %f2759;
	fma.rn.f32 	%f2762, %f2759, 0f40000000, %f2761;
	mul.f32 	%f2763, %f215, %f215;
	fma.rn.f32 	%f2764, %f2763, 0f363D0ADA, 0f394FFF49;
	fma.rn.f32 	%f2765, %f2764, %f2763, 0f3C08889A;
	fma.rn.f32 	%f2766, %f2765, %f2763, 0f3E2AAAAB;
	mul.f32 	%f2767, %f2763, %f2766;
	fma.rn.f32 	%f2768, %f2767, %f215, %f215;
	setp.ge.f32 	%p496, %f2745, 0f3F800000;
	copysign.f32 	%f2769, %f215, %f2762;
	selp.f32 	%f3915, %f2769, %f2768, %p496;
	bra.uni 	$L__BB0_473;
$L__BB0_366:
	setp.eq.s32 	%p392, %r198, 41;
	@%p392 bra 	$L__BB0_441;
	setp.eq.s32 	%p393, %r198, 42;
	@%p393 bra 	$L__BB0_440;
	setp.eq.s32 	%p394, %r198, 43;
	mov.f32 	%f3915, %f215;
	@%p394 bra 	$L__BB0_369;
	bra.uni 	$L__BB0_473;
$L__BB0_369:
	abs.f32 	%f275, %f215;
	fma.rn.f32 	%f2685, %f215, %f215, 0f3F800000;
	rsqrt.approx.ftz.f32 	%f2686, %f2685;
	fma.rn.f32 	%f2687, %f2685, %f2686, 0f3F800000;
	rcp.approx.ftz.f32 	%f2688, %f2687;
	mul.f32 	%f2689, %f275, %f2688;
	fma.rn.f32 	%f2690, %f275, %f2689, %f275;
	setp.gt.f32 	%p486, %f275, 0f4B000000;
	selp.f32 	%f276, %f275, %f2690, %p486;
	mov.f32 	%f2691, 0f3F800000;
	add.rz.f32 	%f2692, %f276, %f2691;
	mov.b32 	%r579, %f2692;
	add.s32 	%r580, %r579, -1061158912;
	and.b32  	%r581, %r580, -8388608;
	mov.b32 	%r105, %f276;
	sub.s32 	%r582, %r105, %r581;
	mov.b32 	%f2693, %r582;
	sub.s32 	%r583, 1082130432, %r581;
	mov.b32 	%f2694, %r583;
	fma.rn.f32 	%f2695, %f2694, 0f3E800000, 0fBF800000;
	add.f32 	%f2696, %f2695, %f2693;
	cvt.rn.f32.s32 	%f2697, %r581;
	mul.f32 	%f2698, %f2697, 0f34000000;
	fma.rn.f32 	%f2699, %f2696, 0fBD39BF78, 0f3DD80012;
	fma.rn.f32 	%f2700, %f2699, %f2696, 0fBE0778E0;
	fma.rn.f32 	%f2701, %f2700, %f2696, 0f3E146475;
	fma.rn.f32 	%f2702, %f2701, %f2696, 0fBE2A68DD;
	fma.rn.f32 	%f2703, %f2702, %f2696, 0f3E4CAF9E;
	fma.rn.f32 	%f2704, %f2703, %f2696, 0fBE800042;
	fma.rn.f32 	%f2705, %f2704, %f2696, 0f3EAAAAE6;
	fma.rn.f32 	%f2706, %f2705, %f2696, 0fBF000000;
	mul.f32 	%f2707, %f2696, %f2706;
	fma.rn.f32 	%f2708, %f2707, %f2696, %f2696;
	fma.rn.f32 	%f3911, %f2698, 0f3F317218, %f2708;
	setp.lt.u32 	%p487, %r105, 2139095040;
	@%p487 bra 	$L__BB0_371;
	setp.gt.s32 	%p488, %r105, -1082130432;
	fma.rn.f32 	%f2709, %f276, 0f7F800000, 0f7F800000;
	selp.f32 	%f2710, %f2709, %f3911, %p488;
	setp.eq.f32 	%p489, %f276, 0f00000000;
	selp.f32 	%f3911, 0f80000000, %f2710, %p489;
$L__BB0_371:
	setp.gt.f32 	%p490, %f275, 0f4B000000;
	add.f32 	%f2711, %f3911, 0f3F317218;
	selp.f32 	%f2712, %f2711, %f3911, %p490;
	setp.num.f32 	%p491, %f275, %f275;
	copysign.f32 	%f2713, %f215, %f2712;
	selp.f32 	%f3915, %f2713, %f2712, %p491;
	bra.uni 	$L__BB0_473;
$L__BB0_372:
	setp.gt.s32 	%p385, %r198, 49;
	@%p385 bra 	$L__BB0_378;
	setp.eq.s32 	%p389, %r198, 44;
	@%p389 bra 	$L__BB0_437;
	setp.eq.s32 	%p390, %r198, 45;
	mov.f32 	%f3915, %f215;
	@%p390 bra 	$L__BB0_375;
	bra.uni 	$L__BB0_473;
$L__BB0_375:
	abs.f32 	%f2627, %f215;
	mov.f32 	%f2628, 0f3F800000;
	sub.f32 	%f2629, %f2628, %f2627;
	rcp.approx.ftz.f32 	%f2630, %f2629;
	add.f32 	%f2631, %f2630, %f2630;
	mul.f32 	%f2632, %f2627, %f2631;
	setp.gt.f32 	%p476, %f2627, 0f7E800000;
	selp.f32 	%f265, 0fC0000000, %f2632, %p476;
	add.rz.f32 	%f2633, %f265, %f2628;
	mov.b32 	%r569, %f2633;
	add.s32 	%r570, %r569, -1061158912;
	and.b32  	%r571, %r570, -8388608;
	mov.b32 	%r102, %f265;
	sub.s32 	%r572, %r102, %r571;
	mov.b32 	%f2634, %r572;
	sub.s32 	%r573, 1082130432, %r571;
	mov.b32 	%f2635, %r573;
	fma.rn.f32 	%f2636, %f2635, 0f3E800000, 0fBF800000;
	add.f32 	%f2637, %f2636, %f2634;
	cvt.rn.f32.s32 	%f2638, %r571;
	mul.f32 	%f2639, %f2638, 0f34000000;
	fma.rn.f32 	%f2640, %f2637, 0fBD39BF78, 0f3DD80012;
	fma.rn.f32 	%f2641, %f2640, %f2637, 0fBE0778E0;
	fma.rn.f32 	%f2642, %f2641, %f2637, 0f3E146475;
	fma.rn.f32 	%f2643, %f2642, %f2637, 0fBE2A68DD;
	fma.rn.f32 	%f2644, %f2643, %f2637, 0f3E4CAF9E;
	fma.rn.f32 	%f2645, %f2644, %f2637, 0fBE800042;
	fma.rn.f32 	%f2646, %f2645, %f2637, 0f3EAAAAE6;
	fma.rn.f32 	%f2647, %f2646, %f2637, 0fBF000000;
	mul.f32 	%f2648, %f2637, %f2647;
	fma.rn.f32 	%f2649, %f2648, %f2637, %f2637;
	fma.rn.f32 	%f3909, %f2639, 0f3F317218, %f2649;
	setp.lt.u32 	%p477, %r102, 2139095040;
	@%p477 bra 	$L__BB0_377;
	setp.gt.s32 	%p478, %r102, -1082130432;
	fma.rn.f32 	%f2650, %f265, 0f7F800000, 0f7F800000;
	selp.f32 	%f2651, %f2650, %f3909, %p478;
	setp.eq.f32 	%p479, %f265, 0f00000000;
	selp.f32 	%f3909, 0f80000000, %f2651, %p479;
$L__BB0_377:
	mov.f32 	%f2652, 0f3F000000;
	copysign.f32 	%f2653, %f215, %f2652;
	mul.f32 	%f3915, %f2653, %f3909;
	bra.uni 	$L__BB0_473;
$L__BB0_378:
	setp.eq.s32 	%p386, %r198, 50;
	@%p386 bra 	$L__BB0_436;
	setp.eq.s32 	%p387, %r198, 51;
	@%p387 bra 	$L__BB0_435;
	setp.eq.s32 	%p388, %r198, 52;
	mov.f32 	%f3915, %f215;
	@%p388 bra 	$L__BB0_381;
	bra.uni 	$L__BB0_473;
$L__BB0_381:
	mov.f32 	%f2624, 0f3F000000;
	copysign.f32 	%f2625, %f215, %f2624;
	add.rz.f32 	%f2626, %f215, %f2625;
	cvt.rzi.f32.f32 	%f3915, %f2626;
	bra.uni 	$L__BB0_473;
$L__BB0_382:
	setp.gt.s32 	%p370, %r198, 69;
	@%p370 bra 	$L__BB0_396;
	setp.gt.s32 	%p378, %r198, 60;
	@%p378 bra 	$L__BB0_388;
	setp.eq.s32 	%p382, %r198, 53;
	@%p382 bra 	$L__BB0_434;
	setp.eq.s32 	%p383, %r198, 60;
	mov.f32 	%f3915, %f215;
	@%p383 bra 	$L__BB0_386;
	bra.uni 	$L__BB0_473;
$L__BB0_386:
	abs.f32 	%f2603, %f215;
	setp.ltu.f32 	%p474, %f2603, 0f3F8060FE;
	setp.ge.f32 	%p475, %f2603, 0f3F8060FE;
	mul.f32 	%f2604, %f215, %f215;
	selp.f32 	%f2605, %f2603, %f2604, %p475;
	selp.f32 	%f2606, 0f38EB4C3A, 0f38B1E96A, %p475;
	selp.f32 	%f2607, 0fBAAE005B, 0fBA574D20, %p475;
	fma.rn.f32 	%f2608, %f2606, %f2605, %f2607;
	selp.f32 	%f2609, 0f3C09919F, 0f3BAAD5EA, %p475;
	fma.rn.f32 	%f2610, %f2608, %f2605, %f2609;
	selp.f32 	%f2611, 0fBD24D99A, 0fBCDC1BE7, %p475;
	fma.rn.f32 	%f2612, %f2610, %f2605, %f2611;
	selp.f32 	%f2613, 0f3E235519, 0f3DE718AF, %p475;
	fma.rn.f32 	%f2614, %f2612, %f2605, %f2613;
	selp.f32 	%f2615, 0f3F69B4F9, 0fBEC093AC, %p475;
	fma.rn.f32 	%f2616, %f2614, %f2605, %f2615;
	selp.f32 	%f2617, 0f3F210A14, 0f3E0375D3, %p475;
	fma.rn.f32 	%f2618, %f2616, %f2605, %f2617;
	neg.f32 	%f2619, %f2605;
	selp.f32 	%f2620, %f2619, %f215, %p475;
	fma.rn.f32 	%f3915, %f2618, %f2620, %f2620;
	@%p474 bra 	$L__BB0_473;
	ex2.approx.ftz.f32 	%f2621, %f3915;
	mov.f32 	%f2622, 0f3F800000;
	sub.f32 	%f2623, %f2622, %f2621;
	copysign.f32 	%f3915, %f215, %f2623;
	bra.uni 	$L__BB0_473;
$L__BB0_388:
	setp.eq.s32 	%p379, %r198, 61;
	@%p379 bra 	$L__BB0_433;
	setp.eq.s32 	%p380, %r198, 62;
	@%p380 bra 	$L__BB0_419;
	setp.eq.s32 	%p381, %r198, 63;
	mov.f32 	%f3915, %f215;
	@%p381 bra 	$L__BB0_391;
	bra.uni 	$L__BB0_473;
$L__BB0_391:
	abs.f32 	%f232, %f215;
	setp.ltu.f32 	%p434, %f232, 0f3FC00000;
	@%p434 bra 	$L__BB0_415;
	setp.geu.f32 	%p435, %f215, 0f00000000;
	setp.gt.f32 	%p436, %f232, 0f42246666;
	selp.f32 	%f233, 0f42246666, %f215, %p436;
	abs.f32 	%f234, %f233;
	setp.lt.f32 	%p437, %f234, 0f00800000;
	mul.f32 	%f2277, %f234, 0f4B800000;
	selp.f32 	%f2278, %f2277, %f234, %p437;
	selp.f32 	%f2279, 0fC1C00000, 0f00000000, %p437;
	mov.b32 	%r534, %f2278;
	add.s32 	%r535, %r534, -1060439283;
	and.b32  	%r536, %r535, -8388608;
	sub.s32 	%r537, %r534, %r536;
	mov.b32 	%f2280, %r537;
	cvt.rn.f32.s32 	%f2281, %r536;
	fma.rn.f32 	%f2282, %f2281, 0f34000000, %f2279;
	add.f32 	%f2283, %f2280, 0fBF800000;
	add.f32 	%f2284, %f2280, 0f3F800000;
	rcp.approx.ftz.f32 	%f2285, %f2284;
	add.f32 	%f2286, %f2283, %f2283;
	mul.f32 	%f2287, %f2286, %f2285;
	mul.f32 	%f2288, %f2287, %f2287;
	sub.f32 	%f2289, %f2283, %f2287;
	add.f32 	%f2290, %f2289, %f2289;
	neg.f32 	%f2291, %f2287;
	fma.rn.f32 	%f2292, %f2291, %f2283, %f2290;
	mul.rn.f32 	%f2293, %f2285, %f2292;
	fma.rn.f32 	%f2294, %f2288, 0f3A2C32E4, 0f3B52E7DB;
	fma.rn.f32 	%f2295, %f2294, %f2288, 0f3C93BB73;
	fma.rn.f32 	%f2296, %f2295, %f2288, 0f3DF6384F;
	mul.rn.f32 	%f2297, %f2296, %f2288;
	fma.rn.f32 	%f2298, %f2287, 0f3FB8AA3B, %f2282;
	sub.f32 	%f2299, %f2282, %f2298;
	fma.rn.f32 	%f2300, %f2287, 0f3FB8AA3B, %f2299;
	fma.rn.f32 	%f2301, %f2293, 0f3FB8AA3B, %f2300;
	fma.rn.f32 	%f2302, %f2287, 0f32A55E34, %f2301;
	fma.rn.f32 	%f2303, %f2297, %f2287, %f2302;
	add.rn.f32 	%f2304, %f2298, %f2303;
	neg.f32 	%f2305, %f2298;
	add.rn.f32 	%f2306, %f2304, %f2305;
	neg.f32 	%f2307, %f2306;
	add.rn.f32 	%f2308, %f2303, %f2307;
	add.f32 	%f2309, %f234, 0fBF000000;
	mul.rn.f32 	%f2310, %f2304, %f2309;
	neg.f32 	%f2311, %f2310;
	fma.rn.f32 	%f2312, %f2304, %f2309, %f2311;
	fma.rn.f32 	%f2313, %f2308, %f2309, %f2312;
	mov.f32 	%f2314, 0f3FB8AA3B;
	mul.rn.f32 	%f2315, %f2314, %f234;
	neg.f32 	%f2316, %f2315;
	fma.rn.f32 	%f2317, %f234, 0f3FB8AA3B, %f2316;
	fma.rn.f32 	%f2318, %f234, 0f32A57060, %f2317;
	add.rn.f32 	%f3905, %f2310, %f2316;
	add.rn.f32 	%f2319, %f3905, %f2315;
	neg.f32 	%f2320, %f2319;
	add.rn.f32 	%f2321, %f3905, %f2320;
	add.rn.f32 	%f2322, %f2310, %f2320;
	neg.f32 	%f2323, %f2321;
	add.rn.f32 	%f2324, %f2316, %f2323;
	add.rn.f32 	%f2325, %f2322, %f2324;
	sub.f32 	%f2326, %f2313, %f2318;
	add.f32 	%f3906, %f2326, %f2325;
	@%p435 bra 	$L__BB0_394;
	neg.f32 	%f2327, %f3905;
	neg.f32 	%f3906, %f3906;
	setp.gt.f32 	%p438, %f234, 0f42040000;
	mov.f32 	%f2328, 0f42400000;
	sub.f32 	%f2329, %f2328, %f3905;
	selp.f32 	%f3905, %f2329, %f2327, %p438;
$L__BB0_394:
	setp.lt.f32 	%p439, %f215, 0f00000000;
	cvt.rni.f32.f32 	%f2330, %f3905;
	sub.f32 	%f2331, %f3905, %f2330;
	add.f32 	%f2332, %f3906, %f2331;
	fma.rn.f32 	%f2333, %f2332, 0f391FCB8E, 0f3AAF85ED;
	fma.rn.f32 	%f2334, %f2333, %f2332, 0f3C1D9856;
	fma.rn.f32 	%f2335, %f2334, %f2332, 0f3D6357BB;
	fma.rn.f32 	%f2336, %f2335, %f2332, 0f3E75FDEC;
	fma.rn.f32 	%f2337, %f2336, %f2332, 0f3F317218;
	fma.rn.f32 	%f2338, %f2337, %f2332, 0f3F800000;
	cvt.rzi.s32.f32 	%r538, %f2330;
	setp.gt.f32 	%p440, %f2330, 0f00000000;
	selp.b32 	%r539, 0, -2097152000, %p440;
	add.s32 	%r540, %r539, 2130706432;
	mov.b32 	%f2339, %r540;
	mul.f32 	%f2340, %f2338, %f2339;
	shl.b32 	%r541, %r538, 23;
	sub.s32 	%r542, %r541, %r539;
	mov.b32 	%f2341, %r542;
	mul.f32 	%f2342, %f2340, %f2341;
	mul.f32 	%f241, %f2342, 0f40206C99;
	rcp.approx.ftz.f32 	%f242, %f234;
	fma.rn.f32 	%f2343, %f242, 0f388F7971, 0fB8543ED8;
	fma.rn.f32 	%f2344, %f2343, %f242, 0fB9DDA6BE;
	fma.rn.f32 	%f2345, %f2344, %f242, 0f3A820ABE;
	fma.rn.f32 	%f2346, %f2345, %f242, 0fB9920AFD;
	fma.rn.f32 	%f2347, %f2346, %f242, 0fBB2F4D64;
	fma.rn.f32 	%f2348, %f2347, %f242, 0f3B638732;
	fma.rn.f32 	%f243, %f2348, %f242, 0f3DAAAAAC;
	@%p439 bra 	$L__BB0_414;
	mul.f32 	%f2349, %f242, %f243;
	fma.rn.f32 	%f3915, %f2349, %f241, %f241;
	bra.uni 	$L__BB0_473;
$L__BB0_396:
	setp.gt.s32 	%p371, %r198, 72;
	@%p371 bra 	$L__BB0_403;
	setp.eq.s32 	%p375, %r198, 70;
	@%p375 bra 	$L__BB0_413;
	setp.eq.s32 	%p376, %r198, 71;
	@%p376 bra 	$L__BB0_412;
	setp.eq.s32 	%p377, %r198, 72;
	mov.f32 	%f3915, %f215;
	@%p377 bra 	$L__BB0_400;
	bra.uni 	$L__BB0_473;
$L__BB0_400:
	mul.f32 	%f225, %f215, 0f3F3504F3;
	abs.f32 	%f2242, %f225;
	setp.ltu.f32 	%p432, %f2242, 0f3F8060FE;
	setp.ge.f32 	%p433, %f2242, 0f3F8060FE;
	mul.f32 	%f2243, %f225, %f225;
	selp.f32 	%f2244, %f2242, %f2243, %p433;
	selp.f32 	%f2245, 0f38EB4C3A, 0f38B1E96A, %p433;
	selp.f32 	%f2246, 0fBAAE005B, 0fBA574D20, %p433;
	fma.rn.f32 	%f2247, %f2245, %f2244, %f2246;
	selp.f32 	%f2248, 0f3C09919F, 0f3BAAD5EA, %p433;
	fma.rn.f32 	%f2249, %f2247, %f2244, %f2248;
	selp.f32 	%f2250, 0fBD24D99A, 0fBCDC1BE7, %p433;
	fma.rn.f32 	%f2251, %f2249, %f2244, %f2250;
	selp.f32 	%f2252, 0f3E235519, 0f3DE718AF, %p433;
	fma.rn.f32 	%f2253, %f2251, %f2244, %f2252;
	selp.f32 	%f2254, 0f3F69B4F9, 0fBEC093AC, %p433;
	fma.rn.f32 	%f2255, %f2253, %f2244, %f2254;
	selp.f32 	%f2256, 0f3F210A14, 0f3E0375D3, %p433;
	fma.rn.f32 	%f2257, %f2255, %f2244, %f2256;
	neg.f32 	%f2258, %f2244;
	selp.f32 	%f2259, %f2258, %f225, %p433;
	fma.rn.f32 	%f3904, %f2257, %f2259, %f2259;
	@%p432 bra 	$L__BB0_402;
	ex2.approx.ftz.f32 	%f2260, %f3904;
	mov.f32 	%f2261, 0f3F800000;
	sub.f32 	%f2262, %f2261, %f2260;
	copysign.f32 	%f3904, %f225, %f2262;
$L__BB0_402:
	add.f32 	%f2263, %f3904, 0f3F800000;
	mul.f32 	%f2264, %f215, 0f3F000000;
	mul.f32 	%f3915, %f2264, %f2263;
	bra.uni 	$L__BB0_473;
$L__BB0_403:
	setp.eq.s32 	%p372, %r198, 73;
	@%p372 bra 	$L__BB0_411;
	setp.eq.s32 	%p373, %r198, 74;
	@%p373 bra 	$L__BB0_409;
	setp.ne.s32 	%p374, %r198, 75;
	mov.f32 	%f3915, %f215;
	@%p374 bra 	$L__BB0_473;
	fma.rn.f32 	%f2153, %f215, 0f3BBB989D, 0f3F000000;
	cvt.sat.f32.f32 	%f2154, %f2153;
	mov.f32 	%f2155, 0f4B400001;
	mov.f32 	%f2156, 0f437C0000;
	fma.rm.f32 	%f2157, %f2154, %f2156, %f2155;
	add.f32 	%f2158, %f2157, 0fCB40007F;
	neg.f32 	%f2159, %f2158;
	fma.rn.f32 	%f2160, %f215, 0f3FB8AA3B, %f2159;
	fma.rn.f32 	%f2161, %f215, 0f32A57060, %f2160;
	mov.b32 	%r516, %f2157;
	shl.b32 	%r517, %r516, 23;
	mov.b32 	%f2162, %r517;
	ex2.approx.ftz.f32 	%f2163, %f2161;
	mul.f32 	%f216, %f2163, %f2162;
	mov.f32 	%f2164, 0f3F800000;
	add.rz.f32 	%f2165, %f216, %f2164;
	mov.b32 	%r518, %f2165;
	add.s32 	%r519, %r518, -1061158912;
	and.b32  	%r520, %r519, -8388608;
	mov.b32 	%r100, %f216;
	sub.s32 	%r521, %r100, %r520;
	mov.b32 	%f2166, %r521;
	sub.s32 	%r522, 1082130432, %r520;
	mov.b32 	%f2167, %r522;
	fma.rn.f32 	%f2168, %f2167, 0f3E800000, 0fBF800000;
	add.f32 	%f2169, %f2168, %f2166;
	cvt.rn.f32.s32 	%f2170, %r520;
	mul.f32 	%f2171, %f2170, 0f34000000;
	fma.rn.f32 	%f2172, %f2169, 0fBD39BF78, 0f3DD80012;
	fma.rn.f32 	%f2173, %f2172, %f2169, 0fBE0778E0;
	fma.rn.f32 	%f2174, %f2173, %f2169, 0f3E146475;
	fma.rn.f32 	%f2175, %f2174, %f2169, 0fBE2A68DD;
	fma.rn.f32 	%f2176, %f2175, %f2169, 0f3E4CAF9E;
	fma.rn.f32 	%f2177, %f2176, %f2169, 0fBE800042;
	fma.rn.f32 	%f2178, %f2177, %f2169, 0f3EAAAAE6;
	fma.rn.f32 	%f2179, %f2178, %f2169, 0fBF000000;
	mul.f32 	%f2180, %f2169, %f2179;
	fma.rn.f32 	%f2181, %f2180, %f2169, %f2169;
	fma.rn.f32 	%f3903, %f2171, 0f3F317218, %f2181;
	setp.lt.u32 	%p424, %r100, 2139095040;
	@%p424 bra 	$L__BB0_408;
	setp.gt.s32 	%p425, %r100, -1082130432;
	fma.rn.f32 	%f2182, %f216, 0f7F800000, 0f7F800000;
	selp.f32 	%f2183, %f2182, %f3903, %p425;
	setp.eq.f32 	%p426, %f216, 0f00000000;
	selp.f32 	%f3903, 0f80000000, %f2183, %p426;
$L__BB0_408:
	abs.f32 	%f2184, %f3903;
	mul.f32 	%f2185, %f2184, 0f4038AA3B;
	ex2.approx.ftz.f32 	%f2186, %f2185;
	add.f32 	%f2187, %f2186, 0f3F800000;
	rcp.approx.ftz.f32 	%f2188, %f2187;
	fma.rn.f32 	%f2189, %f2188, 0fC0000000, 0f3F800000;
	setp.ge.f32 	%p427, %f2184, 0f41102CB4;
	selp.f32 	%f2190, 0f3F800000, %f2189, %p427;
	copysign.f32 	%f2191, %f3903, %f2190;
	mul.f32 	%f2192, %f3903, %f3903;
	fma.rn.f32 	%f2193, %f2192, 0f3C80F082, 0fBD563CAE;
	fma.rn.f32 	%f2194, %f2193, %f2192, 0f3E085941;
	fma.rn.f32 	%f2195, %f2194, %f2192, 0fBEAAA9ED;
	fma.rn.f32 	%f2196, %f2195, %f2192, 0f00000000;
	fma.rn.f32 	%f2197, %f2196, %f3903, %f3903;
	setp.ge.f32 	%p428, %f2184, 0f3F19999A;
	selp.f32 	%f2198, %f2191, %f2197, %p428;
	mul.f32 	%f3915, %f215, %f2198;
	bra.uni 	$L__BB0_473;
$L__BB0_409:
	fma.rn.f32 	%f2199, %f215, 0f3BBB989D, 0f3F000000;
	cvt.sat.f32.f32 	%f2200, %f2199;
	mov.f32 	%f2201, 0f4B400001;
	mov.f32 	%f2202, 0f437C0000;
	fma.rm.f32 	%f2203, %f2200, %f2202, %f2201;
	add.f32 	%f2204, %f2203, 0fCB40007F;
	neg.f32 	%f2205, %f2204;
	fma.rn.f32 	%f2206, %f215, 0f3FB8AA3B, %f2205;
	fma.rn.f32 	%f2207, %f215, 0f32A57060, %f2206;
	mov.b32 	%r523, %f2203;
	shl.b32 	%r524, %r523, 23;
	mov.b32 	%f2208, %r524;
	ex2.approx.ftz.f32 	%f2209, %f2207;
	mul.f32 	%f221, %f2209, %f2208;
	mov.f32 	%f2210, 0f3F800000;
	add.rz.f32 	%f2211, %f221, %f2210;
	mov.b32 	%r525, %f2211;
	add.s32 	%r526, %r525, -1061158912;
	and.b32  	%r527, %r526, -8388608;
	mov.b32 	%r101, %f221;
	sub.s32 	%r528, %r101, %r527;
	mov.b32 	%f2212, %r528;
	sub.s32 	%r529, 1082130432, %r527;
	mov.b32 	%f2213, %r529;
	fma.rn.f32 	%f2214, %f2213, 0f3E800000, 0fBF800000;
	add.f32 	%f2215, %f2214, %f2212;
	cvt.rn.f32.s32 	%f2216, %r527;
	mul.f32 	%f2217, %f2216, 0f34000000;
	fma.rn.f32 	%f2218, %f2215, 0fBD39BF78, 0f3DD80012;
	fma.rn.f32 	%f2219, %f2218, %f2215, 0fBE0778E0;
	fma.rn.f32 	%f2220, %f2219, %f2215, 0f3E146475;
	fma.rn.f32 	%f2221, %f2220, %f2215, 0fBE2A68DD;
	fma.rn.f32 	%f2222, %f2221, %f2215, 0f3E4CAF9E;
	fma.rn.f32 	%f2223, %f2222, %f2215, 0fBE800042;
	fma.rn.f32 	%f2224, %f2223, %f2215, 0f3EAAAAE6;
	fma.rn.f32 	%f2225, %f2224, %f2215, 0fBF000000;
	mul.f32 	%f2226, %f2215, %f2225;
	fma.rn.f32 	%f2227, %f2226, %f2215, %f2215;
	fma.rn.f32 	%f3915, %f2217, 0f3F317218, %f2227;
	setp.lt.u32 	%p429, %r101, 2139095040;
	@%p429 bra 	$L__BB0_473;
	setp.gt.s32 	%p430, %r101, -1082130432;
	fma.rn.f32 	%f2228, %f221, 0f7F800000, 0f7F800000;
	selp.f32 	%f2229, %f2228, %f3915, %p430;
	setp.eq.f32 	%p431, %f221, 0f00000000;
	selp.f32 	%f3915, 0f80000000, %f2229, %p431;
	bra.uni 	$L__BB0_473;
$L__BB0_411:
	fma.rn.f32 	%f2230, %f215, 0fBBBB989D, 0f3F000000;
	cvt.sat.f32.f32 	%f2231, %f2230;
	mov.f32 	%f2232, 0f4B400001;
	mov.f32 	%f2233, 0f437C0000;
	fma.rm.f32 	%f2234, %f2231, %f2233, %f2232;
	add.f32 	%f2235, %f2234, 0fCB40007F;
	neg.f32 	%f2236, %f2235;
	fma.rn.f32 	%f2237, %f215, 0fBFB8AA3B, %f2236;
	fma.rn.f32 	%f2238, %f215, 0fB2A57060, %f2237;
	mov.b32 	%r530, %f2234;
	shl.b32 	%r531, %r530, 23;
	mov.b32 	%f2239, %r531;
	ex2.approx.ftz.f32 	%f2240, %f2238;
	fma.rn.f32 	%f2241, %f2240, %f2239, 0f3F800000;
	div.rn.f32 	%f3915, %f215, %f2241;
	bra.uni 	$L__BB0_473;
$L__BB0_412:
	max.f32 	%f3915, %f215, 0f00000000;
	bra.uni 	$L__BB0_473;
$L__BB0_413:
	fma.rn.f32 	%f2265, %f215, 0fBBBB989D, 0f3F000000;
	cvt.sat.f32.f32 	%f2266, %f2265;
	mov.f32 	%f2267, 0f4B400001;
	mov.f32 	%f2268, 0f437C0000;
	fma.rm.f32 	%f2269, %f2266, %f2268, %f2267;
	add.f32 	%f2270, %f2269, 0fCB40007F;
	neg.f32 	%f2271, %f2270;
	fma.rn.f32 	%f2272, %f215, 0fBFB8AA3B, %f2271;
	fma.rn.f32 	%f2273, %f215, 0fB2A57060, %f2272;
	mov.b32 	%r532, %f2269;
	shl.b32 	%r533, %r532, 23;
	mov.b32 	%f2274, %r533;
	ex2.approx.ftz.f32 	%f2275, %f2273;
	fma.rn.f32 	%f2276, %f2275, %f2274, 0f3F800000;
	rcp.rn.f32 	%f3915, %f2276;
	bra.uni 	$L__BB0_473;
$L__BB0_414:
	mul.f32 	%f2350, %f242, %f243;
	fma.rn.f32 	%f2351, %f2350, %f233, %f233;
	add.f32 	%f2352, %f234, %f234;
	cvt.rni.f32.f32 	%f2353, %f2352;
	cvt.rzi.s32.f32 	%r543, %f2353;
	fma.rn.f32 	%f2354, %f2353, 0fBF000000, %f234;
	mul.rn.f32 	%f2355, %f2354, %f2354;
	fma.rn.f32 	%f2356, %f2355, 0fBF17ACC9, 0f40233590;
	fma.rn.f32 	%f2357, %f2355, 0f3E684E12, 0fBFAAD2E0;
	fma.rn.f32 	%f2358, %f2356, %f2355, 0fC0A55DF6;
	fma.rn.f32 	%f2359, %f2357, %f2355, 0f4081E0CF;
	fma.rn.f32 	%f2360, %f2355, %f2354, 0f00000000;
	fma.rn.f32 	%f2361, %f2359, %f2355, 0fC09DE9E6;
	fma.rn.f32 	%f2362, %f2358, %f2360, 0f00000000;
	fma.rn.f32 	%f2363, %f2361, %f2355, 0f3F800000;
	fma.rn.f32 	%f2364, %f2354, 0f40490FDB, %f2362;
	and.b32  	%r544, %r543, 1;
	setp.eq.b32 	%p441, %r544, 1;
	selp.f32 	%f2365, %f2363, %f2364, %p441;
	and.b32  	%r545, %r543, 2;
	setp.eq.s32 	%p442, %r545, 0;
	mov.f32 	%f2366, 0f00000000;
	sub.f32 	%f2367, %f2366, %f2365;
	selp.f32 	%f2368, %f2365, %f2367, %p442;
	mul.rn.f32 	%f2369, %f2351, %f2368;
	neg.f32 	%f2370, %f2369;
	fma.rn.f32 	%f2371, %f2351, %f2368, %f2370;
	mov.f32 	%f2372, 0f3F800000;
	div.approx.f32 	%f2373, %f2372, %f2369;
	neg.f32 	%f2374, %f2373;
	mul.f32 	%f2375, %f2373, %f2374;
	mul.f32 	%f2376, %f2371, %f2375;
	mul.f32 	%f2377, %f241, %f2376;
	fma.rn.f32 	%f2378, %f241, %f2373, %f2377;
	mul.f32 	%f2379, %f2378, 0f3F000000;
	setp.gt.f32 	%p443, %f234, 0f42040000;
	mul.f32 	%f2380, %f2379, 0f27800000;
	selp.f32 	%f3907, %f2380, %f2379, %p443;
	bra.uni 	$L__BB0_416;
$L__BB0_415:
	setp.geu.f32 	%p444, %f215, 0f00000000;
	setp.lt.f32 	%p445, %f215, 0fBF000000;
	selp.f32 	%f2381, %f215, 0f3F800000, %p445;
	setp.eq.f32 	%p446, %f215, 0f00000000;
	cvt.rni.f32.f32 	%f2382, %f215;
	sub.f32 	%f2383, %f215, %f2382;
	selp.f32 	%f2384, %f215, %f2383, %p446;
	setp.le.f32 	%p447, %f215, 0f3F000000;
	selp.f32 	%f2385, %f2384, 0f3F800000, %p447;
	mul.f32 	%f2386, %f2381, %f2385;
	fma.rn.f32 	%f2387, %f2384, 0fBA8C9F66, 0f3BE903D7;
	fma.rn.f32 	%f2388, %f2387, %f2384, 0fBC1E00B0;
	fma.rn.f32 	%f2389, %f2388, %f2384, 0fBD2CC522;
	fma.rn.f32 	%f2390, %f2389, %f2384, 0f3E2A89B3;
	fma.rn.f32 	%f2391, %f2390, %f2384, 0fBD2C0C05;
	fma.rn.f32 	%f2392, %f2391, %f2384, 0fBF27E7A2;
	fma.rn.f32 	%f2393, %f2392, %f2384, 0f3F13C468;
	fma.rn.f32 	%f2394, %f2393, %f2386, 0f00000000;
	fma.rn.f32 	%f2395, %f2394, %f2384, %f2386;
	mov.f32 	%f2396, 0f3F800000;
	div.approx.f32 	%f3907, %f2396, %f2395;
	mov.f32 	%f3915, %f3907;
	@%p444 bra 	$L__BB0_473;
$L__BB0_416:
	cvt.rzi.f32.f32 	%f2398, %f215;
	setp.eq.f32 	%p448, %f215, %f2398;
	mov.f32 	%f3915, 0f7FFFFFFF;
	@%p448 bra 	$L__BB0_473;
	setp.geu.f32 	%p449, %f215, 0fC2246666;
	mov.f32 	%f3915, %f3907;
	@%p449 bra 	$L__BB0_473;
	cvt.rzi.s32.f32 	%r546, %f215;
	and.b32  	%r547, %r546, 1;
	setp.eq.b32 	%p450, %r547, 1;
	selp.f32 	%f3915, 0f00000000, %f3907, %p450;
	bra.uni 	$L__BB0_473;
$L__BB0_419:
	abs.f32 	%f249, %f215;
	setp.ltu.f32 	%p451, %f249, 0f40400000;
	@%p451 bra 	$L__BB0_423;
	setp.ltu.f32 	%p452, %f249, 0f40F9999A;
	@%p452 bra 	$L__BB0_422;
	rcp.approx.ftz.f32 	%f2399, %f249;
	mul.f32 	%f2400, %f2399, %f2399;
	fma.rn.f32 	%f2401, %f2400, 0f3A4BE755, 0fBB360953;
	fma.rn.f32 	%f2402, %f2401, %f2400, 0f3DAAAAA3;
	fma.rn.f32 	%f2403, %f2402, %f2399, 0f3F6B3F8E;
	mov.b32 	%r548, %f249;
	add.s32 	%r549, %r548, -1059760811;
	and.b32  	%r550, %r549, -8388608;
	sub.s32 	%r551, %r548, %r550;
	mov.b32 	%f2404, %r551;
	cvt.rn.f32.s32 	%f2405, %r550;
	fma.rn.f32 	%f2406, %f2405, 0f34000000, 0f00000000;
	add.f32 	%f2407, %f2404, 0fBF800000;
	fma.rn.f32 	%f2408, %f2407, 0fBE055027, 0f3E1039F6;
	fma.rn.f32 	%f2409, %f2408, %f2407, 0fBDF8CDCC;
	fma.rn.f32 	%f2410, %f2409, %f2407, 0f3E0F2955;
	fma.rn.f32 	%f2411, %f2410, %f2407, 0fBE2AD8B9;
	fma.rn.f32 	%f2412, %f2411, %f2407, 0f3E4CED0B;
	fma.rn.f32 	%f2413, %f2412, %f2407, 0fBE7FFF22;
	fma.rn.f32 	%f2414, %f2413, %f2407, 0f3EAAAA78;
	fma.rn.f32 	%f2415, %f2414, %f2407, 0fBF000000;
	mul.f32 	%f2416, %f2407, %f2415;
	fma.rn.f32 	%f2417, %f2416, %f2407, %f2407;
	fma.rn.f32 	%f2418, %f2406, 0f3F317218, %f2417;
	setp.gt.u32 	%p453, %r548, 2139095039;
	fma.rn.f32 	%f2419, %f249, 0f7F800000, 0f7F800000;
	selp.f32 	%f2420, %f2419, %f2418, %p453;
	mul.f32 	%f2421, %f2420, 0f3F000000;
	add.f32 	%f2422, %f249, 0fBF000000;
	mul.rn.f32 	%f2423, %f2421, %f2422;
	sub.f32 	%f2424, %f2423, %f249;
	add.rn.f32 	%f2425, %f2423, %f2403;
	add.f32 	%f2426, %f2424, %f2425;
	setp.eq.f32 	%p454, %f249, 0f7F800000;
	selp.f32 	%f3908, 0f7F800000, %f2426, %p454;
	bra.uni 	$L__BB0_428;
$L__BB0_422:
	add.f32 	%f2427, %f249, 0fC0400000;
	fma.rn.f32 	%f2428, %f2427, 0fC43B38FB, 0fC640F6F8;
	fma.rn.f32 	%f2429, %f2428, %f2427, 0fC7206560;
	fma.rn.f32 	%f2430, %f2429, %f2427, 0fC73CB6AA;
	fma.rn.f32 	%f2431, %f2430, %f2427, 0fC80BAE5A;
	add.f32 	%f2432, %f2427, 0fC381A020;
	fma.rn.f32 	%f2433, %f2432, %f2427, 0fC62864B8;
	fma.rn.f32 	%f2434, %f2433, %f2427, 0fC7B50686;
	fma.rn.f32 	%f2435, %f2434, %f2427, 0fC8498465;
	rcp.approx.ftz.f32 	%f2436, %f2435;
	fma.rn.f32 	%f3908, %f2431, %f2436, %f2427;
	bra.uni 	$L__BB0_428;
$L__BB0_423:
	setp.ltu.f32 	%p455, %f249, 0f3FC00000;
	@%p455 bra 	$L__BB0_425;
	add.f32 	%f2437, %f249, 0fC0000000;
	fma.rn.f32 	%f2438, %f2437, 0f385007FA, 0fB967A002;
	fma.rn.f32 	%f2439, %f2438, %f2437, 0f3A0DE6FC;
	fma.rn.f32 	%f2440, %f2439, %f2437, 0fBA9DE0E2;
	fma.rn.f32 	%f2441, %f2440, %f2437, 0f3B3D05B7;
	fma.rn.f32 	%f2442, %f2441, %f2437, 0fBBF1EB10;
	fma.rn.f32 	%f2443, %f2442, %f2437, 0f3CA89A28;
	fma.rn.f32 	%f2444, %f2443, %f2437, 0fBD89F01A;
	fma.rn.f32 	%f2445, %f2444, %f2437, 0f3EA51A66;
	fma.rn.f32 	%f2446, %f2445, %f2437, 0f3ED87730;
	mul.f32 	%f3908, %f2437, %f2446;
	bra.uni 	$L__BB0_428;
$L__BB0_425:
	setp.ltu.f32 	%p456, %f249, 0f3F333333;
	@%p456 bra 	$L__BB0_427;
	mov.f32 	%f2447, 0f3F800000;
	sub.f32 	%f2448, %f2447, %f249;
	fma.rn.f32 	%f2449, %f2448, 0f3D3BEF76, 0f3DD47577;
	fma.rn.f32 	%f2450, %f2449, %f2448, 0f3DFB8079;
	fma.rn.f32 	%f2451, %f2450, %f2448, 0f3E0295B5;
	fma.rn.f32 	%f2452, %f2451, %f2448, 0f3E12A765;
	fma.rn.f32 	%f2453, %f2452, %f2448, 0f3E2D6867;
	fma.rn.f32 	%f2454, %f2453, %f2448, 0f3E5462BF;
	fma.rn.f32 	%f2455, %f2454, %f2448, 0f3E8A8A72;
	fma.rn.f32 	%f2456, %f2455, %f2448, 0f3ECD26A4;
	fma.rn.f32 	%f2457, %f2456, %f2448, 0f3F528D32;
	fma.rn.f32 	%f2458, %f2457, %f2448, 0f3F13C468;
	mul.f32 	%f3908, %f2448, %f2458;
	bra.uni 	$L__BB0_428;
$L__BB0_427:
	fma.rn.f32 	%f2459, %f249, 0f3B6B1C86, 0fBBB34878;
	fma.rn.f32 	%f2460, %f2459, %f249, 0fBD36CAEF;
	fma.rn.f32 	%f2461, %f2460, %f249, 0f3E2B5555;
	fma.rn.f32 	%f2462, %f2461, %f249, 0fBD2C96C7;
	fma.rn.f32 	%f2463, %f2462, %f249, 0fBF27E6EB;
	fma.rn.f32 	%f2464, %f2463, %f249, 0f3F13C463;
	mul.f32 	%f2465, %f249, %f2464;
	fma.rn.f32 	%f2466, %f2465, %f249, %f249;
	setp.lt.f32 	%p457, %f2466, 0f00800000;
	mul.f32 	%f2467, %f2466, 0f4B000000;
	selp.f32 	%f2468, %f2467, %f2466, %p457;
	selp.f32 	%f2469, 0fC1B80000, 0f00000000, %p457;
	mov.b32 	%r552, %f2468;
	add.s32 	%r553, %r552, -1059760811;
	and.b32  	%r554, %r553, -8388608;
	sub.s32 	%r555, %r552, %r554;
	mov.b32 	%f2470, %r555;
	cvt.rn.f32.s32 	%f2471, %r554;
	fma.rn.f32 	%f2472, %f2471, 0f34000000, %f2469;
	add.f32 	%f2473, %f2470, 0fBF800000;
	fma.rn.f32 	%f2474, %f2473, 0fBE055027, 0f3E1039F6;
	fma.rn.f32 	%f2475, %f2474, %f2473, 0fBDF8CDCC;
	fma.rn.f32 	%f2476, %f2475, %f2473, 0f3E0F2955;
	fma.rn.f32 	%f2477, %f2476, %f2473, 0fBE2AD8B9;
	fma.rn.f32 	%f2478, %f2477, %f2473, 0f3E4CED0B;
	fma.rn.f32 	%f2479, %f2478, %f2473, 0fBE7FFF22;
	fma.rn.f32 	%f2480, %f2479, %f2473, 0f3EAAAA78;
	fma.rn.f32 	%f2481, %f2480, %f2473, 0fBF000000;
	mul.f32 	%f2482, %f2473, %f2481;
	fma.rn.f32 	%f2483, %f2482, %f2473, %f2473;
	fma.rn.f32 	%f2484, %f2472, 0f3F317218, %f2483;
	setp.gt.u32 	%p458, %r552, 2139095039;
	fma.rn.f32 	%f2485, %f2468, 0f7F800000, 0f7F800000;
	selp.f32 	%f2486, %f2485, %f2484, %p458;
	setp.eq.f32 	%p459, %f2468, 0f00000000;
	neg.f32 	%f2487, %f2486;
	selp.f32 	%f3908, 0f7F800000, %f2487, %p459;
$L__BB0_428:
	setp.ge.f32 	%p460, %f215, 0f00000000;
	mov.f32 	%f3915, %f3908;
	@%p460 bra 	$L__BB0_473;
	cvt.rmi.f32.f32 	%f2489, %f249;
	setp.eq.f32 	%p461, %f249, %f2489;
	mov.f32 	%f3915, 0f7F800000;
	@%p461 bra 	$L__BB0_473;
	setp.lt.f32 	%p462, %f249, 0f1FEC1E4A;
	@%p462 bra 	$L__BB0_432;
	add.f32 	%f2490, %f249, %f249;
	cvt.rni.f32.f32 	%f2491, %f2490;
	cvt.rzi.s32.f32 	%r556, %f2491;
	fma.rn.f32 	%f2492, %f2491, 0fBF000000, %f249;
	mul.f32 	%f2493, %f2492, 0f40490FDB;
	mul.rn.f32 	%f2494, %f2493, %f2493;
	and.b32  	%r557, %r556, 1;
	setp.eq.b32 	%p463, %r557, 1;
	selp.f32 	%f2495, 0f3F800000, %f2493, %p463;
	fma.rn.f32 	%f2496, %f2494, %f2495, 0f00000000;
	fma.rn.f32 	%f2497, %f2494, 0f37CBAC00, 0fBAB607ED;
	selp.f32 	%f2498, %f2497, 0fB94D4153, %p463;
	selp.f32 	%f2499, 0f3D2AAABB, 0f3C0885E4, %p463;
	fma.rn.f32 	%f2500, %f2498, %f2494, %f2499;
	selp.f32 	%f2501, 0fBEFFFFFF, 0fBE2AAAA8, %p463;
	fma.rn.f32 	%f2502, %f2500, %f2494, %f2501;
	fma.rn.f32 	%f2503, %f2502, %f2496, %f2495;
	and.b32  	%r558, %r556, 2;
	setp.eq.s32 	%p464, %r558, 0;
	mov.f32 	%f2504, 0f00000000;
	sub.f32 	%f2505, %f2504, %f2503;
	selp.f32 	%f2506, %f2503, %f2505, %p464;
	abs.f32 	%f2507, %f2506;
	mul.f32 	%f2508, %f249, %f2507;
	setp.lt.f32 	%p465, %f2508, 0f00800000;
	mul.f32 	%f2509, %f2508, 0f4B000000;
	selp.f32 	%f2510, 0fC1B80000, 0f00000000, %p465;
	selp.f32 	%f2511, %f2509, %f2508, %p465;
	mov.b32 	%r559, %f2511;
	add.s32 	%r560, %r559, -1059760811;
	and.b32  	%r561, %r560, -8388608;
	sub.s32 	%r562, %r559, %r561;
	mov.b32 	%f2512, %r562;
	cvt.rn.f32.s32 	%f2513, %r561;
	fma.rn.f32 	%f2514, %f2513, 0f34000000, %f2510;
	add.f32 	%f2515, %f2512, 0fBF800000;
	fma.rn.f32 	%f2516, %f2515, 0fBE055027, 0f3E1039F6;
	fma.rn.f32 	%f2517, %f2516, %f2515, 0fBDF8CDCC;
	fma.rn.f32 	%f2518, %f2517, %f2515, 0f3E0F2955;
	fma.rn.f32 	%f2519, %f2518, %f2515, 0fBE2AD8B9;
	fma.rn.f32 	%f2520, %f2519, %f2515, 0f3E4CED0B;
	fma.rn.f32 	%f2521, %f2520, %f2515, 0fBE7FFF22;
	fma.rn.f32 	%f2522, %f2521, %f2515, 0f3EAAAA78;
	fma.rn.f32 	%f2523, %f2522, %f2515, 0fBF000000;
	mul.f32 	%f2524, %f2515, %f2523;
	fma.rn.f32 	%f2525, %f2524, %f2515, %f2515;
	fma.rn.f32 	%f2526, %f2514, 0f3F317218, %f2525;
	setp.gt.u32 	%p466, %r559, 2139095039;
	fma.rn.f32 	%f2527, %f2511, 0f7F800000, 0f7F800000;
	selp.f32 	%f2528, %f2527, %f2526, %p466;
	setp.eq.f32 	%p467, %f2511, 0f00000000;
	mov.f32 	%f2529, 0f3F928682;
	sub.f32 	%f2530, %f2529, %f2528;
	selp.f32 	%f2531, 0f7F800000, %f2530, %p467;
	sub.f32 	%f3915, %f2531, %f3908;
	bra.uni 	$L__BB0_473;
$L__BB0_432:
	setp.lt.f32 	%p468, %f249, 0f00800000;
	mul.f32 	%f2532, %f249, 0f4B000000;
	selp.f32 	%f2533, %f2532, %f249, %p468;
	selp.f32 	%f2534, 0fC1B80000, 0f00000000, %p468;
	mov.b32 	%r563, %f2533;
	add.s32 	%r564, %r563, -1059760811;
	and.b32  	%r565, %r564, -8388608;
	sub.s32 	%r566, %r563, %r565;
	mov.b32 	%f2535, %r566;
	cvt.rn.f32.s32 	%f2536, %r565;
	fma.rn.f32 	%f2537, %f2536, 0f34000000, %f2534;
	add.f32 	%f2538, %f2535, 0fBF800000;
	fma.rn.f32 	%f2539, %f2538, 0fBE055027, 0f3E1039F6;
	fma.rn.f32 	%f2540, %f2539, %f2538, 0fBDF8CDCC;
	fma.rn.f32 	%f2541, %f2540, %f2538, 0f3E0F2955;
	fma.rn.f32 	%f2542, %f2541, %f2538, 0fBE2AD8B9;
	fma.rn.f32 	%f2543, %f2542, %f2538, 0f3E4CED0B;
	fma.rn.f32 	%f2544, %f2543, %f2538, 0fBE7FFF22;
	fma.rn.f32 	%f2545, %f2544, %f2538, 0f3EAAAA78;
	fma.rn.f32 	%f2546, %f2545, %f2538, 0fBF000000;
	mul.f32 	%f2547, %f2538, %f2546;
	fma.rn.f32 	%f2548, %f2547, %f2538, %f2538;
	fma.rn.f32 	%f2549, %f2537, 0f3F317218, %f2548;
	setp.gt.u32 	%p469, %r563, 2139095039;
	fma.rn.f32 	%f2550, %f2533, 0f7F800000, 0f7F800000;
	selp.f32 	%f2551, %f2550, %f2549, %p469;
	setp.eq.f32 	%p470, %f2533, 0f00000000;
	neg.f32 	%f2552, %f2551;
	selp.f32 	%f3915, 0f7F800000, %f2552, %p470;
	bra.uni 	$L__BB0_473;
$L__BB0_433:
	abs.f32 	%f2553, %f215;
	add.f32 	%f2554, %f2553, 0fC0800000;
	add.f32 	%f2555, %f2553, 0f40800000;
	rcp.approx.ftz.f32 	%f2556, %f2555;
	mul.rn.f32 	%f2557, %f2554, %f2556;
	add.f32 	%f2558, %f2557, 0f3F800000;
	fma.rn.f32 	%f2559, %f2558, 0fC0800000, %f2553;
	neg.f32 	%f2560, %f2557;
	fma.rn.f32 	%f2561, %f2560, %f2553, %f2559;
	fma.rn.f32 	%f2562, %f2556, %f2561, %f2557;
	fma.rn.f32 	%f2563, %f2562, 0f3A69A091, 0f3BE6E05B;
	fma.rn.f32 	%f2564, %f2563, %f2562, 0fBC81FB4B;
	fma.rn.f32 	%f2565, %f2564, %f2562, 0f3D15373B;
	fma.rn.f32 	%f2566, %f2565, %f2562, 0fBD887C5A;
	fma.rn.f32 	%f2567, %f2566, %f2562, 0f3DC021D5;
	fma.rn.f32 	%f2568, %f2567, %f2562, 0fBDCED424;
	fma.rn.f32 	%f2569, %f2568, %f2562, 0f3D8B74DE;
	fma.rn.f32 	%f2570, %f2569, %f2562, 0f3C7BF170;
	fma.rn.f32 	%f2571, %f2570, %f2562, 0fBE0EF8D4;
	fma.rn.f32 	%f2572, %f2571, %f2562, 0f3F9DD2C9;
	fma.rn.f32 	%f2573, %f2553, 0f40000000, 0f3F800000;
	rcp.approx.ftz.f32 	%f2574, %f2573;
	mul.rn.f32 	%f2575, %f2572, %f2574;
	mul.f32 	%f2576, %f2575, 0fC0000000;
	fma.rn.f32 	%f2577, %f2553, %f2576, %f2572;
	sub.f32 	%f2578, %f2577, %f2575;
	fma.rn.f32 	%f2579, %f2578, %f2574, %f2575;
	neg.f32 	%f2580, %f2553;
	mul.f32 	%f2581, %f2553, %f2580;
	mov.f32 	%f2582, 0f3FB8AA3B;
	mul.rn.f32 	%f2583, %f2581, %f2582;
	cvt.rzi.f32.f32 	%f2584, %f2583;
	abs.f32 	%f2585, %f2584;
	setp.gt.f32 	%p471, %f2585, 0f42FC0000;
	mov.f32 	%f2586, 0f42FC0000;
	copysign.f32 	%f2587, %f2584, %f2586;
	selp.f32 	%f2588, %f2587, %f2584, %p471;
	fma.rn.f32 	%f2589, %f2588, 0fBF317218, %f2581;
	fma.rn.f32 	%f2590, %f2588, 0f3102E308, %f2589;
	mul.f32 	%f2591, %f2590, 0f3FB8AA3B;
	add.f32 	%f2592, %f2588, 0f4B40007F;
	mov.b32 	%r567, %f2592;
	shl.b32 	%r568, %r567, 23;
	mov.b32 	%f2593, %r568;
	ex2.approx.ftz.f32 	%f2594, %f2591;
	mul.f32 	%f2595, %f2594, %f2593;
	neg.f32 	%f2596, %f2581;
	fma.rn.f32 	%f2597, %f2580, %f2553, %f2596;
	fma.rn.f32 	%f2598, %f2595, %f2597, %f2595;
	mul.f32 	%f2599, %f2579, %f2598;
	setp.gt.f32 	%p472, %f2553, 0f4120E148;
	selp.f32 	%f2600, 0f00000000, %f2599, %p472;
	setp.lt.f32 	%p473, %f215, 0f00000000;
	mov.f32 	%f2601, 0f40000000;
	sub.f32 	%f2602, %f2601, %f2600;
	selp.f32 	%f3915, %f2602, %f2600, %p473;
	bra.uni 	$L__BB0_473;
$L__BB0_434:
	cvt.rzi.f32.f32 	%f3915, %f215;
	bra.uni 	$L__BB0_473;
$L__BB0_435:
	cvt.rpi.f32.f32 	%f3915, %f215;
	bra.uni 	$L__BB0_473;
$L__BB0_436:
	cvt.rmi.f32.f32 	%f3915, %f215;
	bra.uni 	$L__BB0_473;
$L__BB0_437:
	mov.f32 	%f2654, 0f3F800000;
	sub.rn.f32 	%f2655, %f215, %f2654;
	mov.b32 	%r103, %f2655;
	setp.gt.u32 	%p480, %r103, 1258291200;
	fma.rn.f32 	%f2656, %f215, %f215, 0fBF800000;
	rsqrt.approx.ftz.f32 	%f2657, %f2656;
	mul.f32 	%f2658, %f2656, %f2657;
	mul.f32 	%f2659, %f2657, 0f3F000000;
	neg.f32 	%f2660, %f2658;
	fma.rn.f32 	%f2661, %f2660, %f2658, %f2656;
	fma.rn.f32 	%f2662, %f2661, %f2659, %f2658;
	setp.eq.f32 	%p481, %f2656, 0f00000000;
	selp.f32 	%f2663, 0f00000000, %f2662, %p481;
	selp.f32 	%f2664, 0fBF800001, %f2663, %p480;
	add.f32 	%f270, %f2655, %f2664;
	add.rz.f32 	%f2665, %f270, %f2654;
	mov.b32 	%r574, %f2665;
	add.s32 	%r575, %r574, -1061158912;
	and.b32  	%r576, %r575, -8388608;
	mov.b32 	%r104, %f270;
	sub.s32 	%r577, %r104, %r576;
	mov.b32 	%f2666, %r577;
	sub.s32 	%r578, 1082130432, %r576;
	mov.b32 	%f2667, %r578;
	fma.rn.f32 	%f2668, %f2667, 0f3E800000, 0fBF800000;
	add.f32 	%f2669, %f2668, %f2666;
	cvt.rn.f32.s32 	%f2670, %r576;
	mul.f32 	%f2671, %f2670, 0f34000000;
	fma.rn.f32 	%f2672, %f2669, 0fBD39BF78, 0f3DD80012;
	fma.rn.f32 	%f2673, %f2672, %f2669, 0fBE0778E0;
	fma.rn.f32 	%f2674, %f2673, %f2669, 0f3E146475;
	fma.rn.f32 	%f2675, %f2674, %f2669, 0fBE2A68DD;
	fma.rn.f32 	%f2676, %f2675, %f2669, 0f3E4CAF9E;
	fma.rn.f32 	%f2677, %f2676, %f2669, 0fBE800042;
	fma.rn.f32 	%f2678, %f2677, %f2669, 0f3EAAAAE6;
	fma.rn.f32 	%f2679, %f2678, %f2669, 0fBF000000;
	mul.f32 	%f2680, %f2669, %f2679;
	fma.rn.f32 	%f2681, %f2680, %f2669, %f2669;
	fma.rn.f32 	%f3910, %f2671, 0f3F317218, %f2681;
	setp.lt.u32 	%p482, %r104, 2139095040;
	@%p482 bra 	$L__BB0_439;
	setp.gt.s32 	%p483, %r104, -1082130432;
	fma.rn.f32 	%f2682, %f270, 0f7F800000, 0f7F800000;
	selp.f32 	%f2683, %f2682, %f3910, %p483;
	setp.eq.f32 	%p484, %f270, 0f00000000;
	selp.f32 	%f3910, 0f80000000, %f2683, %p484;
$L__BB0_439:
	setp.gt.u32 	%p485, %r103, 1258291200;
	add.f32 	%f2684, %f3910, 0f3F317218;
	selp.f32 	%f3915, %f2684, %f3910, %p485;
	bra.uni 	$L__BB0_473;
$L__BB0_440:
	abs.f32 	%f2714, %f215;
	mul.f32 	%f2715, %f2714, 0f4038AA3B;
	ex2.approx.ftz.f32 	%f2716, %f2715;
	add.f32 	%f2717, %f2716, 0f3F800000;
	rcp.approx.ftz.f32 	%f2718, %f2717;
	fma.rn.f32 	%f2719, %f2718, 0fC0000000, 0f3F800000;
	setp.ge.f32 	%p492, %f2714, 0f41102CB4;
	selp.f32 	%f2720, 0f3F800000, %f2719, %p492;
	copysign.f32 	%f2721, %f215, %f2720;
	mul.f32 	%f2722, %f215, %f215;
	fma.rn.f32 	%f2723, %f2722, 0f3C80F082, 0fBD563CAE;
	fma.rn.f32 	%f2724, %f2723, %f2722, 0f3E085941;
	fma.rn.f32 	%f2725, %f2724, %f2722, 0fBEAAA9ED;
	fma.rn.f32 	%f2726, %f2725, %f2722, 0f00000000;
	fma.rn.f32 	%f2727, %f2726, %f215, %f215;
	setp.ge.f32 	%p493, %f2714, 0f3F19999A;
	selp.f32 	%f3915, %f2721, %f2727, %p493;
	bra.uni 	$L__BB0_473;
$L__BB0_441:
	abs.f32 	%f2728, %f215;
	mov.f32 	%f2729, 0f3FB8AA3B;
	mul.rn.f32 	%f2730, %f2728, %f2729;
	cvt.rzi.f32.f32 	%f2731, %f2730;
	abs.f32 	%f2732, %f2731;
	setp.gt.f32 	%p494, %f2732, 0f42FC0000;
	mov.f32 	%f2733, 0f42FC0000;
	copysign.f32 	%f2734, %f2731, %f2733;
	selp.f32 	%f2735, %f2734, %f2731, %p494;
	fma.rn.f32 	%f2736, %f2735, 0fBF317218, %f2728;
	fma.rn.f32 	%f2737, %f2735, 0f3102E308, %f2736;
	mul.f32 	%f2738, %f2737, 0f3FB8AA3B;
	add.f32 	%f2739, %f2735, 0f4B40007D;
	mov.b32 	%r584, %f2739;
	shl.b32 	%r585, %r584, 23;
	mov.b32 	%f2740, %r585;
	ex2.approx.ftz.f32 	%f2741, %f2738;
	mul.f32 	%f2742, %f2741, %f2740;
	mov.f32 	%f2743, 0f3E000000;
	div.approx.ftz.f32 	%f2744, %f2743, %f2742;
	fma.rn.f32 	%f3915, %f2742, 0f40000000, %f2744;
	bra.uni 	$L__BB0_473;
$L__BB0_442:
	abs.f32 	%f2770, %f215;
	setp.gt.f32 	%p497, %f2770, 0f3F800000;
	rcp.approx.ftz.f32 	%f2771, %f2770;
	selp.f32 	%f2772, %f2771, %f2770, %p497;
	mul.f32 	%f2773, %f2772, %f2772;
	fma.rn.f32 	%f2774, %f2773, 0f3B2090AA, 0fBC6BE14F;
	fma.rn.f32 	%f2775, %f2774, %f2773, 0f3D23397E;
	fma.rn.f32 	%f2776, %f2775, %f2773, 0fBD948A7A;
	fma.rn.f32 	%f2777, %f2776, %f2773, 0f3DD76B21;
	fma.rn.f32 	%f2778, %f2777, %f2773, 0fBE111E88;
	fma.rn.f32 	%f2779, %f2778, %f2773, 0f3E4CAF60;
	fma.rn.f32 	%f2780, %f2779, %f2773, 0fBEAAAA27;
	mul.f32 	%f2781, %f2773, %f2780;
	fma.rn.f32 	%f2782, %f2781, %f2772, %f2772;
	neg.f32 	%f2783, %f2782;
	fma.rn.f32 	%f2784, 0f3F6EE581, 0f3FD774EB, %f2783;
	selp.f32 	%f2785, %f2784, %f2782, %p497;
	setp.num.f32 	%p498, %f2770, %f2770;
	copysign.f32 	%f2786, %f215, %f2785;
	selp.f32 	%f3915, %f2786, %f2785, %p498;
	bra.uni 	$L__BB0_473;
$L__BB0_443:
	abs.f32 	%f2810, %f215;
	fma.rn.f32 	%f2811, %f2810, 0fBF000000, 0f3F000000;
	rsqrt.approx.ftz.f32 	%f2812, %f2811;
	mul.f32 	%f2813, %f2811, %f2812;
	mul.f32 	%f2814, %f2812, 0fBF000000;
	fma.rn.f32 	%f2815, %f2813, %f2814, 0f3F000000;
	fma.rn.f32 	%f2816, %f2813, %f2815, %f2813;
	setp.eq.f32 	%p502, %f2810, 0f3F800000;
	selp.f32 	%f2817, 0f00000000, %f2816, %p502;
	setp.gt.f32 	%p503, %f2810, 0f3F0F5C29;
	selp.f32 	%f2818, %f2817, %f2810, %p503;
	mul.f32 	%f2819, %f2818, %f2818;
	fma.rn.f32 	%f2820, %f2819, 0f3D4DD2F7, 0f3C99CA97;
	fma.rn.f32 	%f2821, %f2820, %f2819, 0f3D3F90E8;
	fma.rn.f32 	%f2822, %f2821, %f2819, 0f3D993CCF;
	fma.rn.f32 	%f2823, %f2822, %f2819, 0f3E2AAC04;
	mul.f32 	%f2824, %f2819, %f2823;
	fma.rn.f32 	%f2825, %f2824, %f2818, %f2818;
	mul.f32 	%f2826, %f2825, 0fC0000000;
	fma.rn.f32 	%f2827, 0f3F6EE581, 0f3FD774EB, %f2826;
	selp.f32 	%f2828, %f2827, %f2825, %p503;
	setp.num.f32 	%p504, %f2828, %f2828;
	copysign.f32 	%f2829, %f215, %f2828;
	selp.f32 	%f3915, %f2829, %f2828, %p504;
	bra.uni 	$L__BB0_473;
$L__BB0_444:
	mul.f32 	%f2830, %f215, 0f3F22F983;
	cvt.rni.s32.f32 	%r857, %f2830;
	cvt.rn.f32.s32 	%f2831, %r857;
	fma.rn.f32 	%f2832, %f2831, 0fBFC90FDA, %f215;
	fma.rn.f32 	%f2833, %f2831, 0fB3A22168, %f2832;
	fma.rn.f32 	%f3912, %f2831, 0fA7C234C5, %f2833;
	abs.f32 	%f288, %f215;
	setp.ltu.f32 	%p505, %f288, 0f47CE4780;
	@%p505 bra 	$L__BB0_452;
	setp.eq.f32 	%p506, %f288, 0f7F800000;
	@%p506 bra 	$L__BB0_451;
	mov.b32 	%r107, %f215;
	shl.b32 	%r589, %r107, 8;
	or.b32  	%r108, %r589, -2147483648;
	mov.b64 	%rd235, 0;
	mov.b32 	%r854, 0;
	mov.u64 	%rd233, __cudart_i2opi_f;
	mov.u64 	%rd234, %rd3;
$L__BB0_447:
	.pragma "nounroll";
	ld.global.nc.u32 	%r590, [%rd233];
	mad.wide.u32 	%rd163, %r590, %r108, %rd235;
	shr.u64 	%rd235, %rd163, 32;
	st.local.u32 	[%rd234], %rd163;
	add.s32 	%r854, %r854, 1;
	add.s64 	%rd234, %rd234, 4;
	add.s64 	%rd233, %rd233, 4;
	setp.ne.s32 	%p507, %r854, 6;
	@%p507 bra 	$L__BB0_447;
	shr.u32 	%r591, %r107, 23;
	st.local.u32 	[%rd3+24], %rd235;
	and.b32  	%r111, %r591, 31;
	and.b32  	%r592, %r591, 224;
	add.s32 	%r593, %r592, -128;
	shr.u32 	%r594, %r593, 5;
	mul.wide.u32 	%rd164, %r594, 4;
	sub.s64 	%rd58, %rd3, %rd164;
	ld.local.u32 	%r855, [%rd58+24];
	ld.local.u32 	%r856, [%rd58+20];
	setp.eq.s32 	%p508, %r111, 0;
	@%p508 bra 	$L__BB0_450;
	shf.l.wrap.b32 	%r855, %r856, %r855, %r111;
	ld.local.u32 	%r595, [%rd58+16];
	shf.l.wrap.b32 	%r856, %r595, %r856, %r111;
$L__BB0_450:
	shr.u32 	%r596, %r855, 30;
	shf.l.wrap.b32 	%r597, %r856, %r855, 2;
	shl.b32 	%r598, %r856, 2;
	shr.u32 	%r599, %r597, 31;
	add.s32 	%r600, %r599, %r596;
	neg.s32 	%r601, %r600;
	setp.lt.s32 	%p509, %r107, 0;
	selp.b32 	%r857, %r601, %r600, %p509;
	xor.b32  	%r602, %r597, %r107;
	shr.s32 	%r603, %r597, 31;
	xor.b32  	%r604, %r603, %r597;
	xor.b32  	%r605, %r603, %r598;
	cvt.u64.u32 	%rd165, %r604;
	shl.b64 	%rd166, %rd165, 32;
	cvt.u64.u32 	%rd167, %r605;
	or.b64  	%rd168, %rd166, %rd167;
	cvt.rn.f64.s64 	%fd13, %rd168;
	mul.f64 	%fd14, %fd13, 0d3BF921FB54442D19;
	cvt.rn.f32.f64 	%f2834, %fd14;
	neg.f32 	%f2835, %f2834;
	setp.lt.s32 	%p510, %r602, 0;
	selp.f32 	%f3912, %f2835, %f2834, %p510;
	bra.uni 	$L__BB0_452;
$L__BB0_451:
	mov.f32 	%f2836, 0f00000000;
	mul.rn.f32 	%f3912, %f215, %f2836;
	mov.b32 	%r857, 0;
$L__BB0_452:
	mul.f32 	%f2837, %f3912, %f3912;
	fma.rn.f32 	%f2838, %f2837, 0f3C190000, 0f3B560000;
	fma.rn.f32 	%f2839, %f2838, %f2837, 0f3CC70000;
	fma.rn.f32 	%f2840, %f2839, %f2837, 0f3D5B0000;
	fma.rn.f32 	%f2841, %f2840, %f2837, 0f3E089438;
	fma.rn.f32 	%f2842, %f2841, %f2837, 0f3EAAAA88;
	mul.rn.f32 	%f2843, %f2837, %f3912;
	fma.rn.f32 	%f2844, %f2842, %f2843, %f3912;
	abs.f32 	%f2845, %f3912;
	setp.eq.f32 	%p511, %f2845, 0f3A00B43C;
	selp.f32 	%f2846, %f3912, %f2844, %p511;
	and.b32  	%r607, %r857, 1;
	setp.eq.b32 	%p512, %r607, 1;
	neg.f32 	%f2847, %f2846;
	rcp.approx.ftz.f32 	%f2848, %f2847;
	selp.f32 	%f3915, %f2848, %f2846, %p512;
	bra.uni 	$L__BB0_473;
$L__BB0_453:
	mov.f32 	%f2855, 0f00000000;
	mul.rn.f32 	%f3913, %f215, %f2855;
	mov.b32 	%r861, 0;
$L__BB0_454:
	add.s32 	%r627, %r861, 1;
	mul.rn.f32 	%f2856, %f3913, %f3913;
	and.b32  	%r628, %r861, 1;
	setp.eq.b32 	%p519, %r628, 1;
	selp.f32 	%f2857, %f3913, 0f3F800000, %p519;
	fma.rn.f32 	%f2858, %f2856, %f2857, 0f00000000;
	fma.rn.f32 	%f2859, %f2856, 0f37CBAC00, 0fBAB607ED;
	selp.f32 	%f2860, 0fB94D4153, %f2859, %p519;
	selp.f32 	%f2861, 0f3C0885E4, 0f3D2AAABB, %p519;
	fma.rn.f32 	%f2862, %f2860, %f2856, %f2861;
	selp.f32 	%f2863, 0fBE2AAAA8, 0fBEFFFFFF, %p519;
	fma.rn.f32 	%f2864, %f2862, %f2856, %f2863;
	fma.rn.f32 	%f2865, %f2864, %f2858, %f2857;
	and.b32  	%r629, %r627, 2;
	setp.eq.s32 	%p520, %r629, 0;
	mov.f32 	%f2866, 0f00000000;
	sub.f32 	%f2867, %f2866, %f2865;
	selp.f32 	%f3915, %f2865, %f2867, %p520;
	bra.uni 	$L__BB0_473;
$L__BB0_455:
	mul.f32 	%f2868, %f215, 0f3F22F983;
	cvt.rni.s32.f32 	%r865, %f2868;
	cvt.rn.f32.s32 	%f2869, %r865;
	fma.rn.f32 	%f2870, %f2869, 0fBFC90FDA, %f215;
	fma.rn.f32 	%f2871, %f2869, 0fB3A22168, %f2870;
	fma.rn.f32 	%f3914, %f2869, 0fA7C234C5, %f2871;
	abs.f32 	%f300, %f215;
	setp.ltu.f32 	%p521, %f300, 0f47CE4780;
	@%p521 bra 	$L__BB0_463;
	setp.eq.f32 	%p522, %f300, 0f7F800000;
	@%p522 bra 	$L__BB0_462;
	mov.b32 	%r135, %f215;
	shl.b32 	%r631, %r135, 8;
	or.b32  	%r136, %r631, -2147483648;
	mov.b64 	%rd241, 0;
	mov.b32 	%r862, 0;
	mov.u64 	%rd239, __cudart_i2opi_f;
	mov.u64 	%rd240, %rd5;
$L__BB0_458:
	.pragma "nounroll";
	ld.global.nc.u32 	%r632, [%rd239];
	mad.wide.u32 	%rd179, %r632, %r136, %rd241;
	shr.u64 	%rd241, %rd179, 32;
	st.local.u32 	[%rd240], %rd179;
	add.s32 	%r862, %r862, 1;
	add.s64 	%rd240, %rd240, 4;
	add.s64 	%rd239, %rd239, 4;
	setp.ne.s32 	%p523, %r862, 6;
	@%p523 bra 	$L__BB0_458;
	shr.u32 	%r633, %r135, 23;
	st.local.u32 	[%rd5+24], %rd241;
	and.b32  	%r139, %r633, 31;
	and.b32  	%r634, %r633, 224;
	add.s32 	%r635, %r634, -128;
	shr.u32 	%r636, %r635, 5;
	mul.wide.u32 	%rd180, %r636, 4;
	sub.s64 	%rd72, %rd5, %rd180;
	ld.local.u32 	%r863, [%rd72+24];
	ld.local.u32 	%r864, [%rd72+20];
	setp.eq.s32 	%p524, %r139, 0;
	@%p524 bra 	$L__BB0_461;
	shf.l.wrap.b32 	%r863, %r864, %r863, %r139;
	ld.local.u32 	%r637, [%rd72+16];
	shf.l.wrap.b32 	%r864, %r637, %r864, %r139;
$L__BB0_461:
	shr.u32 	%r638, %r863, 30;
	shf.l.wrap.b32 	%r639, %r864, %r863, 2;
	shl.b32 	%r640, %r864, 2;
	shr.u32 	%r641, %r639, 31;
	add.s32 	%r642, %r641, %r638;
	neg.s32 	%r643, %r642;
	setp.lt.s32 	%p525, %r135, 0;
	selp.b32 	%r865, %r643, %r642, %p525;
	xor.b32  	%r644, %r639, %r135;
	shr.s32 	%r645, %r639, 31;
	xor.b32  	%r646, %r645, %r639;
	xor.b32  	%r647, %r645, %r640;
	cvt.u64.u32 	%rd181, %r646;
	shl.b64 	%rd182, %rd181, 32;
	cvt.u64.u32 	%rd183, %r647;
	or.b64  	%rd184, %rd182, %rd183;
	cvt.rn.f64.s64 	%fd17, %rd184;
	mul.f64 	%fd18, %fd17, 0d3BF921FB54442D19;
	cvt.rn.f32.f64 	%f2872, %fd18;
	neg.f32 	%f2873, %f2872;
	setp.lt.s32 	%p526, %r644, 0;
	selp.f32 	%f3914, %f2873, %f2872, %p526;
	bra.uni 	$L__BB0_463;
$L__BB0_462:
	mov.f32 	%f2874, 0f00000000;
	mul.rn.f32 	%f3914, %f215, %f2874;
	mov.b32 	%r865, 0;
$L__BB0_463:
	mul.rn.f32 	%f2875, %f3914, %f3914;
	and.b32  	%r649, %r865, 1;
	setp.eq.b32 	%p527, %r649, 1;
	selp.f32 	%f2876, 0f3F800000, %f3914, %p527;
	fma.rn.f32 	%f2877, %f2875, %f2876, 0f00000000;
	fma.rn.f32 	%f2878, %f2875, 0f37CBAC00, 0fBAB607ED;
	selp.f32 	%f2879, %f2878, 0fB94D4153, %p527;
	selp.f32 	%f2880, 0f3D2AAABB, 0f3C0885E4, %p527;
	fma.rn.f32 	%f2881, %f2879, %f2875, %f2880;
	selp.f32 	%f2882, 0fBEFFFFFF, 0fBE2AAAA8, %p527;
	fma.rn.f32 	%f2883, %f2881, %f2875, %f2882;
	fma.rn.f32 	%f2884, %f2883, %f2877, %f2876;
	and.b32  	%r650, %r865, 2;
	setp.eq.s32 	%p528, %r650, 0;
	mov.f32 	%f2885, 0f00000000;
	sub.f32 	%f2886, %f2885, %f2884;
	selp.f32 	%f3915, %f2884, %f2886, %p528;
	bra.uni 	$L__BB0_473;
$L__BB0_464:
	mul.f32 	%f3915, %f215, %f215;
	bra.uni 	$L__BB0_473;
$L__BB0_465:
	abs.f32 	%f2887, %f215;
	lg2.approx.f32 	%f2888, %f2887;
	mul.f32 	%f2889, %f2888, 0fBF2AAAAB;
	ex2.approx.ftz.f32 	%f2890, %f2889;
	mul.f32 	%f2891, %f2887, %f2890;
	neg.f32 	%f2892, %f2891;
	mul.f32 	%f2893, %f2890, %f2892;
	fma.rn.f32 	%f2894, %f2891, %f2893, 0f3F800000;
	mul.f32 	%f2895, %f2894, 0f3EAAAAAB;
	fma.rn.f32 	%f2896, %f2891, %f2895, %f2891;
	setp.lt.f32 	%p529, %f215, 0f00000000;
	neg.f32 	%f2897, %f2896;
	selp.f32 	%f2898, %f2897, %f2896, %p529;
	add.f32 	%f2899, %f215, %f215;
	setp.eq.f32 	%p530, %f2899, %f215;
	selp.f32 	%f3915, %f2899, %f2898, %p530;
	bra.uni 	$L__BB0_473;
$L__BB0_466:
	sqrt.rn.f32 	%f3915, %f215;
	bra.uni 	$L__BB0_473;
$L__BB0_467:
	setp.lt.f32 	%p534, %f215, 0f00800000;
	mul.f32 	%f2920, %f215, 0f4B000000;
	selp.f32 	%f2921, %f2920, %f215, %p534;
	selp.f32 	%f2922, 0fC1B80000, 0f00000000, %p534;
	mov.b32 	%r656, %f2921;
	add.s32 	%r657, %r656, -1059760811;
	and.b32  	%r658, %r657, -8388608;
	sub.s32 	%r659, %r656, %r658;
	mov.b32 	%f2923, %r659;
	cvt.rn.f32.s32 	%f2924, %r658;
	fma.rn.f32 	%f2925, %f2924, 0f34000000, %f2922;
	add.f32 	%f2926, %f2923, 0fBF800000;
	fma.rn.f32 	%f2927, %f2926, 0fBE055027, 0f3E1039F6;
	fma.rn.f32 	%f2928, %f2927, %f2926, 0fBDF8CDCC;
	fma.rn.f32 	%f2929, %f2928, %f2926, 0f3E0F2955;
	fma.rn.f32 	%f2930, %f2929, %f2926, 0fBE2AD8B9;
	fma.rn.f32 	%f2931, %f2930, %f2926, 0f3E4CED0B;
	fma.rn.f32 	%f2932, %f2931, %f2926, 0fBE7FFF22;
	fma.rn.f32 	%f2933, %f2932, %f2926, 0f3EAAAA78;
	fma.rn.f32 	%f2934, %f2933, %f2926, 0fBF000000;
	mul.f32 	%f2935, %f2926, %f2934;
	fma.rn.f32 	%f2936, %f2935, %f2926, %f2926;
	fma.rn.f32 	%f2937, %f2925, 0f3F317218, %f2936;
	setp.gt.u32 	%p535, %r656, 2139095039;
	fma.rn.f32 	%f2938, %f2921, 0f7F800000, 0f7F800000;
	selp.f32 	%f2939, %f2938, %f2937, %p535;
	setp.eq.f32 	%p536, %f2921, 0f00000000;
	mul.f32 	%f2940, %f2939, 0f3EDE5BD9;
	selp.f32 	%f3915, 0fFF800000, %f2940, %p536;
	bra.uni 	$L__BB0_473;
$L__BB0_468:
	setp.lt.f32 	%p537, %f215, 0f00800000;
	mul.f32 	%f2941, %f215, 0f4B000000;
	selp.f32 	%f2942, %f2941, %f215, %p537;
	selp.f32 	%f2943, 0fC1B80000, 0f00000000, %p537;
	mov.b32 	%r660, %f2942;
	add.s32 	%r661, %r660, -1060439283;
	and.b32  	%r662, %r661, -8388608;
	sub.s32 	%r663, %r660, %r662;
	mov.b32 	%f2944, %r663;
	cvt.rn.f32.s32 	%f2945, %r662;
	fma.rn.f32 	%f2946, %f2945, 0f34000000, %f2943;
	add.f32 	%f2947, %f2944, 0fBF800000;
	fma.rn.f32 	%f2948, %f2947, 0f3DC6B27F, 0fBE2C7F30;
	fma.rn.f32 	%f2949, %f2948, %f2947, 0f3E2FCF2A;
	fma.rn.f32 	%f2950, %f2949, %f2947, 0fBE374E43;
	fma.rn.f32 	%f2951, %f2950, %f2947, 0f3E520BF4;
	fma.rn.f32 	%f2952, %f2951, %f2947, 0fBE763C8B;
	fma.rn.f32 	%f2953, %f2952, %f2947, 0f3E93BF99;
	fma.rn.f32 	%f2954, %f2953, %f2947, 0fBEB8AA49;
	fma.rn.f32 	%f2955, %f2954, %f2947, 0f3EF6384A;
	fma.rn.f32 	%f2956, %f2955, %f2947, 0fBF38AA3B;
	mul.f32 	%f2957, %f2947, %f2956;
	mul.f32 	%f2958, %f2947, %f2957;
	fma.rn.f32 	%f2959, %f2947, 0f3FB8AA3B, %f2958;
	add.f32 	%f2960, %f2946, %f2959;
	setp.gt.u32 	%p538, %r660, 2139095039;
	fma.rn.f32 	%f2961, %f2942, 0f7F800000, 0f7F800000;
	selp.f32 	%f2962, %f2961, %f2960, %p538;
	setp.eq.f32 	%p539, %f2942, 0f00000000;
	selp.f32 	%f3915, 0fFF800000, %f2962, %p539;
	bra.uni 	$L__BB0_473;
$L__BB0_469:
	mul.f32 	%f2983, %f215, 0f3FB8AA3B;
	cvt.rni.f32.f32 	%f2984, %f2983;
	abs.f32 	%f2985, %f215;
	setp.lt.f32 	%p543, %f2985, 0f3ED1EB85;
	selp.f32 	%f2986, 0f00000000, %f2984, %p543;
	fma.rn.f32 	%f2987, %f2986, 0fBF317200, %f215;
	fma.rn.f32 	%f2988, %f2986, 0fB5BFBE8E, %f2987;
	setp.eq.f32 	%p544, %f2986, 0f43000000;
	selp.f32 	%f2989, 0f42FE0000, %f2986, %p544;
	fma.rn.f32 	%f2990, %f2988, 0f3AB5EBE6, 0f3C095663;
	fma.rn.f32 	%f2991, %f2990, %f2988, 0f3D2AABE3;
	fma.rn.f32 	%f2992, %f2991, %f2988, 0f3E2AA9F6;
	fma.rn.f32 	%f2993, %f2992, %f2988, 0f3EFFFFFE;
	mul.f32 	%f2994, %f2988, %f2993;
	fma.rn.f32 	%f2995, %f2994, %f2988, %f2988;
	ex2.approx.f32 	%f2996, %f2989;
	add.f32 	%f2997, %f2996, 0fBF800000;
	fma.rn.f32 	%f2998, %f2995, %f2996, %f2997;
	add.f32 	%f2999, %f2998, %f2998;
	selp.f32 	%f3000, %f2999, %f2998, %p544;
	setp.gt.f32 	%p545, %f2989, 0f43000000;
	selp.f32 	%f3001, 0f7F800000, %f3000, %p545;
	setp.lt.f32 	%p546, %f2989, 0fC1C80000;
	selp.f32 	%f3002, 0fBF800000, %f3001, %p546;
	setp.eq.f32 	%p547, %f215, 0f00000000;
	add.f32 	%f3003, %f215, %f215;
	selp.f32 	%f3915, %f3003, %f3002, %p547;
	bra.uni 	$L__BB0_473;
$L__BB0_470:
	fma.rn.f32 	%f3004, %f215, 0f3BBB989D, 0f3F000000;
	cvt.sat.f32.f32 	%f3005, %f3004;
	mov.f32 	%f3006, 0f4B400001;
	mov.f32 	%f3007, 0f437C0000;
	fma.rm.f32 	%f3008, %f3005, %f3007, %f3006;
	add.f32 	%f3009, %f3008, 0fCB40007F;
	neg.f32 	%f3010, %f3009;
	fma.rn.f32 	%f3011, %f215, 0f3FB8AA3B, %f3010;
	fma.rn.f32 	%f3012, %f215, 0f32A57060, %f3011;
	mov.b32 	%r668, %f3008;
	shl.b32 	%r669, %r668, 23;
	mov.b32 	%f3013, %r669;
	ex2.approx.ftz.f32 	%f3014, %f3012;
	mul.f32 	%f3915, %f3014, %f3013;
	bra.uni 	$L__BB0_473;
$L__BB0_471:
	setp.gt.f32 	%p548, %f215, 0f00000000;
	selp.u32 	%r670, 1, 0, %p548;
	setp.lt.f32 	%p549, %f215, 0f00000000;
	selp.s32 	%r671, -1, 0, %p549;
	add.s32 	%r672, %r671, %r670;
	cvt.rn.f32.s32 	%f3915, %r672;
	bra.uni 	$L__BB0_473;
$L__BB0_472:
	neg.f32 	%f3915, %f215;
$L__BB0_473:
	add.s64 	%rd186, %rd1, %rd159;
	st.global.f32 	[%rd186], %f3915;
$L__BB0_474:
	add.s64 	%rd73, %rd51, %rd28;
	setp.ge.u64 	%p550, %rd73, %rd95;
	@%p550 bra 	$L__BB0_632;
	shl.b64 	%rd187, %rd73, 2;
	add.s64 	%rd188, %rd2, %rd187;
	ld.global.nc.f32 	%f322, [%rd188];
	setp.gt.s32 	%p551, %r198, 34;
	@%p551 bra 	$L__BB0_518;
	setp.gt.s32 	%p580, %r198, 19;
	@%p580 bra 	$L__BB0_495;
	setp.gt.s32 	%p594, %r198, 11;
	@%p594 bra 	$L__BB0_486;
	setp.gt.s32 	%p601, %r198, 1;
	@%p601 bra 	$L__BB0_482;
	setp.eq.s32 	%p605, %r198, 0;
	@%p605 bra 	$L__BB0_630;
	setp.eq.s32 	%p606, %r198, 1;
	mov.f32 	%f3928, %f322;
	@%p606 bra 	$L__BB0_481;
	bra.uni 	$L__BB0_631;
$L__BB0_481:
	abs.f32 	%f3928, %f322;
	bra.uni 	$L__BB0_631;
$L__BB0_482:
	setp.eq.s32 	%p602, %r198, 2;
	@%p602 bra 	$L__BB0_629;
	setp.eq.s32 	%p603, %r198, 10;
	@%p603 bra 	$L__BB0_628;
	setp.eq.s32 	%p604, %r198, 11;
	mov.f32 	%f3928, %f322;
	@%p604 bra 	$L__BB0_485;
	bra.uni 	$L__BB0_631;
$L__BB0_485:
	ex2.approx.f32 	%f3928, %f322;
	bra.uni 	$L__BB0_631;
$L__BB0_486:
	setp.gt.s32 	%p595, %r198, 13;
	@%p595 bra 	$L__BB0_490;
	setp.eq.s32 	%p599, %r198, 12;
	@%p599 bra 	$L__BB0_627;
	setp.eq.s32 	%p600, %r198, 13;
	mov.f32 	%f3928, %f322;
	@%p600 bra 	$L__BB0_489;
	bra.uni 	$L__BB0_631;
$L__BB0_489:
	setp.lt.f32 	%p723, %f322, 0f00800000;
	mul.f32 	%f3825, %f322, 0f4B000000;
	selp.f32 	%f3826, %f3825, %f322, %p723;
	selp.f32 	%f3827, 0fC1B80000, 0f00000000, %p723;
	mov.b32 	%r821, %f3826;
	add.s32 	%r822, %r821, -1059760811;
	and.b32  	%r823, %r822, -8388608;
	sub.s32 	%r824, %r821, %r823;
	mov.b32 	%f3828, %r824;
	cvt.rn.f32.s32 	%f3829, %r823;
	fma.rn.f32 	%f3830, %f3829, 0f34000000, %f3827;
	add.f32 	%f3831, %f3828, 0fBF800000;
	fma.rn.f32 	%f3832, %f3831, 0fBE055027, 0f3E1039F6;
	fma.rn.f32 	%f3833, %f3832, %f3831, 0fBDF8CDCC;
	fma.rn.f32 	%f3834, %f3833, %f3831, 0f3E0F2955;
	fma.rn.f32 	%f3835, %f3834, %f3831, 0fBE2AD8B9;
	fma.rn.f32 	%f3836, %f3835, %f3831, 0f3E4CED0B;
	fma.rn.f32 	%f3837, %f3836, %f3831, 0fBE7FFF22;
	fma.rn.f32 	%f3838, %f3837, %f3831, 0f3EAAAA78;
	fma.rn.f32 	%f3839, %f3838, %f3831, 0fBF000000;
	mul.f32 	%f3840, %f3831, %f3839;
	fma.rn.f32 	%f3841, %f3840, %f3831, %f3831;
	fma.rn.f32 	%f3842, %f3830, 0f3F317218, %f3841;
	setp.gt.u32 	%p724, %r821, 2139095039;
	fma.rn.f32 	%f3843, %f3826, 0f7F800000, 0f7F800000;
	selp.f32 	%f3844, %f3843, %f3842, %p724;
	setp.eq.f32 	%p725, %f3826, 0f00000000;
	selp.f32 	%f3928, 0fFF800000, %f3844, %p725;
	bra.uni 	$L__BB0_631;
$L__BB0_490:
	setp.eq.s32 	%p596, %r198, 14;
	@%p596 bra 	$L__BB0_626;
	setp.eq.s32 	%p597, %r198, 15;
	@%p597 bra 	$L__BB0_625;
	setp.eq.s32 	%p598, %r198, 16;
	mov.f32 	%f3928, %f322;
	@%p598 bra 	$L__BB0_493;
	bra.uni 	$L__BB0_631;
$L__BB0_493:
	mov.f32 	%f3762, 0f3F800000;
	add.rz.f32 	%f3763, %f322, %f3762;
	mov.b32 	%r808, %f3763;
	add.s32 	%r809, %r808, -1061158912;
	and.b32  	%r810, %r809, -8388608;
	mov.b32 	%r197, %f322;
	sub.s32 	%r811, %r197, %r810;
	mov.b32 	%f3764, %r811;
	sub.s32 	%r812, 1082130432, %r810;
	mov.b32 	%f3765, %r812;
	fma.rn.f32 	%f3766, %f3765, 0f3E800000, 0fBF800000;
	add.f32 	%f3767, %f3766, %f3764;
	cvt.rn.f32.s32 	%f3768, %r810;
	mul.f32 	%f3769, %f3768, 0f34000000;
	fma.rn.f32 	%f3770, %f3767, 0fBD39BF78, 0f3DD80012;
	fma.rn.f32 	%f3771, %f3770, %f3767, 0fBE0778E0;
	fma.rn.f32 	%f3772, %f3771, %f3767, 0f3E146475;
	fma.rn.f32 	%f3773, %f3772, %f3767, 0fBE2A68DD;
	fma.rn.f32 	%f3774, %f3773, %f3767, 0f3E4CAF9E;
	fma.rn.f32 	%f3775, %f3774, %f3767, 0fBE800042;
	fma.rn.f32 	%f3776, %f3775, %f3767, 0f3EAAAAE6;
	fma.rn.f32 	%f3777, %f3776, %f3767, 0fBF000000;
	mul.f32 	%f3778, %f3767, %f3777;
	fma.rn.f32 	%f3779, %f3778, %f3767, %f3767;
	fma.rn.f32 	%f3928, %f3769, 0f3F317218, %f3779;
	setp.lt.u32 	%p714, %r197, 2139095040;
	@%p714 bra 	$L__BB0_631;
	setp.gt.s32 	%p715, %r197, -1082130432;
	fma.rn.f32 	%f3780, %f322, 0f7F800000, 0f7F800000;
	selp.f32 	%f3781, %f3780, %f3928, %p715;
	setp.eq.f32 	%p716, %f322, 0f00000000;
	selp.f32 	%f3928, 0f80000000, %f3781, %p716;
	bra.uni 	$L__BB0_631;
$L__BB0_495:
	setp.gt.s32 	%p581, %r198, 29;
	@%p581 bra 	$L__BB0_504;
	setp.gt.s32 	%p588, %r198, 21;
	@%p588 bra 	$L__BB0_500;
	setp.eq.s32 	%p592, %r198, 20;
	@%p592 bra 	$L__BB0_624;
	setp.eq.s32 	%p593, %r198, 21;
	mov.f32 	%f3928, %f322;
	@%p593 bra 	$L__BB0_499;
	bra.uni 	$L__BB0_631;
$L__BB0_499:
	rsqrt.approx.f32 	%f3928, %f322;
	bra.uni 	$L__BB0_631;
$L__BB0_500:
	setp.eq.s32 	%p589, %r198, 22;
	@%p589 bra 	$L__BB0_623;
	setp.eq.s32 	%p590, %r198, 23;
	@%p590 bra 	$L__BB0_622;
	setp.eq.s32 	%p591, %r198, 24;
	mov.f32 	%f3928, %f322;
	@%p591 bra 	$L__BB0_503;
	bra.uni 	$L__BB0_631;
$L__BB0_503:
	rcp.rn.f32 	%f3928, %f322;
	bra.uni 	$L__BB0_631;
$L__BB0_504:
	setp.gt.s32 	%p582, %r198, 31;
	@%p582 bra 	$L__BB0_514;
	setp.eq.s32 	%p586, %r198, 30;
	@%p586 bra 	$L__BB0_613;
	setp.eq.s32 	%p587, %r198, 31;
	mov.f32 	%f3928, %f322;
	@%p587 bra 	$L__BB0_507;
	bra.uni 	$L__BB0_631;
$L__BB0_507:
	mul.f32 	%f3711, %f322, 0f3F22F983;
	cvt.rni.s32.f32 	%r873, %f3711;
	cvt.rn.f32.s32 	%f3712, %r873;
	fma.rn.f32 	%f3713, %f3712, 0fBFC90FDA, %f322;
	fma.rn.f32 	%f3714, %f3712, 0fB3A22168, %f3713;
	fma.rn.f32 	%f3926, %f3712, 0fA7C234C5, %f3714;
	abs.f32 	%f401, %f322;
	setp.ltu.f32 	%p696, %f401, 0f47CE4780;
	@%p696 bra 	$L__BB0_612;
	setp.eq.f32 	%p697, %f401, 0f7F800000;
	@%p697 bra 	$L__BB0_611;
	mov.b32 	%r170, %f322;
	shl.b32 	%r766, %r170, 8;
	or.b32  	%r171, %r766, -2147483648;
	mov.b64 	%rd247, 0;
	mov.b32 	%r870, 0;
	mov.u64 	%rd245, __cudart_i2opi_f;
	mov.u64 	%rd246, %rd4;
$L__BB0_510:
	.pragma "nounroll";
	ld.global.nc.u32 	%r767, [%rd245];
	mad.wide.u32 	%rd199, %r767, %r171, %rd247;
	shr.u64 	%rd247, %rd199, 32;
	st.local.u32 	[%rd246], %rd199;
	add.s32 	%r870, %r870, 1;
	add.s64 	%rd246, %rd246, 4;
	add.s64 	%rd245, %rd245, 4;
	setp.ne.s32 	%p698, %r870, 6;
	@%p698 bra 	$L__BB0_510;
	shr.u32 	%r768, %r170, 23;
	st.local.u32 	[%rd4+24], %rd247;
	and.b32  	%r174, %r768, 31;
	and.b32  	%r769, %r768, 224;
	add.s32 	%r770, %r769, -128;
	shr.u32 	%r771, %r770, 5;
	mul.wide.u32 	%rd200, %r771, 4;
	sub.s64 	%rd87, %rd4, %rd200;
	ld.local.u32 	%r871, [%rd87+24];
	ld.local.u32 	%r872, [%rd87+20];
	setp.eq.s32 	%p699, %r174, 0;
	@%p699 bra 	$L__BB0_513;
	shf.l.wrap.b32 	%r871, %r872, %r871, %r174;
	ld.local.u32 	%r772, [%rd87+16];
	shf.l.wrap.b32 	%r872, %r772, %r872, %r174;
$L__BB0_513:
	shr.u32 	%r773, %r871, 30;
	shf.l.wrap.b32 	%r774, %r872, %r871, 2;
	shl.b32 	%r775, %r872, 2;
	shr.u32 	%r776, %r774, 31;
	add.s32 	%r777, %r776, %r773;
	neg.s32 	%r778, %r777;
	setp.lt.s32 	%p700, %r170, 0;
	selp.b32 	%r873, %r778, %r777, %p700;
	xor.b32  	%r779, %r774, %r170;
	shr.s32 	%r780, %r774, 31;
	xor.b32  	%r781, %r780, %r774;
	xor.b32  	%r782, %r780, %r775;
	cvt.u64.u32 	%rd201, %r781;
	shl.b64 	%rd202, %rd201, 32;
	cvt.u64.u32 	%rd203, %r782;
	or.b64  	%rd204, %rd202, %rd203;
	cvt.rn.f64.s64 	%fd21, %rd204;
	mul.f64 	%fd22, %fd21, 0d3BF921FB54442D19;
	cvt.rn.f32.f64 	%f3715, %fd22;
	neg.f32 	%f3716, %f3715;
	setp.lt.s32 	%p701, %r779, 0;
	selp.f32 	%f3926, %f3716, %f3715, %p701;
	bra.uni 	$L__BB0_612;
$L__BB0_514:
	setp.eq.s32 	%p583, %r198, 32;
	@%p583 bra 	$L__BB0_602;
	setp.eq.s32 	%p584, %r198, 33;
	@%p584 bra 	$L__BB0_601;
	setp.eq.s32 	%p585, %r198, 34;
	mov.f32 	%f3928, %f322;
	@%p585 bra 	$L__BB0_517;
	bra.uni 	$L__BB0_631;
$L__BB0_517:
	abs.f32 	%f3649, %f322;
	fma.rn.f32 	%f3650, %f3649, 0fBF000000, 0f3F000000;
	rsqrt.approx.ftz.f32 	%f3651, %f3650;
	mul.f32 	%f3652, %f3650, %f3651;
	mul.f32 	%f3653, %f3651, 0fBF000000;
	fma.rn.f32 	%f3654, %f3652, %f3653, 0f3F000000;
	fma.rn.f32 	%f3655, %f3652, %f3654, %f3652;
	setp.eq.f32 	%p682, %f3649, 0f3F800000;
	selp.f32 	%f3656, 0f00000000, %f3655, %p682;
	setp.gt.f32 	%p683, %f3649, 0f3F0F5C29;
	selp.f32 	%f3657, %f3656, %f3649, %p683;
	copysign.f32 	%f3658, %f322, %f3657;
	mul.f32 	%f3659, %f3658, %f3658;
	fma.rn.f32 	%f3660, %f3659, 0f3D10ECEF, 0f3C8B1ABB;
	fma.rn.f32 	%f3661, %f3660, %f3659, 0f3CFC028C;
	fma.rn.f32 	%f3662, %f3661, %f3659, 0f3D372139;
	fma.rn.f32 	%f3663, %f3662, %f3659, 0f3D9993DB;
	fma.rn.f32 	%f3664, %f3663, %f3659, 0f3E2AAAC6;
	mul.f32 	%f3665, %f3659, %f3664;
	fma.rn.f32 	%f3666, %f3665, %f3658, %f3658;
	neg.f32 	%f3667, %f3666;
	selp.f32 	%f3668, %f3666, %f3667, %p683;
	fma.rn.f32 	%f3669, 0f3F6EE581, 0f3FD774EB, %f3668;
	setp.gt.f32 	%p684, %f322, 0f3F0F5C29;
	selp.f32 	%f3670, %f3666, %f3669, %p684;
	add.f32 	%f3671, %f3670, %f3670;
	selp.f32 	%f3928, %f3671, %f3670, %p683;
	bra.uni 	$L__BB0_631;
$L__BB0_518:
	setp.gt.s32 	%p552, %r198, 52;
	@%p552 bra 	$L__BB0_540;
	setp.gt.s32 	%p567, %r198, 43;
	@%p567 bra 	$L__BB0_530;
	setp.gt.s32 	%p574, %r198, 40;
	@%p574 bra 	$L__BB0_524;
	setp.eq.s32 	%p578, %r198, 35;
	@%p578 bra 	$L__BB0_600;
	setp.eq.s32 	%p579, %r198, 40;
	mov.f32 	%f3928, %f322;
	@%p579 bra 	$L__BB0_523;
	bra.uni 	$L__BB0_631;
$L__BB0_523:
	abs.f32 	%f3607, %f322;
	mov.f32 	%f3608, 0f3FB8AA3B;
	mul.rn.f32 	%f3609, %f3607, %f3608;
	cvt.rzi.f32.f32 	%f3610, %f3609;
	abs.f32 	%f3611, %f3610;
	setp.gt.f32 	%p678, %f3611, 0f42FC0000;
	mov.f32 	%f3612, 0f42FC0000;
	copysign.f32 	%f3613, %f3610, %f3612;
	selp.f32 	%f3614, %f3613, %f3610, %p678;
	fma.rn.f32 	%f3615, %f3614, 0fBF317218, %f3607;
	fma.rn.f32 	%f3616, %f3614, 0f3102E308, %f3615;
	mul.f32 	%f3617, %f3616, 0f3FB8AA3B;
	add.f32 	%f3618, %f3614, 0f4B40007D;
	mov.b32 	%r743, %f3618;
	shl.b32 	%r744, %r743, 23;
	mov.b32 	%f3619, %r744;
	ex2.approx.ftz.f32 	%f3620, %f3617;
	mul.f32 	%f3621, %f3620, %f3619;
	mov.f32 	%f3622, 0fBE000000;
	div.approx.ftz.f32 	%f3623, %f3622, %f3621;
	fma.rn.f32 	%f3624, %f3621, 0f40000000, %f3623;
	mul.f32 	%f3625, %f322, %f322;
	fma.rn.f32 	%f3626, %f3625, 0f363D0ADA, 0f394FFF49;
	fma.rn.f32 	%f3627, %f3626, %f3625, 0f3C08889A;
	fma.rn.f32 	%f3628, %f3627, %f3625, 0f3E2AAAAB;
	mul.f32 	%f3629, %f3625, %f3628;
	fma.rn.f32 	%f3630, %f3629, %f322, %f322;
	setp.ge.f32 	%p679, %f3607, 0f3F800000;
	copysign.f32 	%f3631, %f322, %f3624;
	selp.f32 	%f3928, %f3631, %f3630, %p679;
	bra.uni 	$L__BB0_631;
$L__BB0_524:
	setp.eq.s32 	%p575, %r198, 41;
	@%p575 bra 	$L__BB0_599;
	setp.eq.s32 	%p576, %r198, 42;
	@%p576 bra 	$L__BB0_598;
	setp.eq.s32 	%p577, %r198, 43;
	mov.f32 	%f3928, %f322;
	@%p577 bra 	$L__BB0_527;
	bra.uni 	$L__BB0_631;
$L__BB0_527:
	abs.f32 	%f382, %f322;
	fma.rn.f32 	%f3547, %f322, %f322, 0f3F800000;
	rsqrt.approx.ftz.f32 	%f3548, %f3547;
	fma.rn.f32 	%f3549, %f3547, %f3548, 0f3F800000;
	rcp.approx.ftz.f32 	%f3550, %f3549;
	mul.f32 	%f3551, %f382, %f3550;
	fma.rn.f32 	%f3552, %f382, %f3551, %f382;
	setp.gt.f32 	%p669, %f382, 0f4B000000;
	selp.f32 	%f383, %f382, %f3552, %p669;
	mov.f32 	%f3553, 0f3F800000;
	add.rz.f32 	%f3554, %f383, %f3553;
	mov.b32 	%r736, %f3554;
	add.s32 	%r737, %r736, -1061158912;
	and.b32  	%r738, %r737, -8388608;
	mov.b32 	%r154, %f383;
	sub.s32 	%r739, %r154, %r738;
	mov.b32 	%f3555, %r739;
	sub.s32 	%r740, 1082130432, %r738;
	mov.b32 	%f3556, %r740;
	fma.rn.f32 	%f3557, %f3556, 0f3E800000, 0fBF800000;
	add.f32 	%f3558, %f3557, %f3555;
	cvt.rn.f32.s32 	%f3559, %r738;
	mul.f32 	%f3560, %f3559, 0f34000000;
	fma.rn.f32 	%f3561, %f3558, 0fBD39BF78, 0f3DD80012;
	fma.rn.f32 	%f3562, %f3561, %f3558, 0fBE0778E0;
	fma.rn.f32 	%f3563, %f3562, %f3558, 0f3E146475;
	fma.rn.f32 	%f3564, %f3563, %f3558, 0fBE2A68DD;
	fma.rn.f32 	%f3565, %f3564, %f3558, 0f3E4CAF9E;
	fma.rn.f32 	%f3566, %f3565, %f3558, 0fBE800042;
	fma.rn.f32 	%f3567, %f3566, %f3558, 0f3EAAAAE6;
	fma.rn.f32 	%f3568, %f3567, %f3558, 0fBF000000;
	mul.f32 	%f3569, %f3558, %f3568;
	fma.rn.f32 	%f3570, %f3569, %f3558, %f3558;
	fma.rn.f32 	%f3924, %f3560, 0f3F317218, %f3570;
	setp.lt.u32 	%p670, %r154, 2139095040;
	@%p670 bra 	$L__BB0_529;
	setp.gt.s32 	%p671, %r154, -1082130432;
	fma.rn.f32 	%f3571, %f383, 0f7F800000, 0f7F800000;
	selp.f32 	%f3572, %f3571, %f3924, %p671;
	setp.eq.f32 	%p672, %f383, 0f00000000;
	selp.f32 	%f3924, 0f80000000, %f3572, %p672;
$L__BB0_529:
	setp.gt.f32 	%p673, %f382, 0f4B000000;
	add.f32 	%f3573, %f3924, 0f3F317218;
	selp.f32 	%f3574, %f3573, %f3924, %p673;
	setp.num.f32 	%p674, %f382, %f382;
	copysign.f32 	%f3575, %f322, %f3574;
	selp.f32 	%f3928, %f3575, %f3574, %p674;
	bra.uni 	$L__BB0_631;
$L__BB0_530:
	setp.gt.s32 	%p568, %r198, 49;
	@%p568 bra 	$L__BB0_536;
	setp.eq.s32 	%p572, %r198, 44;
	@%p572 bra 	$L__BB0_595;
	setp.eq.s32 	%p573, %r198, 45;
	mov.f32 	%f3928, %f322;
	@%p573 bra 	$L__BB0_533;
	bra.uni 	$L__BB0_631;
$L__BB0_533:
	abs.f32 	%f3489, %f322;
	mov.f32 	%f3490, 0f3F800000;
	sub.f32 	%f3491, %f3490, %f3489;
	rcp.approx.ftz.f32 	%f3492, %f3491;
	add.f32 	%f3493, %f3492, %f3492;
	mul.f32 	%f3494, %f3489, %f3493;
	setp.gt.f32 	%p659, %f3489, 0f7E800000;
	selp.f32 	%f372, 0fC0000000, %f3494, %p659;
	add.rz.f32 	%f3495, %f372, %f3490;
	mov.b32 	%r726, %f3495;
	add.s32 	%r727, %r726, -1061158912;
	and.b32  	%r728, %r727, -8388608;
	mov.b32 	%r151, %f372;
	sub.s32 	%r729, %r151, %r728;
	mov.b32 	%f3496, %r729;
	sub.s32 	%r730, 1082130432, %r728;
	mov.b32 	%f3497, %r730;
	fma.rn.f32 	%f3498, %f3497, 0f3E800000, 0fBF800000;
	add.f32 	%f3499, %f3498, %f3496;
	cvt.rn.f32.s32 	%f3500, %r728;
	mul.f32 	%f3501, %f3500, 0f34000000;
	fma.rn.f32 	%f3502, %f3499, 0fBD39BF78, 0f3DD80012;
	fma.rn.f32 	%f3503, %f3502, %f3499, 0fBE0778E0;
	fma.rn.f32 	%f3504, %f3503, %f3499, 0f3E146475;
	fma.rn.f32 	%f3505, %f3504, %f3499, 0fBE2A68DD;
	fma.rn.f32 	%f3506, %f3505, %f3499, 0f3E4CAF9E;
	fma.rn.f32 	%f3507, %f3506, %f3499, 0fBE800042;
	fma.rn.f32 	%f3508, %f3507, %f3499, 0f3EAAAAE6;
	fma.rn.f32 	%f3509, %f3508, %f3499, 0fBF000000;
	mul.f32 	%f3510, %f3499, %f3509;
	fma.rn.f32 	%f3511, %f3510, %f3499, %f3499;
	fma.rn.f32 	%f3922, %f3501, 0f3F317218, %f3511;
	setp.lt.u32 	%p660, %r151, 2139095040;
	@%p660 bra 	$L__BB0_535;
	setp.gt.s32 	%p661, %r151, -1082130432;
	fma.rn.f32 	%f3512, %f372, 0f7F800000, 0f7F800000;
	selp.f32 	%f3513, %f3512, %f3922, %p661;
	setp.eq.f32 	%p662, %f372, 0f00000000;
	selp.f32 	%f3922, 0f80000000, %f3513, %p662;
$L__BB0_535:
	mov.f32 	%f3514, 0f3F000000;
	copysign.f32 	%f3515, %f322, %f3514;
	mul.f32 	%f3928, %f3515, %f3922;
	bra.uni 	$L__BB0_631;
$L__BB0_536:
	setp.eq.s32 	%p569, %r198, 50;
	@%p569 bra 	$L__BB0_594;
	setp.eq.s32 	%p570, %r198, 51;
	@%p570 bra 	$L__BB0_593;
	setp.eq.s32 	%p571, %r198, 52;
	mov.f32 	%f3928, %f322;
	@%p571 bra 	$L__BB0_539;
	bra.uni 	$L__BB0_631;
$L__BB0_539:
	mov.f32 	%f3486, 0f3F000000;
	copysign.f32 	%f3487, %f322, %f3486;
	add.rz.f32 	%f3488, %f322, %f3487;
	cvt.rzi.f32.f32 	%f3928, %f3488;
	bra.uni 	$L__BB0_631;
$L__BB0_540:
	setp.gt.s32 	%p553, %r198, 69;
	@%p553 bra 	$L__BB0_554;
	setp.gt.s32 	%p561, %r198, 60;
	@%p561 bra 	$L__BB0_546;
	setp.eq.s32 	%p565, %r198, 53;
	@%p565 bra 	$L__BB0_592;
	setp.eq.s32 	%p566, %r198, 60;
	mov.f32 	%f3928, %f322;
	@%p566 bra 	$L__BB0_544;
	bra.uni 	$L__BB0_631;
$L__BB0_544:
	abs.f32 	%f3465, %f322;
	setp.ltu.f32 	%p657, %f3465, 0f3F8060FE;
	setp.ge.f32 	%p658, %f3465, 0f3F8060FE;
	mul.f32 	%f3466, %f322, %f322;
	selp.f32 	%f3467, %f3465, %f3466, %p658;
	selp.f32 	%f3468, 0f38EB4C3A, 0f38B1E96A, %p658;
	selp.f32 	%f3469, 0fBAAE005B, 0fBA574D20, %p658;
	fma.rn.f32 	%f3470, %f3468, %f3467, %f3469;
	selp.f32 	%f3471, 0f3C09919F, 0f3BAAD5EA, %p658;
	fma.rn.f32 	%f3472, %f3470, %f3467, %f3471;
	selp.f32 	%f3473, 0fBD24D99A, 0fBCDC1BE7, %p658;
	fma.rn.f32 	%f3474, %f3472, %f3467, %f3473;
	selp.f32 	%f3475, 0f3E235519, 0f3DE718AF, %p658;
	fma.rn.f32 	%f3476, %f3474, %f3467, %f3475;
	selp.f32 	%f3477, 0f3F69B4F9, 0fBEC093AC, %p658;
	fma.rn.f32 	%f3478, %f3476, %f3467, %f3477;
	selp.f32 	%f3479, 0f3F210A14, 0f3E0375D3, %p658;
	fma.rn.f32 	%f3480, %f3478, %f3467, %f3479;
	neg.f32 	%f3481, %f3467;
	selp.f32 	%f3482, %f3481, %f322, %p658;
	fma.rn.f32 	%f3928, %f3480, %f3482, %f3482;
	@%p657 bra 	$L__BB0_631;
	ex2.approx.ftz.f32 	%f3483, %f3928;
	mov.f32 	%f3484, 0f3F800000;
	sub.f32 	%f3485, %f3484, %f3483;
	copysign.f32 	%f3928, %f322, %f3485;
	bra.uni 	$L__BB0_631;
$L__BB0_546:
	setp.eq.s32 	%p562, %r198, 61;
	@%p562 bra 	$L__BB0_591;
	setp.eq.s32 	%p563, %r198, 62;
	@%p563 bra 	$L__BB0_577;
	setp.eq.s32 	%p564, %r198, 63;
	mov.f32 	%f3928, %f322;
	@%p564 bra 	$L__BB0_549;
	bra.uni 	$L__BB0_631;
$L__BB0_549:
	abs.f32 	%f339, %f322;
	setp.ltu.f32 	%p617, %f339, 0f3FC00000;
	@%p617 bra 	$L__BB0_573;
	setp.geu.f32 	%p618, %f322, 0f00000000;
	setp.gt.f32 	%p619, %f339, 0f42246666;
	selp.f32 	%f340, 0f42246666, %f322, %p619;
	abs.f32 	%f341, %f340;
	setp.lt.f32 	%p620, %f341, 0f00800000;
	mul.f32 	%f3139, %f341, 0f4B800000;
	selp.f32 	%f3140, %f3139, %f341, %p620;
	selp.f32 	%f3141, 0fC1C00000, 0f00000000, %p620;
	mov.b32 	%r691, %f3140;
	add.s32 	%r692, %r691, -1060439283;
	and.b32  	%r693, %r692, -8388608;
	sub.s32 	%r694, %r691, %r693;
	mov.b32 	%f3142, %r694;
	cvt.rn.f32.s32 	%f3143, %r693;
	fma.rn.f32 	%f3144, %f3143, 0f34000000, %f3141;
	add.f32 	%f3145, %f3142, 0fBF800000;
	add.f32 	%f3146, %f3142, 0f3F800000;
	rcp.approx.ftz.f32 	%f3147, %f3146;
	add.f32 	%f3148, %f3145, %f3145;
	mul.f32 	%f3149, %f3148, %f3147;
	mul.f32 	%f3150, %f3149, %f3149;
	sub.f32 	%f3151, %f3145, %f3149;
	add.f32 	%f3152, %f3151, %f3151;
	neg.f32 	%f3153, %f3149;
	fma.rn.f32 	%f3154, %f3153, %f3145, %f3152;
	mul.rn.f32 	%f3155, %f3147, %f3154;
	fma.rn.f32 	%f3156, %f3150, 0f3A2C32E4, 0f3B52E7DB;
	fma.rn.f32 	%f3157, %f3156, %f3150, 0f3C93BB73;
	fma.rn.f32 	%f3158, %f3157, %f3150, 0f3DF6384F;
	mul.rn.f32 	%f3159, %f3158, %f3150;
	fma.rn.f32 	%f3160, %f3149, 0f3FB8AA3B, %f3144;
	sub.f32 	%f3161, %f3144, %f3160;
	fma.rn.f32 	%f3162, %f3149, 0f3FB8AA3B, %f3161;
	fma.rn.f32 	%f3163, %f3155, 0f3FB8AA3B, %f3162;
	fma.rn.f32 	%f3164, %f3149, 0f32A55E34, %f3163;
	fma.rn.f32 	%f3165, %f3159, %f3149, %f3164;
	add.rn.f32 	%f3166, %f3160, %f3165;
	neg.f32 	%f3167, %f3160;
	add.rn.f32 	%f3168, %f3166, %f3167;
	neg.f32 	%f3169, %f3168;
	add.rn.f32 	%f3170, %f3165, %f3169;
	add.f32 	%f3171, %f341, 0fBF000000;
	mul.rn.f32 	%f3172, %f3166, %f3171;
	neg.f32 	%f3173, %f3172;
	fma.rn.f32 	%f3174, %f3166, %f3171, %f3173;
	fma.rn.f32 	%f3175, %f3170, %f3171, %f3174;
	mov.f32 	%f3176, 0f3FB8AA3B;
	mul.rn.f32 	%f3177, %f3176, %f341;
	neg.f32 	%f3178, %f3177;
	fma.rn.f32 	%f3179, %f341, 0f3FB8AA3B, %f3178;
	fma.rn.f32 	%f3180, %f341, 0f32A57060, %f3179;
	add.rn.f32 	%f3918, %f3172, %f3178;
	add.rn.f32 	%f3181, %f3918, %f3177;
	neg.f32 	%f3182, %f3181;
	add.rn.f32 	%f3183, %f3918, %f3182;
	add.rn.f32 	%f3184, %f3172, %f3182;
	neg.f32 	%f3185, %f3183;
	add.rn.f32 	%f3186, %f3178, %f3185;
	add.rn.f32 	%f3187, %f3184, %f3186;
	sub.f32 	%f3188, %f3175, %f3180;
	add.f32 	%f3919, %f3188, %f3187;
	@%p618 bra 	$L__BB0_552;
	neg.f32 	%f3189, %f3918;
	neg.f32 	%f3919, %f3919;
	setp.gt.f32 	%p621, %f341, 0f42040000;
	mov.f32 	%f3190, 0f42400000;
	sub.f32 	%f3191, %f3190, %f3918;
	selp.f32 	%f3918, %f3191, %f3189, %p621;
$L__BB0_552:
	setp.lt.f32 	%p622, %f322, 0f00000000;
	cvt.rni.f32.f32 	%f3192, %f3918;
	sub.f32 	%f3193, %f3918, %f3192;
	add.f32 	%f3194, %f3919, %f3193;
	fma.rn.f32 	%f3195, %f3194, 0f391FCB8E, 0f3AAF85ED;
	fma.rn.f32 	%f3196, %f3195, %f3194, 0f3C1D9856;
	fma.rn.f32 	%f3197, %f3196, %f3194, 0f3D6357BB;
	fma.rn.f32 	%f3198, %f3197, %f3194, 0f3E75FDEC;
	fma.rn.f32 	%f3199, %f3198, %f3194, 0f3F317218;
	fma.rn.f32 	%f3200, %f3199, %f3194, 0f3F800000;
	cvt.rzi.s32.f32 	%r695, %f3192;
	setp.gt.f32 	%p623, %f3192, 0f00000000;
	selp.b32 	%r696, 0, -2097152000, %p623;
	add.s32 	%r697, %r696, 2130706432;
	mov.b32 	%f3201, %r697;
	mul.f32 	%f3202, %f3200, %f3201;
	shl.b32 	%r698, %r695, 23;
	sub.s32 	%r699, %r698, %r696;
	mov.b32 	%f3203, %r699;
	mul.f32 	%f3204, %f3202, %f3203;
	mul.f32 	%f348, %f3204, 0f40206C99;
	rcp.approx.ftz.f32 	%f349, %f341;
	fma.rn.f32 	%f3205, %f349, 0f388F7971, 0fB8543ED8;
	fma.rn.f32 	%f3206, %f3205, %f349, 0fB9DDA6BE;
	fma.rn.f32 	%f3207, %f3206, %f349, 0f3A820ABE;
	fma.rn.f32 	%f3208, %f3207, %f349, 0fB9920AFD;
	fma.rn.f32 	%f3209, %f3208, %f349, 0fBB2F4D64;
	fma.rn.f32 	%f3210, %f3209, %f349, 0f3B638732;
	fma.rn.f32 	%f350, %f3210, %f349, 0f3DAAAAAC;
	@%p622 bra 	$L__BB0_572;
	mul.f32 	%f3211, %f349, %f350;
	fma.rn.f32 	%f3928, %f3211, %f348, %f348;
	bra.uni 	$L__BB0_631;
$L__BB0_554:
	setp.gt.s32 	%p554, %r198, 72;
	@%p554 bra 	$L__BB0_561;
	setp.eq.s32 	%p558, %r198, 70;
	@%p558 bra 	$L__BB0_571;
	setp.eq.s32 	%p559, %r198, 71;
	@%p559 bra 	$L__BB0_570;
	setp.eq.s32 	%p560, %r198, 72;
	mov.f32 	%f3928, %f322;
	@%p560 bra 	$L__BB0_558;
	bra.uni 	$L__BB0_631;
$L__BB0_558:
	mul.f32 	%f332, %f322, 0f3F3504F3;
	abs.f32 	%f3104, %f332;
	setp.ltu.f32 	%p615, %f3104, 0f3F8060FE;
	setp.ge.f32 	%p616, %f3104, 0f3F8060FE;
	mul.f32 	%f3105, %f332, %f332;
	selp.f32 	%f3106, %f3104, %f3105, %p616;
	selp.f32 	%f3107, 0f38EB4C3A, 0f38B1E96A, %p616;
	selp.f32 	%f3108, 0fBAAE005B, 0fBA574D20, %p616;
	fma.rn.f32 	%f3109, %f3107, %f3106, %f3108;
	selp.f32 	%f3110, 0f3C09919F, 0f3BAAD5EA, %p616;
	fma.rn.f32 	%f3111, %f3109, %f3106, %f3110;
	selp.f32 	%f3112, 0fBD24D99A, 0fBCDC1BE7, %p616;
	fma.rn.f32 	%f3113, %f3111, %f3106, %f3112;
	selp.f32 	%f3114, 0f3E235519, 0f3DE718AF, %p616;
	fma.rn.f32 	%f3115, %f3113, %f3106, %f3114;
	selp.f32 	%f3116, 0f3F69B4F9, 0fBEC093AC, %p616;
	fma.rn.f32 	%f3117, %f3115, %f3106, %f3116;
	selp.f32 	%f3118, 0f3F210A14, 0f3E0375D3, %p616;
	fma.rn.f32 	%f3119, %f3117, %f3106, %f3118;
	neg.f32 	%f3120, %f3106;
	selp.f32 	%f3121, %f3120, %f332, %p616;
	fma.rn.f32 	%f3917, %f3119, %f3121, %f3121;
	@%p615 bra 	$L__BB0_560;
	ex2.approx.ftz.f32 	%f3122, %f3917;
	mov.f32 	%f3123, 0f3F800000;
	sub.f32 	%f3124, %f3123, %f3122;
	copysign.f32 	%f3917, %f332, %f3124;
$L__BB0_560:
	add.f32 	%f3125, %f3917, 0f3F800000;
	mul.f32 	%f3126, %f322, 0f3F000000;
	mul.f32 	%f3928, %f3126, %f3125;
	bra.uni 	$L__BB0_631;
$L__BB0_561:
	setp.eq.s32 	%p555, %r198, 73;
	@%p555 bra 	$L__BB0_569;
	setp.eq.s32 	%p556, %r198, 74;
	@%p556 bra 	$L__BB0_567;
	setp.ne.s32 	%p557, %r198, 75;
	mov.f32 	%f3928, %f322;
	@%p557 bra 	$L__BB0_631;
	fma.rn.f32 	%f3015, %f322, 0f3BBB989D, 0f3F000000;
	cvt.sat.f32.f32 	%f3016, %f3015;
	mov.f32 	%f3017, 0f4B400001;
	mov.f32 	%f3018, 0f437C0000;
	fma.rm.f32 	%f3019, %f3016, %f3018, %f3017;
	add.f32 	%f3020, %f3019, 0fCB40007F;
	neg.f32 	%f3021, %f3020;
	fma.rn.f32 	%f3022, %f322, 0f3FB8AA3B, %f3021;
	fma.rn.f32 	%f3023, %f322, 0f32A57060, %f3022;
	mov.b32 	%r673, %f3019;
	shl.b32 	%r674, %r673, 23;
	mov.b32 	%f3024, %r674;
	ex2.approx.ftz.f32 	%f3025, %f3023;
	mul.f32 	%f323, %f3025, %f3024;
	mov.f32 	%f3026, 0f3F800000;
	add.rz.f32 	%f3027, %f323, %f3026;
	mov.b32 	%r675, %f3027;
	add.s32 	%r676, %r675, -1061158912;
	and.b32  	%r677, %r676, -8388608;
	mov.b32 	%r149, %f323;
	sub.s32 	%r678, %r149, %r677;
	mov.b32 	%f3028, %r678;
	sub.s32 	%r679, 1082130432, %r677;
	mov.b32 	%f3029, %r679;
	fma.rn.f32 	%f3030, %f3029, 0f3E800000, 0fBF800000;
	add.f32 	%f3031, %f3030, %f3028;
	cvt.rn.f32.s32 	%f3032, %r677;
	mul.f32 	%f3033, %f3032, 0f34000000;
	fma.rn.f32 	%f3034, %f3031, 0fBD39BF78, 0f3DD80012;
	fma.rn.f32 	%f3035, %f3034, %f3031, 0fBE0778E0;
	fma.rn.f32 	%f3036, %f3035, %f3031, 0f3E146475;
	fma.rn.f32 	%f3037, %f3036, %f3031, 0fBE2A68DD;
	fma.rn.f32 	%f3038, %f3037, %f3031, 0f3E4CAF9E;
	fma.rn.f32 	%f3039, %f3038, %f3031, 0fBE800042;
	fma.rn.f32 	%f3040, %f3039, %f3031, 0f3EAAAAE6;
	fma.rn.f32 	%f3041, %f3040, %f3031, 0fBF000000;
	mul.f32 	%f3042, %f3031, %f3041;
	fma.rn.f32 	%f3043, %f3042, %f3031, %f3031;
	fma.rn.f32 	%f3916, %f3033, 0f3F317218, %f3043;
	setp.lt.u32 	%p607, %r149, 2139095040;
	@%p607 bra 	$L__BB0_566;
	setp.gt.s32 	%p608, %r149, -1082130432;
	fma.rn.f32 	%f3044, %f323, 0f7F800000, 0f7F800000;
	selp.f32 	%f3045, %f3044, %f3916, %p608;
	setp.eq.f32 	%p609, %f323, 0f00000000;
	selp.f32 	%f3916, 0f80000000, %f3045, %p609;
$L__BB0_566:
	abs.f32 	%f3046, %f3916;
	mul.f32 	%f3047, %f3046, 0f4038AA3B;
	ex2.approx.ftz.f32 	%f3048, %f3047;
	add.f32 	%f3049, %f3048, 0f3F800000;
	rcp.approx.ftz.f32 	%f3050, %f3049;
	fma.rn.f32 	%f3051, %f3050, 0fC0000000, 0f3F800000;
	setp.ge.f32 	%p610, %f3046, 0f41102CB4;
	selp.f32 	%f3052, 0f3F800000, %f3051, %p610;
	copysign.f32 	%f3053, %f3916, %f3052;
	mul.f32 	%f3054, %f3916, %f3916;
	fma.rn.f32 	%f3055, %f3054, 0f3C80F082, 0fBD563CAE;
	fma.rn.f32 	%f3056, %f3055, %f3054, 0f3E085941;
	fma.rn.f32 	%f3057, %f3056, %f3054, 0fBEAAA9ED;
	fma.rn.f32 	%f3058, %f3057, %f3054, 0f00000000;
	fma.rn.f32 	%f3059, %f3058, %f3916, %f3916;
	setp.ge.f32 	%p611, %f3046, 0f3F19999A;
	selp.f32 	%f3060, %f3053, %f3059, %p611;
	mul.f32 	%f3928, %f322, %f3060;
	bra.uni 	$L__BB0_631;
$L__BB0_567:
	fma.rn.f32 	%f3061, %f322, 0f3BBB989D, 0f3F000000;
	cvt.sat.f32.f32 	%f3062, %f3061;
	mov.f32 	%f3063, 0f4B400001;
	mov.f32 	%f3064, 0f437C0000;
	fma.rm.f32 	%f3065, %f3062, %f3064, %f3063;
	add.f32 	%f3066, %f3065, 0fCB40007F;
	neg.f32 	%f3067, %f3066;
	fma.rn.f32 	%f3068, %f322, 0f3FB8AA3B, %f3067;
	fma.rn.f32 	%f3069, %f322, 0f32A57060, %f3068;
	mov.b32 	%r680, %f3065;
	shl.b32 	%r681, %r680, 23;
	mov.b32 	%f3070, %r681;
	ex2.approx.ftz.f32 	%f3071, %f3069;
	mul.f32 	%f328, %f3071, %f3070;
	mov.f32 	%f3072, 0f3F800000;
	add.rz.f32 	%f3073, %f328, %f3072;
	mov.b32 	%r682, %f3073;
	add.s32 	%r683, %r682, -1061158912;
	and.b32  	%r684, %r683, -8388608;
	mov.b32 	%r150, %f328;
	sub.s32 	%r685, %r150, %r684;
	mov.b32 	%f3074, %r685;
	sub.s32 	%r686, 1082130432, %r684;
	mov.b32 	%f3075, %r686;
	fma.rn.f32 	%f3076, %f3075, 0f3E800000, 0fBF800000;
	add.f32 	%f3077, %f3076, %f3074;
	cvt.rn.f32.s32 	%f3078, %r684;
	mul.f32 	%f3079, %f3078, 0f34000000;
	fma.rn.f32 	%f3080, %f3077, 0fBD39BF78, 0f3DD80012;
	fma.rn.f32 	%f3081, %f3080, %f3077, 0fBE0778E0;
	fma.rn.f32 	%f3082, %f3081, %f3077, 0f3E146475;
	fma.rn.f32 	%f3083, %f3082, %f3077, 0fBE2A68DD;
	fma.rn.f32 	%f3084, %f3083, %f3077, 0f3E4CAF9E;
	fma.rn.f32 	%f3085, %f3084, %f3077, 0fBE800042;
	fma.rn.f32 	%f3086, %f3085, %f3077, 0f3EAAAAE6;
	fma.rn.f32 	%f3087, %f3086, %f3077, 0fBF000000;
	mul.f32 	%f3088, %f3077, %f3087;
	fma.rn.f32 	%f3089, %f3088, %f3077, %f3077;
	fma.rn.f32 	%f3928, %f3079, 0f3F317218, %f3089;
	setp.lt.u32 	%p612, %r150, 2139095040;
	@%p612 bra 	$L__BB0_631;
	setp.gt.s32 	%p613, %r150, -1082130432;
	fma.rn.f32 	%f3090, %f328, 0f7F800000, 0f7F800000;
	selp.f32 	%f3091, %f3090, %f3928, %p613;
	setp.eq.f32 	%p614, %f328, 0f00000000;
	selp.f32 	%f3928, 0f80000000, %f3091, %p614;
	bra.uni 	$L__BB0_631;
$L__BB0_569:
	fma.rn.f32 	%f3092, %f322, 0fBBBB989D, 0f3F000000;
	cvt.sat.f32.f32 	%f3093, %f3092;
	mov.f32 	%f3094, 0f4B400001;
	mov.f32 	%f3095, 0f437C0000;
	fma.rm.f32 	%f3096, %f3093, %f3095, %f3094;
	add.f32 	%f3097, %f3096, 0fCB40007F;
	neg.f32 	%f3098, %f3097;
	fma.rn.f32 	%f3099, %f322, 0fBFB8AA3B, %f3098;
	fma.rn.f32 	%f3100, %f322, 0fB2A57060, %f3099;
	mov.b32 	%r687, %f3096;
	shl.b32 	%r688, %r687, 23;
	mov.b32 	%f3101, %r688;
	ex2.approx.ftz.f32 	%f3102, %f3100;
	fma.rn.f32 	%f3103, %f3102, %f3101, 0f3F800000;
	div.rn.f32 	%f3928, %f322, %f3103;
	bra.uni 	$L__BB0_631;
$L__BB0_570:
	max.f32 	%f3928, %f322, 0f00000000;
	bra.uni 	$L__BB0_631;
$L__BB0_571:
	fma.rn.f32 	%f3127, %f322, 0fBBBB989D, 0f3F000000;
	cvt.sat.f32.f32 	%f3128, %f3127;
	mov.f32 	%f3129, 0f4B400001;
	mov.f32 	%f3130, 0f437C0000;
	fma.rm.f32 	%f3131, %f3128, %f3130, %f3129;
	add.f32 	%f3132, %f3131, 0fCB40007F;
	neg.f32 	%f3133, %f3132;
	fma.rn.f32 	%f3134, %f322, 0fBFB8AA3B, %f3133;
	fma.rn.f32 	%f3135, %f322, 0fB2A57060, %f3134;
	mov.b32 	%r689, %f3131;
	shl.b32 	%r690, %r689, 23;
	mov.b32 	%f3136, %r690;
	ex2.approx.ftz.f32 	%f3137, %f3135;
	fma.rn.f32 	%f3138, %f3137, %f3136, 0f3F800000;
	rcp.rn.f32 	%f3928, %f3138;
	bra.uni 	$L__BB0_631;
$L__BB0_572:
	mul.f32 	%f3212, %f349, %f350;
	fma.rn.f32 	%f3213, %f3212, %f340, %f340;
	add.f32 	%f3214, %f341, %f341;
	cvt.rni.f32.f32 	%f3215, %f3214;
	cvt.rzi.s32.f32 	%r700, %f3215;
	fma.rn.f32 	%f3216, %f3215, 0fBF000000, %f341;
	mul.rn.f32 	%f3217, %f3216, %f3216;
	fma.rn.f32 	%f3218, %f3217, 0fBF17ACC9, 0f40233590;
	fma.rn.f32 	%f3219, %f3217, 0f3E684E12, 0fBFAAD2E0;
	fma.rn.f32 	%f3220, %f3218, %f3217, 0fC0A55DF6;
	fma.rn.f32 	%f3221, %f3219, %f3217, 0f4081E0CF;
	fma.rn.f32 	%f3222, %f3217, %f3216, 0f00000000;
	fma.rn.f32 	%f3223, %f3221, %f3217, 0fC09DE9E6;
	fma.rn.f32 	%f3224, %f3220, %f3222, 0f00000000;
	fma.rn.f32 	%f3225, %f3223, %f3217, 0f3F800000;
	fma.rn.f32 	%f3226, %f3216, 0f40490FDB, %f3224;
	and.b32  	%r701, %r700, 1;
	setp.eq.b32 	%p624, %r701, 1;
	selp.f32 	%f3227, %f3225, %f3226, %p624;
	and.b32  	%r702, %r700, 2;
	setp.eq.s32 	%p625, %r702, 0;
	mov.f32 	%f3228, 0f00000000;
	sub.f32 	%f3229, %f3228, %f3227;
	selp.f32 	%f3230, %f3227, %f3229, %p625;
	mul.rn.f32 	%f3231, %f3213, %f3230;
	neg.f32 	%f3232, %f3231;
	fma.rn.f32 	%f3233, %f3213, %f3230, %f3232;
	mov.f32 	%f3234, 0f3F800000;
	div.approx.f32 	%f3235, %f3234, %f3231;
	neg.f32 	%f3236, %f3235;
	mul.f32 	%f3237, %f3235, %f3236;
	mul.f32 	%f3238, %f3233, %f3237;
	mul.f32 	%f3239, %f348, %f3238;
	fma.rn.f32 	%f3240, %f348, %f3235, %f3239;
	mul.f32 	%f3241, %f3240, 0f3F000000;
	setp.gt.f32 	%p626, %f341, 0f42040000;
	mul.f32 	%f3242, %f3241, 0f27800000;
	selp.f32 	%f3920, %f3242, %f3241, %p626;
	bra.uni 	$L__BB0_574;
$L__BB0_573:
	setp.geu.f32 	%p627, %f322, 0f00000000;
	setp.lt.f32 	%p628, %f322, 0fBF000000;
	selp.f32 	%f3243, %f322, 0f3F800000, %p628;
	setp.eq.f32 	%p629, %f322, 0f00000000;
	cvt.rni.f32.f32 	%f3244, %f322;
	sub.f32 	%f3245, %f322, %f3244;
	selp.f32 	%f3246, %f322, %f3245, %p629;
	setp.le.f32 	%p630, %f322, 0f3F000000;
	selp.f32 	%f3247, %f3246, 0f3F800000, %p630;
	mul.f32 	%f3248, %f3243, %f3247;
	fma.rn.f32 	%f3249, %f3246, 0fBA8C9F66, 0f3BE903D7;
	fma.rn.f32 	%f3250, %f3249, %f3246, 0fBC1E00B0;
	fma.rn.f32 	%f3251, %f3250, %f3246, 0fBD2CC522;
	fma.rn.f32 	%f3252, %f3251, %f3246, 0f3E2A89B3;
	fma.rn.f32 	%f3253, %f3252, %f3246, 0fBD2C0C05;
	fma.rn.f32 	%f3254, %f3253, %f3246, 0fBF27E7A2;
	fma.rn.f32 	%f3255, %f3254, %f3246, 0f3F13C468;
	fma.rn.f32 	%f3256, %f3255, %f3248, 0f00000000;
	fma.rn.f32 	%f3257, %f3256, %f3246, %f3248;
	mov.f32 	%f3258, 0f3F800000;
	div.approx.f32 	%f3920, %f3258, %f3257;
	mov.f32 	%f3928, %f3920;
	@%p627 bra 	$L__BB0_631;
$L__BB0_574:
	cvt.rzi.f32.f32 	%f3260, %f322;
	setp.eq.f32 	%p631, %f322, %f3260;
	mov.f32 	%f3928, 0f7FFFFFFF;
	@%p631 bra 	$L__BB0_631;
	setp.geu.f32 	%p632, %f322, 0fC2246666;
	mov.f32 	%f3928, %f3920;
	@%p632 bra 	$L__BB0_631;
	cvt.rzi.s32.f32 	%r703, %f322;
	and.b32  	%r704, %r703, 1;
	setp.eq.b32 	%p633, %r704, 1;
	selp.f32 	%f3928, 0f00000000, %f3920, %p633;
	bra.uni 	$L__BB0_631;
$L__BB0_577:
	abs.f32 	%f356, %f322;
	setp.ltu.f32 	%p634, %f356, 0f40400000;
	@%p634 bra 	$L__BB0_581;
	setp.ltu.f32 	%p635, %f356, 0f40F9999A;
	@%p635 bra 	$L__BB0_580;
	rcp.approx.ftz.f32 	%f3261, %f356;
	mul.f32 	%f3262, %f3261, %f3261;
	fma.rn.f32 	%f3263, %f3262, 0f3A4BE755, 0fBB360953;
	fma.rn.f32 	%f3264, %f3263, %f3262, 0f3DAAAAA3;
	fma.rn.f32 	%f3265, %f3264, %f3261, 0f3F6B3F8E;
	mov.b32 	%r705, %f356;
	add.s32 	%r706, %r705, -1059760811;
	and.b32  	%r707, %r706, -8388608;
	sub.s32 	%r708, %r705, %r707;
	mov.b32 	%f3266, %r708;
	cvt.rn.f32.s32 	%f3267, %r707;
	fma.rn.f32 	%f3268, %f3267, 0f34000000, 0f00000000;
	add.f32 	%f3269, %f3266, 0fBF800000;
	fma.rn.f32 	%f3270, %f3269, 0fBE055027, 0f3E1039F6;
	fma.rn.f32 	%f3271, %f3270, %f3269, 0fBDF8CDCC;
	fma.rn.f32 	%f3272, %f3271, %f3269, 0f3E0F2955;
	fma.rn.f32 	%f3273, %f3272, %f3269, 0fBE2AD8B9;
	fma.rn.f32 	%f3274, %f3273, %f3269, 0f3E4CED0B;
	fma.rn.f32 	%f3275, %f3274, %f3269, 0fBE7FFF22;
	fma.rn.f32 	%f3276, %f3275, %f3269, 0f3EAAAA78;
	fma.rn.f32 	%f3277, %f3276, %f3269, 0fBF000000;
	mul.f32 	%f3278, %f3269, %f3277;
	fma.rn.f32 	%f3279, %f3278, %f3269, %f3269;
	fma.rn.f32 	%f3280, %f3268, 0f3F317218, %f3279;
	setp.gt.u32 	%p636, %r705, 2139095039;
	fma.rn.f32 	%f3281, %f356, 0f7F800000, 0f7F800000;
	selp.f32 	%f3282, %f3281, %f3280, %p636;
	mul.f32 	%f3283, %f3282, 0f3F000000;
	add.f32 	%f3284, %f356, 0fBF000000;
	mul.rn.f32 	%f3285, %f3283, %f3284;
	sub.f32 	%f3286, %f3285, %f356;
	add.rn.f32 	%f3287, %f3285, %f3265;
	add.f32 	%f3288, %f3286, %f3287;
	setp.eq.f32 	%p637, %f356, 0f7F800000;
	selp.f32 	%f3921, 0f7F800000, %f3288, %p637;
	bra.uni 	$L__BB0_586;
$L__BB0_580:
	add.f32 	%f3289, %f356, 0fC0400000;
	fma.rn.f32 	%f3290, %f3289, 0fC43B38FB, 0fC640F6F8;
	fma.rn.f32 	%f3291, %f3290, %f3289, 0fC7206560;
	fma.rn.f32 	%f3292, %f3291, %f3289, 0fC73CB6AA;
	fma.rn.f32 	%f3293, %f3292, %f3289, 0fC80BAE5A;
	add.f32 	%f3294, %f3289, 0fC381A020;
	fma.rn.f32 	%f3295, %f3294, %f3289, 0fC62864B8;
	fma.rn.f32 	%f3296, %f3295, %f3289, 0fC7B50686;
	fma.rn.f32 	%f3297, %f3296, %f3289, 0fC8498465;
	rcp.approx.ftz.f32 	%f3298, %f3297;
	fma.rn.f32 	%f3921, %f3293, %f3298, %f3289;
	bra.uni 	$L__BB0_586;
$L__BB0_581:
	setp.ltu.f32 	%p638, %f356, 0f3FC00000;
	@%p638 bra 	$L__BB0_583;
	add.f32 	%f3299, %f356, 0fC0000000;
	fma.rn.f32 	%f3300, %f3299, 0f385007FA, 0fB967A002;
	fma.rn.f32 	%f3301, %f3300, %f3299, 0f3A0DE6FC;
	fma.rn.f32 	%f3302, %f3301, %f3299, 0fBA9DE0E2;
	fma.rn.f32 	%f3303, %f3302, %f3299, 0f3B3D05B7;
	fma.rn.f32 	%f3304, %f3303, %f3299, 0fBBF1EB10;
	fma.rn.f32 	%f3305, %f3304, %f3299, 0f3CA89A28;
	fma.rn.f32 	%f3306, %f3305, %f3299, 0fBD89F01A;
	fma.rn.f32 	%f3307, %f3306, %f3299, 0f3EA51A66;
	fma.rn.f32 	%f3308, %f3307, %f3299, 0f3ED87730;
	mul.f32 	%f3921, %f3299, %f3308;
	bra.uni 	$L__BB0_586;
$L__BB0_583:
	setp.ltu.f32 	%p639, %f356, 0f3F333333;
	@%p639 bra 	$L__BB0_585;
	mov.f32 	%f3309, 0f3F800000;
	sub.f32 	%f3310, %f3309, %f356;
	fma.rn.f32 	%f3311, %f3310, 0f3D3BEF76, 0f3DD47577;
	fma.rn.f32 	%f3312, %f3311, %f3310, 0f3DFB8079;
	fma.rn.f32 	%f3313, %f3312, %f3310, 0f3E0295B5;
	fma.rn.f32 	%f3314, %f3313, %f3310, 0f3E12A765;
	fma.rn.f32 	%f3315, %f3314, %f3310, 0f3E2D6867;
	fma.rn.f32 	%f3316, %f3315, %f3310, 0f3E5462BF;
	fma.rn.f32 	%f3317, %f3316, %f3310, 0f3E8A8A72;
	fma.rn.f32 	%f3318, %f3317, %f3310, 0f3ECD26A4;
	fma.rn.f32 	%f3319, %f3318, %f3310, 0f3F528D32;
	fma.rn.f32 	%f3320, %f3319, %f3310, 0f3F13C468;
	mul.f32 	%f3921, %f3310, %f3320;
	bra.uni 	$L__BB0_586;
$L__BB0_585:
	fma.rn.f32 	%f3321, %f356, 0f3B6B1C86, 0fBBB34878;
	fma.rn.f32 	%f3322, %f3321, %f356, 0fBD36CAEF;
	fma.rn.f32 	%f3323, %f3322, %f356, 0f3E2B5555;
	fma.rn.f32 	%f3324, %f3323, %f356, 0fBD2C96C7;
	fma.rn.f32 	%f3325, %f3324, %f356, 0fBF27E6EB;
	fma.rn.f32 	%f3326, %f3325, %f356, 0f3F13C463;
	mul.f32 	%f3327, %f356, %f3326;
	fma.rn.f32 	%f3328, %f3327, %f356, %f356;
	setp.lt.f32 	%p640, %f3328, 0f00800000;
	mul.f32 	%f3329, %f3328, 0f4B000000;
	selp.f32 	%f3330, %f3329, %f3328, %p640;
	selp.f32 	%f3331, 0fC1B80000, 0f00000000, %p640;
	mov.b32 	%r709, %f3330;
	add.s32 	%r710, %r709, -1059760811;
	and.b32  	%r711, %r710, -8388608;
	sub.s32 	%r712, %r709, %r711;
	mov.b32 	%f3332, %r712;
	cvt.rn.f32.s32 	%f3333, %r711;
	fma.rn.f32 	%f3334, %f3333, 0f34000000, %f3331;
	add.f32 	%f3335, %f3332, 0fBF800000;
	fma.rn.f32 	%f3336, %f3335, 0fBE055027, 0f3E1039F6;
	fma.rn.f32 	%f3337, %f3336, %f3335, 0fBDF8CDCC;
	fma.rn.f32 	%f3338, %f3337, %f3335, 0f3E0F2955;
	fma.rn.f32 	%f3339, %f3338, %f3335, 0fBE2AD8B9;
	fma.rn.f32 	%f3340, %f3339, %f3335, 0f3E4CED0B;
	fma.rn.f32 	%f3341, %f3340, %f3335, 0fBE7FFF22;
	fma.rn.f32 	%f3342, %f3341, %f3335, 0f3EAAAA78;
	fma.rn.f32 	%f3343, %f3342, %f3335, 0fBF000000;
	mul.f32 	%f3344, %f3335, %f3343;
	fma.rn.f32 	%f3345, %f3344, %f3335, %f3335;
	fma.rn.f32 	%f3346, %f3334, 0f3F317218, %f3345;
	setp.gt.u32 	%p641, %r709, 2139095039;
	fma.rn.f32 	%f3347, %f3330, 0f7F800000, 0f7F800000;
	selp.f32 	%f3348, %f3347, %f3346, %p641;
	setp.eq.f32 	%p642, %f3330, 0f00000000;
	neg.f32 	%f3349, %f3348;
	selp.f32 	%f3921, 0f7F800000, %f3349, %p642;
$L__BB0_586:
	setp.ge.f32 	%p643, %f322, 0f00000000;
	mov.f32 	%f3928, %f3921;
	@%p643 bra 	$L__BB0_631;
	cvt.rmi.f32.f32 	%f3351, %f356;
	setp.eq.f32 	%p644, %f356, %f3351;
	mov.f32 	%f3928, 0f7F800000;
	@%p644 bra 	$L__BB0_631;
	setp.lt.f32 	%p645, %f356, 0f1FEC1E4A;
	@%p645 bra 	$L__BB0_590;
	add.f32 	%f3352, %f356, %f356;
	cvt.rni.f32.f32 	%f3353, %f3352;
	cvt.rzi.s32.f32 	%r713, %f3353;
	fma.rn.f32 	%f3354, %f3353, 0fBF000000, %f356;
	mul.f32 	%f3355, %f3354, 0f40490FDB;
	mul.rn.f32 	%f3356, %f3355, %f3355;
	and.b32  	%r714, %r713, 1;
	setp.eq.b32 	%p646, %r714, 1;
	selp.f32 	%f3357, 0f3F800000, %f3355, %p646;
	fma.rn.f32 	%f3358, %f3356, %f3357, 0f00000000;
	fma.rn.f32 	%f3359, %f3356, 0f37CBAC00, 0fBAB607ED;
	selp.f32 	%f3360, %f3359, 0fB94D4153, %p646;
	selp.f32 	%f3361, 0f3D2AAABB, 0f3C0885E4, %p646;
	fma.rn.f32 	%f3362, %f3360, %f3356, %f3361;
	selp.f32 	%f3363, 0fBEFFFFFF, 0fBE2AAAA8, %p646;
	fma.rn.f32 	%f3364, %f3362, %f3356, %f3363;
	fma.rn.f32 	%f3365, %f3364, %f3358, %f3357;
	and.b32  	%r715, %r713, 2;
	setp.eq.s32 	%p647, %r715, 0;
	mov.f32 	%f3366, 0f00000000;
	sub.f32 	%f3367, %f3366, %f3365;
	selp.f32 	%f3368, %f3365, %f3367, %p647;
	abs.f32 	%f3369, %f3368;
	mul.f32 	%f3370, %f356, %f3369;
	setp.lt.f32 	%p648, %f3370, 0f00800000;
	mul.f32 	%f3371, %f3370, 0f4B000000;
	selp.f32 	%f3372, 0fC1B80000, 0f00000000, %p648;
	selp.f32 	%f3373, %f3371, %f3370, %p648;
	mov.b32 	%r716, %f3373;
	add.s32 	%r717, %r716, -1059760811;
	and.b32  	%r718, %r717, -8388608;
	sub.s32 	%r719, %r716, %r718;
	mov.b32 	%f3374, %r719;
	cvt.rn.f32.s32 	%f3375, %r718;
	fma.rn.f32 	%f3376, %f3375, 0f34000000, %f3372;
	add.f32 	%f3377, %f3374, 0fBF800000;
	fma.rn.f32 	%f3378, %f3377, 0fBE055027, 0f3E1039F6;
	fma.rn.f32 	%f3379, %f3378, %f3377, 0fBDF8CDCC;
	fma.rn.f32 	%f3380, %f3379, %f3377, 0f3E0F2955;
	fma.rn.f32 	%f3381, %f3380, %f3377, 0fBE2AD8B9;
	fma.rn.f32 	%f3382, %f3381, %f3377, 0f3E4CED0B;
	fma.rn.f32 	%f3383, %f3382, %f3377, 0fBE7FFF22;
	fma.rn.f32 	%f3384, %f3383, %f3377, 0f3EAAAA78;
	fma.rn.f32 	%f3385, %f3384, %f3377, 0fBF000000;
	mul.f32 	%f3386, %f3377, %f3385;
	fma.rn.f32 	%f3387, %f3386, %f3377, %f3377;
	fma.rn.f32 	%f3388, %f3376, 0f3F317218, %f3387;
	setp.gt.u32 	%p649, %r716, 2139095039;
	fma.rn.f32 	%f3389, %f3373, 0f7F800000, 0f7F800000;
	selp.f32 	%f3390, %f3389, %f3388, %p649;
	setp.eq.f32 	%p650, %f3373, 0f00000000;
	mov.f32 	%f3391, 0f3F928682;
	sub.f32 	%f3392, %f3391, %f3390;
	selp.f32 	%f3393, 0f7F800000, %f3392, %p650;
	sub.f32 	%f3928, %f3393, %f3921;
	bra.uni 	$L__BB0_631;
$L__BB0_590:
	setp.lt.f32 	%p651, %f356, 0f00800000;
	mul.f32 	%f3394, %f356, 0f4B000000;
	selp.f32 	%f3395, %f3394, %f356, %p651;
	selp.f32 	%f3396, 0fC1B80000, 0f00000000, %p651;
	mov.b32 	%r720, %f3395;
	add.s32 	%r721, %r720, -1059760811;
	and.b32  	%r722, %r721, -8388608;
	sub.s32 	%r723, %r720, %r722;
	mov.b32 	%f3397, %r723;
	cvt.rn.f32.s32 	%f3398, %r722;
	fma.rn.f32 	%f3399, %f3398, 0f34000000, %f3396;
	add.f32 	%f3400, %f3397, 0fBF800000;
	fma.rn.f32 	%f3401, %f3400, 0fBE055027, 0f3E1039F6;
	fma.rn.f32 	%f3402, %f3401, %f3400, 0fBDF8CDCC;
	fma.rn.f32 	%f3403, %f3402, %f3400, 0f3E0F2955;
	fma.rn.f32 	%f3404, %f3403, %f3400, 0fBE2AD8B9;
	fma.rn.f32 	%f3405, %f3404, %f3400, 0f3E4CED0B;
	fma.rn.f32 	%f3406, %f3405, %f3400, 0fBE7FFF22;
	fma.rn.f32 	%f3407, %f3406, %f3400, 0f3EAAAA78;
	fma.rn.f32 	%f3408, %f3407, %f3400, 0fBF000000;
	mul.f32 	%f3409, %f3400, %f3408;
	fma.rn.f32 	%f3410, %f3409, %f3400, %f3400;
	fma.rn.f32 	%f3411, %f3399, 0f3F317218, %f3410;
	setp.gt.u32 	%p652, %r720, 2139095039;
	fma.rn.f32 	%f3412, %f3395, 0f7F800000, 0f7F800000;
	selp.f32 	%f3413, %f3412, %f3411, %p652;
	setp.eq.f32 	%p653, %f3395, 0f00000000;
	neg.f32 	%f3414, %f3413;
	selp.f32 	%f3928, 0f7F800000, %f3414, %p653;
	bra.uni 	$L__BB0_631;
$L__BB0_591:
	abs.f32 	%f3415, %f322;
	add.f32 	%f3416, %f3415, 0fC0800000;
	add.f32 	%f3417, %f3415, 0f40800000;
	rcp.approx.ftz.f32 	%f3418, %f3417;
	mul.rn.f32 	%f3419, %f3416, %f3418;
	add.f32 	%f3420, %f3419, 0f3F800000;
	fma.rn.f32 	%f3421, %f3420, 0fC0800000, %f3415;
	neg.f32 	%f3422, %f3419;
	fma.rn.f32 	%f3423, %f3422, %f3415, %f3421;
	fma.rn.f32 	%f3424, %f3418, %f3423, %f3419;
	fma.rn.f32 	%f3425, %f3424, 0f3A69A091, 0f3BE6E05B;
	fma.rn.f32 	%f3426, %f3425, %f3424, 0fBC81FB4B;
	fma.rn.f32 	%f3427, %f3426, %f3424, 0f3D15373B;
	fma.rn.f32 	%f3428, %f3427, %f3424, 0fBD887C5A;
	fma.rn.f32 	%f3429, %f3428, %f3424, 0f3DC021D5;
	fma.rn.f32 	%f3430, %f3429, %f3424, 0fBDCED424;
	fma.rn.f32 	%f3431, %f3430, %f3424, 0f3D8B74DE;
	fma.rn.f32 	%f3432, %f3431, %f3424, 0f3C7BF170;
	fma.rn.f32 	%f3433, %f3432, %f3424, 0fBE0EF8D4;
	fma.rn.f32 	%f3434, %f3433, %f3424, 0f3F9DD2C9;
	fma.rn.f32 	%f3435, %f3415, 0f40000000, 0f3F800000;
	rcp.approx.ftz.f32 	%f3436, %f3435;
	mul.rn.f32 	%f3437, %f3434, %f3436;
	mul.f32 	%f3438, %f3437, 0fC0000000;
	fma.rn.f32 	%f3439, %f3415, %f3438, %f3434;
	sub.f32 	%f3440, %f3439, %f3437;
	fma.rn.f32 	%f3441, %f3440, %f3436, %f3437;
	neg.f32 	%f3442, %f3415;
	mul.f32 	%f3443, %f3415, %f3442;
	mov.f32 	%f3444, 0f3FB8AA3B;
	mul.rn.f32 	%f3445, %f3443, %f3444;
	cvt.rzi.f32.f32 	%f3446, %f3445;
	abs.f32 	%f3447, %f3446;
	setp.gt.f32 	%p654, %f3447, 0f42FC0000;
	mov.f32 	%f3448, 0f42FC0000;
	copysign.f32 	%f3449, %f3446, %f3448;
	selp.f32 	%f3450, %f3449, %f3446, %p654;
	fma.rn.f32 	%f3451, %f3450, 0fBF317218, %f3443;
	fma.rn.f32 	%f3452, %f3450, 0f3102E308, %f3451;
	mul.f32 	%f3453, %f3452, 0f3FB8AA3B;
	add.f32 	%f3454, %f3450, 0f4B40007F;
	mov.b32 	%r724, %f3454;
	shl.b32 	%r725, %r724, 23;
	mov.b32 	%f3455, %r725;
	ex2.approx.ftz.f32 	%f3456, %f3453;
	mul.f32 	%f3457, %f3456, %f3455;
	neg.f32 	%f3458, %f3443;
	fma.rn.f32 	%f3459, %f3442, %f3415, %f3458;
	fma.rn.f32 	%f3460, %f3457, %f3459, %f3457;
	mul.f32 	%f3461, %f3441, %f3460;
	setp.gt.f32 	%p655, %f3415, 0f4120E148;
	selp.f32 	%f3462, 0f00000000, %f3461, %p655;
	setp.lt.f32 	%p656, %f322, 0f00000000;
	mov.f32 	%f3463, 0f40000000;
	sub.f32 	%f3464, %f3463, %f3462;
	selp.f32 	%f3928, %f3464, %f3462, %p656;
	bra.uni 	$L__BB0_631;
$L__BB0_592:
	cvt.rzi.f32.f32 	%f3928, %f322;
	bra.uni 	$L__BB0_631;
$L__BB0_593:
	cvt.rpi.f32.f32 	%f3928, %f322;
	bra.uni 	$L__BB0_631;
$L__BB0_594:
	cvt.rmi.f32.f32 	%f3928, %f322;
	bra.uni 	$L__BB0_631;
$L__BB0_595:
	mov.f32 	%f3516, 0f3F800000;
	sub.rn.f32 	%f3517, %f322, %f3516;
	mov.b32 	%r152, %f3517;
	setp.gt.u32 	%p663, %r152, 1258291200;
	fma.rn.f32 	%f3518, %f322, %f322, 0fBF800000;
	rsqrt.approx.ftz.f32 	%f3519, %f3518;
	mul.f32 	%f3520, %f3518, %f3519;
	mul.f32 	%f3521, %f3519, 0f3F000000;
	neg.f32 	%f3522, %f3520;
	fma.rn.f32 	%f3523, %f3522, %f3520, %f3518;
	fma.rn.f32 	%f3524, %f3523, %f3521, %f3520;
	setp.eq.f32 	%p664, %f3518, 0f00000000;
	selp.f32 	%f3525, 0f00000000, %f3524, %p664;
	selp.f32 	%f3526, 0fBF800001, %f3525, %p663;
	add.f32 	%f377, %f3517, %f3526;
	add.rz.f32 	%f3527, %f377, %f3516;
	mov.b32 	%r731, %f3527;
	add.s32 	%r732, %r731, -1061158912;
	and.b32  	%r733, %r732, -8388608;
	mov.b32 	%r153, %f377;
	sub.s32 	%r734, %r153, %r733;
	mov.b32 	%f3528, %r734;
	sub.s32 	%r735, 1082130432, %r733;
	mov.b32 	%f3529, %r735;
	fma.rn.f32 	%f3530, %f3529, 0f3E800000, 0fBF800000;
	add.f32 	%f3531, %f3530, %f3528;
	cvt.rn.f32.s32 	%f3532, %r733;
	mul.f32 	%f3533, %f3532, 0f34000000;
	fma.rn.f32 	%f3534, %f3531, 0fBD39BF78, 0f3DD80012;
	fma.rn.f32 	%f3535, %f3534, %f3531, 0fBE0778E0;
	fma.rn.f32 	%f3536, %f3535, %f3531, 0f3E146475;
	fma.rn.f32 	%f3537, %f3536, %f3531, 0fBE2A68DD;
	fma.rn.f32 	%f3538, %f3537, %f3531, 0f3E4CAF9E;
	fma.rn.f32 	%f3539, %f3538, %f3531, 0fBE800042;
	fma.rn.f32 	%f3540, %f3539, %f3531, 0f3EAAAAE6;
	fma.rn.f32 	%f3541, %f3540, %f3531, 0fBF000000;
	mul.f32 	%f3542, %f3531, %f3541;
	fma.rn.f32 	%f3543, %f3542, %f3531, %f3531;
	fma.rn.f32 	%f3923, %f3533, 0f3F317218, %f3543;
	setp.lt.u32 	%p665, %r153, 2139095040;
	@%p665 bra 	$L__BB0_597;
	setp.gt.s32 	%p666, %r153, -1082130432;
	fma.rn.f32 	%f3544, %f377, 0f7F800000, 0f7F800000;
	selp.f32 	%f3545, %f3544, %f3923, %p666;
	setp.eq.f32 	%p667, %f377, 0f00000000;
	selp.f32 	%f3923, 0f80000000, %f3545, %p667;
$L__BB0_597:
	setp.gt.u32 	%p668, %r152, 1258291200;
	add.f32 	%f3546, %f3923, 0f3F317218;
	selp.f32 	%f3928, %f3546, %f3923, %p668;
	bra.uni 	$L__BB0_631;
$L__BB0_598:
	abs.f32 	%f3576, %f322;
	mul.f32 	%f3577, %f3576, 0f4038AA3B;
	ex2.approx.ftz.f32 	%f3578, %f3577;
	add.f32 	%f3579, %f3578, 0f3F800000;
	rcp.approx.ftz.f32 	%f3580, %f3579;
	fma.rn.f32 	%f3581, %f3580, 0fC0000000, 0f3F800000;
	setp.ge.f32 	%p675, %f3576, 0f41102CB4;
	selp.f32 	%f3582, 0f3F800000, %f3581, %p675;
	copysign.f32 	%f3583, %f322, %f3582;
	mul.f32 	%f3584, %f322, %f322;
	fma.rn.f32 	%f3585, %f3584, 0f3C80F082, 0fBD563CAE;
	fma.rn.f32 	%f3586, %f3585, %f3584, 0f3E085941;
	fma.rn.f32 	%f3587, %f3586, %f3584, 0fBEAAA9ED;
	fma.rn.f32 	%f3588, %f3587, %f3584, 0f00000000;
	fma.rn.f32 	%f3589, %f3588, %f322, %f322;
	setp.ge.f32 	%p676, %f3576, 0f3F19999A;
	selp.f32 	%f3928, %f3583, %f3589, %p676;
	bra.uni 	$L__BB0_631;
$L__BB0_599:
	abs.f32 	%f3590, %f322;
	mov.f32 	%f3591, 0f3FB8AA3B;
	mul.rn.f32 	%f3592, %f3590, %f3591;
	cvt.rzi.f32.f32 	%f3593, %f3592;
	abs.f32 	%f3594, %f3593;
	setp.gt.f32 	%p677, %f3594, 0f42FC0000;
	mov.f32 	%f3595, 0f42FC0000;
	copysign.f32 	%f3596, %f3593, %f3595;
	selp.f32 	%f3597, %f3596, %f3593, %p677;
	fma.rn.f32 	%f3598, %f3597, 0fBF317218, %f3590;
	fma.rn.f32 	%f3599, %f3597, 0f3102E308, %f3598;
	mul.f32 	%f3600, %f3599, 0f3FB8AA3B;
	add.f32 	%f3601, %f3597, 0f4B40007D;
	mov.b32 	%r741, %f3601;
	shl.b32 	%r742, %r741, 23;
	mov.b32 	%f3602, %r742;
	ex2.approx.ftz.f32 	%f3603, %f3600;
	mul.f32 	%f3604, %f3603, %f3602;
	mov.f32 	%f3605, 0f3E000000;
	div.approx.ftz.f32 	%f3606, %f3605, %f3604;
	fma.rn.f32 	%f3928, %f3604, 0f40000000, %f3606;
	bra.uni 	$L__BB0_631;
$L__BB0_600:
	abs.f32 	%f3632, %f322;
	setp.gt.f32 	%p680, %f3632, 0f3F800000;
	rcp.approx.ftz.f32 	%f3633, %f3632;
	selp.f32 	%f3634, %f3633, %f3632, %p680;
	mul.f32 	%f3635, %f3634, %f3634;
	fma.rn.f32 	%f3636, %f3635, 0f3B2090AA, 0fBC6BE14F;
	fma.rn.f32 	%f3637, %f3636, %f3635, 0f3D23397E;
	fma.rn.f32 	%f3638, %f3637, %f3635, 0fBD948A7A;
	fma.rn.f32 	%f3639, %f3638, %f3635, 0f3DD76B21;
	fma.rn.f32 	%f3640, %f3639, %f3635, 0fBE111E88;
	fma.rn.f32 	%f3641, %f3640, %f3635, 0f3E4CAF60;
	fma.rn.f32 	%f3642, %f3641, %f3635, 0fBEAAAA27;
	mul.f32 	%f3643, %f3635, %f3642;
	fma.rn.f32 	%f3644, %f3643, %f3634, %f3634;
	neg.f32 	%f3645, %f3644;
	fma.rn.f32 	%f3646, 0f3F6EE581, 0f3FD774EB, %f3645;
	selp.f32 	%f3647, %f3646, %f3644, %p680;
	setp.num.f32 	%p681, %f3632, %f3632;
	copysign.f32 	%f3648, %f322, %f3647;
	selp.f32 	%f3928, %f3648, %f3647, %p681;
	bra.uni 	$L__BB0_631;
$L__BB0_601:
	abs.f32 	%f3672, %f322;
	fma.rn.f32 	%f3673, %f3672, 0fBF000000, 0f3F000000;
	rsqrt.approx.ftz.f32 	%f3674, %f3673;
	mul.f32 	%f3675, %f3673, %f3674;
	mul.f32 	%f3676, %f3674, 0fBF000000;
	fma.rn.f32 	%f3677, %f3675, %f3676, 0f3F000000;
	fma.rn.f32 	%f3678, %f3675, %f3677, %f3675;
	setp.eq.f32 	%p685, %f3672, 0f3F800000;
	selp.f32 	%f3679, 0f00000000, %f3678, %p685;
	setp.gt.f32 	%p686, %f3672, 0f3F0F5C29;
	selp.f32 	%f3680, %f3679, %f3672, %p686;
	mul.f32 	%f3681, %f3680, %f3680;
	fma.rn.f32 	%f3682, %f3681, 0f3D4DD2F7, 0f3C99CA97;
	fma.rn.f32 	%f3683, %f3682, %f3681, 0f3D3F90E8;
	fma.rn.f32 	%f3684, %f3683, %f3681, 0f3D993CCF;
	fma.rn.f32 	%f3685, %f3684, %f3681, 0f3E2AAC04;
	mul.f32 	%f3686, %f3681, %f3685;
	fma.rn.f32 	%f3687, %f3686, %f3680, %f3680;
	mul.f32 	%f3688, %f3687, 0fC0000000;
	fma.rn.f32 	%f3689, 0f3F6EE581, 0f3FD774EB, %f3688;
	selp.f32 	%f3690, %f3689, %f3687, %p686;
	setp.num.f32 	%p687, %f3690, %f3690;
	copysign.f32 	%f3691, %f322, %f3690;
	selp.f32 	%f3928, %f3691, %f3690, %p687;
	bra.uni 	$L__BB0_631;
$L__BB0_602:
	mul.f32 	%f3692, %f322, 0f3F22F983;
	cvt.rni.s32.f32 	%r869, %f3692;
	cvt.rn.f32.s32 	%f3693, %r869;
	fma.rn.f32 	%f3694, %f3693, 0fBFC90FDA, %f322;
	fma.rn.f32 	%f3695, %f3693, 0fB3A22168, %f3694;
	fma.rn.f32 	%f3925, %f3693, 0fA7C234C5, %f3695;
	abs.f32 	%f395, %f322;
	setp.ltu.f32 	%p688, %f395, 0f47CE4780;
	@%p688 bra 	$L__BB0_610;
	setp.eq.f32 	%p689, %f395, 0f7F800000;
	@%p689 bra 	$L__BB0_609;
	mov.b32 	%r156, %f322;
	shl.b32 	%r746, %r156, 8;
	or.b32  	%r157, %r746, -2147483648;
	mov.b64 	%rd244, 0;
	mov.b32 	%r866, 0;
	mov.u64 	%rd242, __cudart_i2opi_f;
	mov.u64 	%rd243, %rd3;
$L__BB0_605:
	.pragma "nounroll";
	ld.global.nc.u32 	%r747, [%rd242];
	mad.wide.u32 	%rd191, %r747, %r157, %rd244;
	shr.u64 	%rd244, %rd191, 32;
	st.local.u32 	[%rd243], %rd191;
	add.s32 	%r866, %r866, 1;
	add.s64 	%rd243, %rd243, 4;
	add.s64 	%rd242, %rd242, 4;
	setp.ne.s32 	%p690, %r866, 6;
	@%p690 bra 	$L__BB0_605;
	shr.u32 	%r748, %r156, 23;
	st.local.u32 	[%rd3+24], %rd244;
	and.b32  	%r160, %r748, 31;
	and.b32  	%r749, %r748, 224;
	add.s32 	%r750, %r749, -128;
	shr.u32 	%r751, %r750, 5;
	mul.wide.u32 	%rd192, %r751, 4;
	sub.s64 	%rd80, %rd3, %rd192;
	ld.local.u32 	%r867, [%rd80+24];
	ld.local.u32 	%r868, [%rd80+20];
	setp.eq.s32 	%p691, %r160, 0;
	@%p691 bra 	$L__BB0_608;
	shf.l.wrap.b32 	%r867, %r868, %r867, %r160;
	ld.local.u32 	%r752, [%rd80+16];
	shf.l.wrap.b32 	%r868, %r752, %r868, %r160;
$L__BB0_608:
	shr.u32 	%r753, %r867, 30;
	shf.l.wrap.b32 	%r754, %r868, %r867, 2;
	shl.b32 	%r755, %r868, 2;
	shr.u32 	%r756, %r754, 31;
	add.s32 	%r757, %r756, %r753;
	neg.s32 	%r758, %r757;
	setp.lt.s32 	%p692, %r156, 0;
	selp.b32 	%r869, %r758, %r757, %p692;
	xor.b32  	%r759, %r754, %r156;
	shr.s32 	%r760, %r754, 31;
	xor.b32  	%r761, %r760, %r754;
	xor.b32  	%r762, %r760, %r755;
	cvt.u64.u32 	%rd193, %r761;
	shl.b64 	%rd194, %rd193, 32;
	cvt.u64.u32 	%rd195, %r762;
	or.b64  	%rd196, %rd194, %rd195;
	cvt.rn.f64.s64 	%fd19, %rd196;
	mul.f64 	%fd20, %fd19, 0d3BF921FB54442D19;
	cvt.rn.f32.f64 	%f3696, %fd20;
	neg.f32 	%f3697, %f3696;
	setp.lt.s32 	%p693, %r759, 0;
	selp.f32 	%f3925, %f3697, %f3696, %p693;
	bra.uni 	$L__BB0_610;
$L__BB0_609:
	mov.f32 	%f3698, 0f00000000;
	mul.rn.f32 	%f3925, %f322, %f3698;
	mov.b32 	%r869, 0;
$L__BB0_610:
	mul.f32 	%f3699, %f3925, %f3925;
	fma.rn.f32 	%f3700, %f3699, 0f3C190000, 0f3B560000;
	fma.rn.f32 	%f3701, %f3700, %f3699, 0f3CC70000;
	fma.rn.f32 	%f3702, %f3701, %f3699, 0f3D5B0000;
	fma.rn.f32 	%f3703, %f3702, %f3699, 0f3E089438;
	fma.rn.f32 	%f3704, %f3703, %f3699, 0f3EAAAA88;
	mul.rn.f32 	%f3705, %f3699, %f3925;
	fma.rn.f32 	%f3706, %f3704, %f3705, %f3925;
	abs.f32 	%f3707, %f3925;
	setp.eq.f32 	%p694, %f3707, 0f3A00B43C;
	selp.f32 	%f3708, %f3925, %f3706, %p694;
	and.b32  	%r764, %r869, 1;
	setp.eq.b32 	%p695, %r764, 1;
	neg.f32 	%f3709, %f3708;
	rcp.approx.ftz.f32 	%f3710, %f3709;
	selp.f32 	%f3928, %f3710, %f3708, %p695;
	bra.uni 	$L__BB0_631;
$L__BB0_611:
	mov.f32 	%f3717, 0f00000000;
	mul.rn.f32 	%f3926, %f322, %f3717;
	mov.b32 	%r873, 0;
$L__BB0_612:
	add.s32 	%r784, %r873, 1;
	mul.rn.f32 	%f3718, %f3926, %f3926;
	and.b32  	%r785, %r873, 1;
	setp.eq.b32 	%p702, %r785, 1;
	selp.f32 	%f3719, %f3926, 0f3F800000, %p702;
	fma.rn.f32 	%f3720, %f3718, %f3719, 0f00000000;
	fma.rn.f32 	%f3721, %f3718, 0f37CBAC00, 0fBAB607ED;
	selp.f32 	%f3722, 0fB94D4153, %f3721, %p702;
	selp.f32 	%f3723, 0f3C0885E4, 0f3D2AAABB, %p702;
	fma.rn.f32 	%f3724, %f3722, %f3718, %f3723;
	selp.f32 	%f3725, 0fBE2AAAA8, 0fBEFFFFFF, %p702;
	fma.rn.f32 	%f3726, %f3724, %f3718, %f3725;
	fma.rn.f32 	%f3727, %f3726, %f3720, %f3719;
	and.b32  	%r786, %r784, 2;
	setp.eq.s32 	%p703, %r786, 0;
	mov.f32 	%f3728, 0f00000000;
	sub.f32 	%f3729, %f3728, %f3727;
	selp.f32 	%f3928, %f3727, %f3729, %p703;
	bra.uni 	$L__BB0_631;
$L__BB0_613:
	mul.f32 	%f3730, %f322, 0f3F22F983;
	cvt.rni.s32.f32 	%r877, %f3730;
	cvt.rn.f32.s32 	%f3731, %r877;
	fma.rn.f32 	%f3732, %f3731, 0fBFC90FDA, %f322;
	fma.rn.f32 	%f3733, %f3731, 0fB3A22168, %f3732;
	fma.rn.f32 	%f3927, %f3731, 0fA7C234C5, %f3733;
	abs.f32 	%f407, %f322;
	setp.ltu.f32 	%p704, %f407, 0f47CE4780;
	@%p704 bra 	$L__BB0_621;
	setp.eq.f32 	%p705, %f407, 0f7F800000;
	@%p705 bra 	$L__BB0_620;
	mov.b32 	%r184, %f322;
	shl.b32 	%r788, %r184, 8;
	or.b32  	%r185, %r788, -2147483648;
	mov.b64 	%rd250, 0;
	mov.b32 	%r874, 0;
	mov.u64 	%rd248, __cudart_i2opi_f;
	mov.u64 	%rd249, %rd5;
$L__BB0_616:
	.pragma "nounroll";
	ld.global.nc.u32 	%r789, [%rd248];
	mad.wide.u32 	%rd207, %r789, %r185, %rd250;
	shr.u64 	%rd250, %rd207, 32;
	st.local.u32 	[%rd249], %rd207;
	add.s32 	%r874, %r874, 1;
	add.s64 	%rd249, %rd249, 4;
	add.s64 	%rd248, %rd248, 4;
	setp.ne.s32 	%p706, %r874, 6;
	@%p706 bra 	$L__BB0_616;
	shr.u32 	%r790, %r184, 23;
	st.local.u32 	[%rd5+24], %rd250;
	and.b32  	%r188, %r790, 31;
	and.b32  	%r791, %r790, 224;
	add.s32 	%r792, %r791, -128;
	shr.u32 	%r793, %r792, 5;
	mul.wide.u32 	%rd208, %r793, 4;
	sub.s64 	%rd94, %rd5, %rd208;
	ld.local.u32 	%r875, [%rd94+24];
	ld.local.u32 	%r876, [%rd94+20];
	setp.eq.s32 	%p707, %r188, 0;
	@%p707 bra 	$L__BB0_619;
	shf.l.wrap.b32 	%r875, %r876, %r875, %r188;
	ld.local.u32 	%r794, [%rd94+16];
	shf.l.wrap.b32 	%r876, %r794, %r876, %r188;
$L__BB0_619:
	shr.u32 	%r795, %r875, 30;
	shf.l.wrap.b32 	%r796, %r876, %r875, 2;
	shl.b32 	%r797, %r876, 2;
	shr.u32 	%r798, %r796, 31;
	add.s32 	%r799, %r798, %r795;
	neg.s32 	%r800, %r799;
	setp.lt.s32 	%p708, %r184, 0;
	selp.b32 	%r877, %r800, %r799, %p708;
	xor.b32  	%r801, %r796, %r184;
	shr.s32 	%r802, %r796, 31;
	xor.b32  	%r803, %r802, %r796;
	xor.b32  	%r804, %r802, %r797;
	cvt.u64.u32 	%rd209, %r803;
	shl.b64 	%rd210, %rd209, 32;
	cvt.u64.u32 	%rd211, %r804;
	or.b64  	%rd212, %rd210, %rd211;
	cvt.rn.f64.s64 	%fd23, %rd212;
	mul.f64 	%fd24, %fd23, 0d3BF921FB54442D19;
	cvt.rn.f32.f64 	%f3734, %fd24;
	neg.f32 	%f3735, %f3734;
	setp.lt.s32 	%p709, %r801, 0;
	selp.f32 	%f3927, %f3735, %f3734, %p709;
	bra.uni 	$L__BB0_621;
$L__BB0_620:
	mov.f32 	%f3736, 0f00000000;
	mul.rn.f32 	%f3927, %f322, %f3736;
	mov.b32 	%r877, 0;
$L__BB0_621:
	mul.rn.f32 	%f3737, %f3927, %f3927;
	and.b32  	%r806, %r877, 1;
	setp.eq.b32 	%p710, %r806, 1;
	selp.f32 	%f3738, 0f3F800000, %f3927, %p710;
	fma.rn.f32 	%f3739, %f3737, %f3738, 0f00000000;
	fma.rn.f32 	%f3740, %f3737, 0f37CBAC00, 0fBAB607ED;
	selp.f32 	%f3741, %f3740, 0fB94D4153, %p710;
	selp.f32 	%f3742, 0f3D2AAABB, 0f3C0885E4, %p710;
	fma.rn.f32 	%f3743, %f3741, %f3737, %f3742;
	selp.f32 	%f3744, 0fBEFFFFFF, 0fBE2AAAA8, %p710;
	fma.rn.f32 	%f3745, %f3743, %f3737, %f3744;
	fma.rn.f32 	%f3746, %f3745, %f3739, %f3738;
	and.b32  	%r807, %r877, 2;
	setp.eq.s32 	%p711, %r807, 0;
	mov.f32 	%f3747, 0f00000000;
	sub.f32 	%f3748, %f3747, %f3746;
	selp.f32 	%f3928, %f3746, %f3748, %p711;
	bra.uni 	$L__BB0_631;
$L__BB0_622:
	mul.f32 	%f3928, %f322, %f322;
	bra.uni 	$L__BB0_631;
$L__BB0_623:
	abs.f32 	%f3749, %f322;
	lg2.approx.f32 	%f3750, %f3749;
	mul.f32 	%f3751, %f3750, 0fBF2AAAAB;
	ex2.approx.ftz.f32 	%f3752, %f3751;
	mul.f32 	%f3753, %f3749, %f3752;
	neg.f32 	%f3754, %f3753;
	mul.f32 	%f3755, %f3752, %f3754;
	fma.rn.f32 	%f3756, %f3753, %f3755, 0f3F800000;
	mul.f32 	%f3757, %f3756, 0f3EAAAAAB;
	fma.rn.f32 	%f3758, %f3753, %f3757, %f3753;
	setp.lt.f32 	%p712, %f322, 0f00000000;
	neg.f32 	%f3759, %f3758;
	selp.f32 	%f3760, %f3759, %f3758, %p712;
	add.f32 	%f3761, %f322, %f322;
	setp.eq.f32 	%p713, %f3761, %f322;
	selp.f32 	%f3928, %f3761, %f3760, %p713;
	bra.uni 	$L__BB0_631;
$L__BB0_624:
	sqrt.rn.f32 	%f3928, %f322;
	bra.uni 	$L__BB0_631;
$L__BB0_625:
	setp.lt.f32 	%p717, %f322, 0f00800000;
	mul.f32 	%f3782, %f322, 0f4B000000;
	selp.f32 	%f3783, %f3782, %f322, %p717;
	selp.f32 	%f3784, 0fC1B80000, 0f00000000, %p717;
	mov.b32 	%r813, %f3783;
	add.s32 	%r814, %r813, -1059760811;
	and.b32  	%r815, %r814, -8388608;
	sub.s32 	%r816, %r813, %r815;
	mov.b32 	%f3785, %r816;
	cvt.rn.f32.s32 	%f3786, %r815;
	fma.rn.f32 	%f3787, %f3786, 0f34000000, %f3784;
	add.f32 	%f3788, %f3785, 0fBF800000;
	fma.rn.f32 	%f3789, %f3788, 0fBE055027, 0f3E1039F6;
	fma.rn.f32 	%f3790, %f3789, %f3788, 0fBDF8CDCC;
	fma.rn.f32 	%f3791, %f3790, %f3788, 0f3E0F2955;
	fma.rn.f32 	%f3792, %f3791, %f3788, 0fBE2AD8B9;
	fma.rn.f32 	%f3793, %f3792, %f3788, 0f3E4CED0B;
	fma.rn.f32 	%f3794, %f3793, %f3788, 0fBE7FFF22;
	fma.rn.f32 	%f3795, %f3794, %f3788, 0f3EAAAA78;
	fma.rn.f32 	%f3796, %f3795, %f3788, 0fBF000000;
	mul.f32 	%f3797, %f3788, %f3796;
	fma.rn.f32 	%f3798, %f3797, %f3788, %f3788;
	fma.rn.f32 	%f3799, %f3787, 0f3F317218, %f3798;
	setp.gt.u32 	%p718, %r813, 2139095039;
	fma.rn.f32 	%f3800, %f3783, 0f7F800000, 0f7F800000;
	selp.f32 	%f3801, %f3800, %f3799, %p718;
	setp.eq.f32 	%p719, %f3783, 0f00000000;
	mul.f32 	%f3802, %f3801, 0f3EDE5BD9;
	selp.f32 	%f3928, 0fFF800000, %f3802, %p719;
	bra.uni 	$L__BB0_631;
$L__BB0_626:
	setp.lt.f32 	%p720, %f322, 0f00800000;
	mul.f32 	%f3803, %f322, 0f4B000000;
	selp.f32 	%f3804, %f3803, %f322, %p720;
	selp.f32 	%f3805, 0fC1B80000, 0f00000000, %p720;
	mov.b32 	%r817, %f3804;
	add.s32 	%r818, %r817, -1060439283;
	and.b32  	%r819, %r818, -8388608;
	sub.s32 	%r820, %r817, %r819;
	mov.b32 	%f3806, %r820;
	cvt.rn.f32.s32 	%f3807, %r819;
	fma.rn.f32 	%f3808, %f3807, 0f34000000, %f3805;
	add.f32 	%f3809, %f3806, 0fBF800000;
	fma.rn.f32 	%f3810, %f3809, 0f3DC6B27F, 0fBE2C7F30;
	fma.rn.f32 	%f3811, %f3810, %f3809, 0f3E2FCF2A;
	fma.rn.f32 	%f3812, %f3811, %f3809, 0fBE374E43;
	fma.rn.f32 	%f3813, %f3812, %f3809, 0f3E520BF4;
	fma.rn.f32 	%f3814, %f3813, %f3809, 0fBE763C8B;
	fma.rn.f32 	%f3815, %f3814, %f3809, 0f3E93BF99;
	fma.rn.f32 	%f3816, %f3815, %f3809, 0fBEB8AA49;
	fma.rn.f32 	%f3817, %f3816, %f3809, 0f3EF6384A;
	fma.rn.f32 	%f3818, %f3817, %f3809, 0fBF38AA3B;
	mul.f32 	%f3819, %f3809, %f3818;
	mul.f32 	%f3820, %f3809, %f3819;
	fma.rn.f32 	%f3821, %f3809, 0f3FB8AA3B, %f3820;
	add.f32 	%f3822, %f3808, %f3821;
	setp.gt.u32 	%p721, %r817, 2139095039;
	fma.rn.f32 	%f3823, %f3804, 0f7F800000, 0f7F800000;
	selp.f32 	%f3824, %f3823, %f3822, %p721;
	setp.eq.f32 	%p722, %f3804, 0f00000000;
	selp.f32 	%f3928, 0fFF800000, %f3824, %p722;
	bra.uni 	$L__BB0_631;
$L__BB0_627:
	mul.f32 	%f3845, %f322, 0f3FB8AA3B;
	cvt.rni.f32.f32 	%f3846, %f3845;
	abs.f32 	%f3847, %f322;
	setp.lt.f32 	%p726, %f3847, 0f3ED1EB85;
	selp.f32 	%f3848, 0f00000000, %f3846, %p726;
	fma.rn.f32 	%f3849, %f3848, 0fBF317200, %f322;
	fma.rn.f32 	%f3850, %f3848, 0fB5BFBE8E, %f3849;
	setp.eq.f32 	%p727, %f3848, 0f43000000;
	selp.f32 	%f3851, 0f42FE0000, %f3848, %p727;
	fma.rn.f32 	%f3852, %f3850, 0f3AB5EBE6, 0f3C095663;
	fma.rn.f32 	%f3853, %f3852, %f3850, 0f3D2AABE3;
	fma.rn.f32 	%f3854, %f3853, %f3850, 0f3E2AA9F6;
	fma.rn.f32 	%f3855, %f3854, %f3850, 0f3EFFFFFE;
	mul.f32 	%f3856, %f3850, %f3855;
	fma.rn.f32 	%f3857, %f3856, %f3850, %f3850;
	ex2.approx.f32 	%f3858, %f3851;
	add.f32 	%f3859, %f3858, 0fBF800000;
	fma.rn.f32 	%f3860, %f3857, %f3858, %f3859;
	add.f32 	%f3861, %f3860, %f3860;
	selp.f32 	%f3862, %f3861, %f3860, %p727;
	setp.gt.f32 	%p728, %f3851, 0f43000000;
	selp.f32 	%f3863, 0f7F800000, %f3862, %p728;
	setp.lt.f32 	%p729, %f3851, 0fC1C80000;
	selp.f32 	%f3864, 0fBF800000, %f3863, %p729;
	setp.eq.f32 	%p730, %f322, 0f00000000;
	add.f32 	%f3865, %f322, %f322;
	selp.f32 	%f3928, %f3865, %f3864, %p730;
	bra.uni 	$L__BB0_631;
$L__BB0_628:
	fma.rn.f32 	%f3866, %f322, 0f3BBB989D, 0f3F000000;
	cvt.sat.f32.f32 	%f3867, %f3866;
	mov.f32 	%f3868, 0f4B400001;
	mov.f32 	%f3869, 0f437C0000;
	fma.rm.f32 	%f3870, %f3867, %f3869, %f3868;
	add.f32 	%f3871, %f3870, 0fCB40007F;
	neg.f32 	%f3872, %f3871;
	fma.rn.f32 	%f3873, %f322, 0f3FB8AA3B, %f3872;
	fma.rn.f32 	%f3874, %f322, 0f32A57060, %f3873;
	mov.b32 	%r825, %f3870;
	shl.b32 	%r826, %r825, 23;
	mov.b32 	%f3875, %r826;
	ex2.approx.ftz.f32 	%f3876, %f3874;
	mul.f32 	%f3928, %f3876, %f3875;
	bra.uni 	$L__BB0_631;
$L__BB0_629:
	setp.gt.f32 	%p731, %f322, 0f00000000;
	selp.u32 	%r827, 1, 0, %p731;
	setp.lt.f32 	%p732, %f322, 0f00000000;
	selp.s32 	%r828, -1, 0, %p732;
	add.s32 	%r829, %r828, %r827;
	cvt.rn.f32.s32 	%f3928, %r829;
	bra.uni 	$L__BB0_631;
$L__BB0_630:
	neg.f32 	%f3928, %f322;
$L__BB0_631:
	add.s64 	%rd214, %rd1, %rd187;
	st.global.f32 	[%rd214], %f3928;
$L__BB0_632:
	ret;

}
	// .globl	neg_float_kernel
.visible .entry neg_float_kernel(
	.param .u64 .ptr .align 1 neg_float_kernel_param_0,
	.param .u64 .ptr .align 1 neg_float_kernel_param_1,
	.param .u64 neg_float_kernel_param_2
)
{
	.reg .pred 	%p<5>;
	.reg .b32 	%r<5>;
	.reg .b32 	%f<9>;
	.reg .b64 	%rd<25>;

	ld.param.u64 	%rd9, [neg_float_kernel_param_0];
	ld.param.u64 	%rd10, [neg_float_kernel_param_1];
	ld.param.u64 	%rd8, [neg_float_kernel_param_2];
	cvta.to.global.u64 	%rd1, %rd9;
	cvta.to.global.u64 	%rd2, %rd10;
	mov.u32 	%r2, %ctaid.x;
	mov.u32 	%r1, %ntid.x;
	shl.b32 	%r3, %r1, 2;
	mul.wide.u32 	%rd11, %r3, %r2;
	mov.u32 	%r4, %tid.x;
	cvt.u64.u32 	%rd12, %r4;
	add.s64 	%rd3, %rd11, %rd12;
	setp.ge.u64 	%p1, %rd3, %rd8;
	@%p1 bra 	$L__BB1_2;
	shl.b64 	%rd13, %rd3, 2;
	add.s64 	%rd14, %rd2, %rd13;
	ld.global.nc.f32 	%f1, [%rd14];
	neg.f32 	%f2, %f1;
	add.s64 	%rd15, %rd1, %rd13;
	st.global.f32 	[%rd15], %f2;
$L__BB1_2:
	cvt.u64.u32 	%rd4, %r1;
	add.s64 	%rd5, %rd3, %rd4;
	setp.ge.u64 	%p2, %rd5, %rd8;
	@%p2 bra 	$L__BB1_4;
	shl.b64 	%rd16, %rd5, 2;
	add.s64 	%rd17, %rd2, %rd16;
	ld.global.nc.f32 	%f3, [%rd17];
	neg.f32 	%f4, %f3;
	add.s64 	%rd18, %rd1, %rd16;
	st.global.f32 	[%rd18], %f4;
$L__BB1_4:
	add.s64 	%rd6, %rd5, %rd4;
	setp.ge.u64 	%p3, %rd6, %rd8;
	@%p3 bra 	$L__BB1_6;
	shl.b64 	%rd19, %rd6, 2;
	add.s64 	%rd20, %rd2, %rd19;
	ld.global.nc.f32 	%f5, [%rd20];
	neg.f32 	%f6, %f5;
	add.s64 	%rd21, %rd1, %rd19;
	st.global.f32 	[%rd21], %f6;
$L__BB1_6:
	add.s64 	%rd7, %rd6, %rd4;
	setp.ge.u64 	%p4, %rd7, %rd8;
	@%p4 bra 	$L__BB1_8;
	shl.b64 	%rd22, %rd7, 2;
	add.s64 	%rd23, %rd2, %rd22;
	ld.global.nc.f32 	%f7, [%rd23];
	neg.f32 	%f8, %f7;
	add.s64 	%rd24, %rd1, %rd22;
	st.global.f32 	[%rd24], %f8;
$L__BB1_8:
	ret;

}
	// .globl	abs_float_kernel
.visible .entry abs_float_kernel(
	.param .u64 .ptr .align 1 abs_float_kernel_param_0,
	.param .u64 .ptr .align 1 abs_float_kernel_param_1,
	.param .u64 abs_float_kernel_param_2
)
{
	.reg .pred 	%p<5>;
	.reg .b32 	%r<5>;
	.reg .b32 	%f<9>;
	.reg .b64 	%rd<25>;

	ld.param.u64 	%rd9, [abs_float_kernel_param_0];
	ld.param.u64 	%rd10, [abs_float_kernel_param_1];
	ld.param.u64 	%rd8, [abs_float_kernel_param_2];
	cvta.to.global.u64 	%rd1, %rd9;
	cvta.to.global.u64 	%rd2, %rd10;
	mov.u32 	%r2, %ctaid.x;
	mov.u32 	%r1, %ntid.x;
	shl.b32 	%r3, %r1, 2;
	mul.wide.u32 	%rd11, %r3, %r2;
	mov.u32 	%r4, %tid.x;
	cvt.u64.u32 	%rd12, %r4;
	add.s64 	%rd3, %rd11, %rd12;
	setp.ge.u64 	%p1, %rd3, %rd8;
	@%p1 bra 	$L__BB2_2;
	shl.b64 	%rd13, %rd3, 2;
	add.s64 	%rd14, %rd2, %rd13;
	ld.global.nc.f32 	%f1, [%rd14];
	abs.f32 	%f2, %f1;
	add.s64 	%rd15, %rd1, %rd13;
	st.global.f32 	[%rd15], %f2;
$L__BB2_2:
	cvt.u64.u32 	%rd4, %r1;
	add.s64 	%rd5, %rd3, %rd4;
	setp.ge.u64 	%p2, %rd5, %rd8;
	@%p2 bra 	$L__BB2_4;
	shl.b64 	%rd16, %rd5, 2;
	add.s64 	%rd17, %rd2, %rd16;
	ld.global.nc.f32 	%f3, [%rd17];
	abs.f32 	%f4, %f3;
	add.s64 	%rd18, %rd1, %rd16;
	st.global.f32 	[%rd18], %f4;
$L__BB2_4:
	add.s64 	%rd6, %rd5, %rd4;
	setp.ge.u64 	%p3, %rd6, %rd8;
	@%p3 bra 	$L__BB2_6;
	shl.b64 	%rd19, %rd6, 2;
	add.s64 	%rd20, %rd2, %rd19;
	ld.global.nc.f32 	%f5, [%rd20];
	abs.f32 	%f6, %f5;
	add.s64 	%rd21, %rd1, %rd19;
	st.global.f32 	[%rd21], %f6;
$L__BB2_6:
	add.s64 	%rd7, %rd6, %rd4;
	setp.ge.u64 	%p4, %rd7, %rd8;
	@%p4 bra 	$L__BB2_8;
	shl.b64 	%rd22, %rd7, 2;
	add.s64 	%rd23, %rd2, %rd22;
	ld.global.nc.f32 	%f7, [%rd23];
	abs.f32 	%f8, %f7;
	add.s64 	%rd24, %rd1, %rd22;
	st.global.f32 	[%rd24], %f8;
$L__BB2_8:
	ret;

}
	// .globl	exp_float_kernel
.visible .entry exp_float_kernel(
	.param .u64 .ptr .align 1 exp_float_kernel_param_0,
	.param .u64 .ptr .align 1 exp_float_kernel_param_1,
	.param .u64 exp_float_kernel_param_2
)
{
	.reg .pred 	%p<5>;
	.reg .b32 	%r<13>;
	.reg .b32 	%f<53>;
	.reg .b64 	%rd<25>;

	ld.param.u64 	%rd9, [exp_float_kernel_param_0];
	ld.param.u64 	%rd10, [exp_float_kernel_param_1];
	ld.param.u64 	%rd8, [exp_float_kernel_param_2];
	cvta.to.global.u64 	%rd1, %rd9;
	cvta.to.global.u64 	%rd2, %rd10;
	mov.u32 	%r2, %ctaid.x;
	mov.u32 	%r1, %ntid.x;
	shl.b32 	%r3, %r1, 2;
	mul.wide.u32 	%rd11, %r3, %r2;
	mov.u32 	%r4, %tid.x;
	cvt.u64.u32 	%rd12, %r4;
	add.s64 	%rd3, %rd11, %rd12;
	setp.ge.u64 	%p1, %rd3, %rd8;
	@%p1 bra 	$L__BB3_2;
	shl.b64 	%rd13, %rd3, 2;
	add.s64 	%rd14, %rd2, %rd13;
	ld.global.nc.f32 	%f1, [%rd14];
	fma.rn.f32 	%f2, %f1, 0f3BBB989D, 0f3F000000;
	cvt.sat.f32.f32 	%f3, %f2;
	mov.f32 	%f4, 0f4B400001;
	mov.f32 	%f5, 0f437C0000;
	fma.rm.f32 	%f6, %f3, %f5, %f4;
	add.f32 	%f7, %f6, 0fCB40007F;
	neg.f32 	%f8, %f7;
	fma.rn.f32 	%f9, %f1, 0f3FB8AA3B, %f8;
	fma.rn.f32 	%f10, %f1, 0f32A57060, %f9;
	mov.b32 	%r5, %f6;
	shl.b32 	%r6, %r5, 23;
	mov.b32 	%f11, %r6;
	ex2.approx.ftz.f32 	%f12, %f10;
	mul.f32 	%f13, %f12, %f11;
	add.s64 	%rd15, %rd1, %rd13;
	st.global.f32 	[%rd15], %f13;
$L__BB3_2:
	cvt.u64.u32 	%rd4, %r1;
	add.s64 	%rd5, %rd3, %rd4;
	setp.ge.u64 	%p2, %rd5, %rd8;
	@%p2 bra 	$L__BB3_4;
	shl.b64 	%rd16, %rd5, 2;
	add.s64 	%rd17, %rd2, %rd16;
	ld.global.nc.f32 	%f14, [%rd17];
	fma.rn.f32 	%f15, %f14, 0f3BBB989D, 0f3F000000;
	cvt.sat.f32.f32 	%f16, %f15;
	mov.f32 	%f17, 0f4B400001;
	mov.f32 	%f18, 0f437C0000;
	fma.rm.f32 	%f19, %f16, %f18, %f17;
	add.f32 	%f20, %f19, 0fCB40007F;
	neg.f32 	%f21, %f20;
	fma.rn.f32 	%f22, %f14, 0f3FB8AA3B, %f21;
	fma.rn.f32 	%f23, %f14, 0f32A57060, %f22;
	mov.b32 	%r7, %f19;
	shl.b32 	%r8, %r7, 23;
	mov.b32 	%f24, %r8;
	ex2.approx.ftz.f32 	%f25, %f23;
	mul.f32 	%f26, %f25, %f24;
	add.s64 	%rd18, %rd1, %rd16;
	st.global.f32 	[%rd18], %f26;
$L__BB3_4:
	add.s64 	%rd6, %rd5, %rd4;
	setp.ge.u64 	%p3, %rd6, %rd8;
	@%p3 bra 	$L__BB3_6;
	shl.b64 	%rd19, %rd6, 2;
	add.s64 	%rd20, %rd2, %rd19;
	ld.global.nc.f32 	%f27, [%rd20];
	fma.rn.f32 	%f28, %f27, 0f3BBB989D, 0f3F000000;
	cvt.sat.f32.f32 	%f29, %f28;
	mov.f32 	%f30, 0f4B400001;
	mov.f32 	%f31, 0f437C0000;
	fma.rm.f32 	%f32, %f29, %f31, %f30;
	add.f32 	%f33, %f32, 0fCB40007F;
	neg.f32 	%f34, %f33;
	fma.rn.f32 	%f35, %f27, 0f3FB8AA3B, %f34;
	fma.rn.f32 	%f36, %f27, 0f32A57060, %f35;
	mov.b32 	%r9, %f32;
	shl.b32 	%r10, %r9, 23;
	mov.b32 	%f37, %r10;
	ex2.approx.ftz.f32 	%f38, %f36;
	mul.f32 	%f39, %f38, %f37;
	add.s64 	%rd21, %rd1, %rd19;
	st.global.f32 	[%rd21], %f39;
$L__BB3_6:
	add.s64 	%rd7, %rd6, %rd4;
	setp.ge.u64 	%p4, %rd7, %rd8;
	@%p4 bra 	$L__BB3_8;
	shl.b64 	%rd22, %rd7, 2;
	add.s64 	%rd23, %rd2, %rd22;
	ld.global.nc.f32 	%f40, [%rd23];
	fma.rn.f32 	%f41, %f40, 0f3BBB989D, 0f3F000000;
	cvt.sat.f32.f32 	%f42, %f41;
	mov.f32 	%f43, 0f4B400001;
	mov.f32 	%f44, 0f437C0000;
	fma.rm.f32 	%f45, %f42, %f44, %f43;
	add.f32 	%f46, %f45, 0fCB40007F;
	neg.f32 	%f47, %f46;
	fma.rn.f32 	%f48, %f40, 0f3FB8AA3B, %f47;
	fma.rn.f32 	%f49, %f40, 0f32A57060, %f48;
	mov.b32 	%r11, %f45;
	shl.b32 	%r12, %r11, 23;
	mov.b32 	%f50, %r12;
	ex2.approx.ftz.f32 	%f51, %f49;
	mul.f32 	%f52, %f51, %f50;
	add.s64 	%rd24, %rd1, %rd22;
	st.global.f32 	[%rd24], %f52;
$L__BB3_8:
	ret;

}
	// .globl	log_float_kernel
.visible .entry log_float_kernel(
	.param .u64 .ptr .align 1 log_float_kernel_param_0,
	.param .u64 .ptr .align 1 log_float_kernel_param_1,
	.param .u64 log_float_kernel_param_2
)
{
	.reg .pred 	%p<17>;
	.reg .b32 	%r<21>;
	.reg .b32 	%f<89>;
	.reg .b64 	%rd<25>;

	ld.param.u64 	%rd9, [log_float_kernel_param_0];
	ld.param.u64 	%rd10, [log_float_kernel_param_1];
	ld.param.u64 	%rd8, [log_float_kernel_param_2];
	cvta.to.global.u64 	%rd1, %rd9;
	cvta.to.global.u64 	%rd2, %rd10;
	mov.u32 	%r2, %ctaid.x;
	mov.u32 	%r1, %ntid.x;
	shl.b32 	%r3, %r1, 2;
	mul.wide.u32 	%rd11, %r3, %r2;
	mov.u32 	%r4, %tid.x;
	cvt.u64.u32 	%rd12, %r4;
	add.s64 	%rd3, %rd11, %rd12;
	setp.ge.u64 	%p1, %rd3, %rd8;
	@%p1 bra 	$L__BB4_2;
	shl.b64 	%rd13, %rd3, 2;
	add.s64 	%rd14, %rd2, %rd13;
	ld.global.nc.f32 	%f1, [%rd14];
	setp.lt.f32 	%p2, %f1, 0f00800000;
	mul.f32 	%f2, %f1, 0f4B000000;
	selp.f32 	%f3, %f2, %f1, %p2;
	selp.f32 	%f4, 0fC1B80000, 0f00000000, %p2;
	mov.b32 	%r5, %f3;
	add.s32 	%r6, %r5, -1059760811;
	and.b32  	%r7, %r6, -8388608;
	sub.s32 	%r8, %r5, %r7;
	mov.b32 	%f5, %r8;
	cvt.rn.f32.s32 	%f6, %r7;
	fma.rn.f32 	%f7, %f6, 0f34000000, %f4;
	add.f32 	%f8, %f5, 0fBF800000;
	fma.rn.f32 	%f9, %f8, 0fBE055027, 0f3E1039F6;
	fma.rn.f32 	%f10, %f9, %f8, 0fBDF8CDCC;
	fma.rn.f32 	%f11, %f10, %f8, 0f3E0F2955;
	fma.rn.f32 	%f12, %f11, %f8, 0fBE2AD8B9;
	fma.rn.f32 	%f13, %f12, %f8, 0f3E4CED0B;
	fma.rn.f32 	%f14, %f13, %f8, 0fBE7FFF22;
	fma.rn.f32 	%f15, %f14, %f8, 0f3EAAAA78;
	fma.rn.f32 	%f16, %f15, %f8, 0fBF000000;
	mul.f32 	%f17, %f8, %f16;
	fma.rn.f32 	%f18, %f17, %f8, %f8;
	fma.rn.f32 	%f19, %f7, 0f3F317218, %f18;
	setp.gt.u32 	%p3, %r5, 2139095039;
	fma.rn.f32 	%f20, %f3, 0f7F800000, 0f7F800000;
	selp.f32 	%f21, %f20, %f19, %p3;
	setp.eq.f32 	%p4, %f3, 0f00000000;
	selp.f32 	%f22, 0fFF800000, %f21, %p4;
	add.s64 	%rd15, %rd1, %rd13;
	st.global.f32 	[%rd15], %f22;
$L__BB4_2:
	cvt.u64.u32 	%rd4, %r1;
	add.s64 	%rd5, %rd3, %rd4;
	setp.ge.u64 	%p5, %rd5, %rd8;
	@%p5 bra 	$L__BB4_4;
	shl.b64 	%rd16, %rd5, 2;
	add.s64 	%rd17, %rd2, %rd16;
	ld.global.nc.f32 	%f23, [%rd17];
	setp.lt.f32 	%p6, %f23, 0f00800000;
	mul.f32 	%f24, %f23, 0f4B000000;
	selp.f32 	%f25, %f24, %f23, %p6;
	selp.f32 	%f26, 0fC1B80000, 0f00000000, %p6;
	mov.b32 	%r9, %f25;
	add.s32 	%r10, %r9, -1059760811;
	and.b32  	%r11, %r10, -8388608;
	sub.s32 	%r12, %r9, %r11;
	mov.b32 	%f27, %r12;
	cvt.rn.f32.s32 	%f28, %r11;
	fma.rn.f32 	%f29, %f28, 0f34000000, %f26;
	add.f32 	%f30, %f27, 0fBF800000;
	fma.rn.f32 	%f31, %f30, 0fBE055027, 0f3E1039F6;
	fma.rn.f32 	%f32, %f31, %f30, 0fBDF8CDCC;
	fma.rn.f32 	%f33, %f32, %f30, 0f3E0F2955;
	fma.rn.f32 	%f34, %f33, %f30, 0fBE2AD8B9;
	fma.rn.f32 	%f35, %f34, %f30, 0f3E4CED0B;
	fma.rn.f32 	%f36, %f35, %f30, 0fBE7FFF22;
	fma.rn.f32 	%f37, %f36, %f30, 0f3EAAAA78;
	fma.rn.f32 	%f38, %f37, %f30, 0fBF000000;
	mul.f32 	%f39, %f30, %f38;
	fma.rn.f32 	%f40, %f39, %f30, %f30;
	fma.rn.f32 	%f41, %f29, 0f3F317218, %f40;
	setp.gt.u32 	%p7, %r9, 2139095039;
	fma.rn.f32 	%f42, %f25, 0f7F800000, 0f7F800000;
	selp.f32 	%f43, %f42, %f41, %p7;
	setp.eq.f32 	%p8, %f25, 0f00000000;
	selp.f32 	%f44, 0fFF800000, %f43, %p8;
	add.s64 	%rd18, %rd1, %rd16;
	st.global.f32 	[%rd18], %f44;
$L__BB4_4:
	add.s64 	%rd6, %rd5, %rd4;
	setp.ge.u64 	%p9, %rd6, %rd8;
	@%p9 bra 	$L__BB4_6;
	shl.b64 	%rd19, %rd6, 2;
	add.s64 	%rd20, %rd2, %rd19;
	ld.global.nc.f32 	%f45, [%rd20];
	setp.lt.f32 	%p10, %f45, 0f00800000;
	mul.f32 	%f46, %f45, 0f4B000000;
	selp.f32 	%f47, %f46, %f45, %p10;
	selp.f32 	%f48, 0fC1B80000, 0f00000000, %p10;
	mov.b32 	%r13, %f47;
	add.s32 	%r14, %r13, -1059760811;
	and.b32  	%r15, %r14, -8388608;
	sub.s32 	%r16, %r13, %r15;
	mov.b32 	%f49, %r16;
	cvt.rn.f32.s32 	%f50, %r15;
	fma.rn.f32 	%f51, %f50, 0f34000000, %f48;
	add.f32 	%f52, %f49, 0fBF800000;
	fma.rn.f32 	%f53, %f52, 0fBE055027, 0f3E1039F6;
	fma.rn.f32 	%f54, %f53, %f52, 0fBDF8CDCC;
	fma.rn.f32 	%f55, %f54, %f52, 0f3E0F2955;
	fma.rn.f32 	%f56, %f55, %f52, 0fBE2AD8B9;
	fma.rn.f32 	%f57, %f56, %f52, 0f3E4CED0B;
	fma.rn.f32 	%f58, %f57, %f52, 0fBE7FFF22;
	fma.rn.f32 	%f59, %f58, %f52, 0f3EAAAA78;
	fma.rn.f32 	%f60, %f59, %f52, 0fBF000000;
	mul.f32 	%f61, %f52, %f60;
	fma.rn.f32 	%f62, %f61, %f52, %f52;
	fma.rn.f32 	%f63, %f51, 0f3F317218, %f62;
	setp.gt.u32 	%p11, %r13, 2139095039;
	fma.rn.f32 	%f64, %f47, 0f7F800000, 0f7F800000;
	selp.f32 	%f65, %f64, %f63, %p11;
	setp.eq.f32 	%p12, %f47, 0f00000000;
	selp.f32 	%f66, 0fFF800000, %f65, %p12;
	add.s64 	%rd21, %rd1, %rd19;
	st.global.f32 	[%rd21], %f66;
$L__BB4_6:
	add.s64 	%rd7, %rd6, %rd4;
	setp.ge.u64 	%p13, %rd7, %rd8;
	@%p13 bra 	$L__BB4_8;
	shl.b64 	%rd22, %rd7, 2;
	add.s64 	%rd23, %rd2, %rd22;
	ld.global.nc.f32 	%f67, [%rd23];
	setp.lt.f32 	%p14, %f67, 0f00800000;
	mul.f32 	%f68, %f67, 0f4B000000;
	selp.f32 	%f69, %f68, %f67, %p14;
	selp.f32 	%f70, 0fC1B80000, 0f00000000, %p14;
	mov.b32 	%r17, %f69;
	add.s32 	%r18, %r17, -1059760811;
	and.b32  	%r19, %r18, -8388608;
	sub.s32 	%r20, %r17, %r19;
	mov.b32 	%f71, %r20;
	cvt.rn.f32.s32 	%f72, %r19;
	fma.rn.f32 	%f73, %f72, 0f34000000, %f70;
	add.f32 	%f74, %f71, 0fBF800000;
	fma.rn.f32 	%f75, %f74, 0fBE055027, 0f3E1039F6;
	fma.rn.f32 	%f76, %f75, %f74, 0fBDF8CDCC;
	fma.rn.f32 	%f77, %f76, %f74, 0f3E0F2955;
	fma.rn.f32 	%f78, %f77, %f74, 0fBE2AD8B9;
	fma.rn.f32 	%f79, %f78, %f74, 0f3E4CED0B;
	fma.rn.f32 	%f80, %f79, %f74, 0fBE7FFF22;
	fma.rn.f32 	%f81, %f80, %f74, 0f3EAAAA78;
	fma.rn.f32 	%f82, %f81, %f74, 0fBF000000;
	mul.f32 	%f83, %f74, %f82;
	fma.rn.f32 	%f84, %f83, %f74, %f74;
	fma.rn.f32 	%f85, %f73, 0f3F317218, %f84;
	setp.gt.u32 	%p15, %r17, 2139095039;
	fma.rn.f32 	%f86, %f69, 0f7F800000, 0f7F800000;
	selp.f32 	%f87, %f86, %f85, %p15;
	setp.eq.f32 	%p16, %f69, 0f00000000;
	selp.f32 	%f88, 0fFF800000, %f87, %p16;
	add.s64 	%rd24, %rd1, %rd22;
	st.global.f32 	[%rd24], %f88;
$L__BB4_8:
	ret;

}
	// .globl	sqrt_float_kernel
.visible .entry sqrt_float_kernel(
	.param .u64 .ptr .align 1 sqrt_float_kernel_param_0,
	.param .u64 .ptr .align 1 sqrt_float_kernel_param_1,
	.param .u64 sqrt_float_kernel_param_2
)
{
	.reg .pred 	%p<5>;
	.reg .b32 	%r<5>;
	.reg .b32 	%f<9>;
	.reg .b64 	%rd<25>;

	ld.param.u64 	%rd9, [sqrt_float_kernel_param_0];
	ld.param.u64 	%rd10, [sqrt_float_kernel_param_1];
	ld.param.u64 	%rd8, [sqrt_float_kernel_param_2];
	cvta.to.global.u64 	%rd1, %rd9;
	cvta.to.global.u64 	%rd2, %rd10;
	mov.u32 	%r2, %ctaid.x;
	mov.u32 	%r1, %ntid.x;
	shl.b32 	%r3, %r1, 2;
	mul.wide.u32 	%rd11, %r3, %r2;
	mov.u32 	%r4, %tid.x;
	cvt.u64.u32 	%rd12, %r4;
	add.s64 	%rd3, %rd11, %rd12;
	setp.ge.u64 	%p1, %rd3, %rd8;
	@%p1 bra 	$L__BB5_2;
	shl.b64 	%rd13, %rd3, 2;
	add.s64 	%rd14, %rd2, %rd13;
	ld.global.nc.f32 	%f1, [%rd14];
	sqrt.rn.f32 	%f2, %f1;
	add.s64 	%rd15, %rd1, %rd13;
	st.global.f32 	[%rd15], %f2;
$L__BB5_2:
	cvt.u64.u32 	%rd4, %r1;
	add.s64 	%rd5, %rd3, %rd4;
	setp.ge.u64 	%p2, %rd5, %rd8;
	@%p2 bra 	$L__BB5_4;
	shl.b64 	%rd16, %rd5, 2;
	add.s64 	%rd17, %rd2, %rd16;
	ld.global.nc.f32 	%f3, [%rd17];
	sqrt.rn.f32 	%f4, %f3;
	add.s64 	%rd18, %rd1, %rd16;
	st.global.f32 	[%rd18], %f4;
$L__BB5_4:
	add.s64 	%rd6, %rd5, %rd4;
	setp.ge.u64 	%p3, %rd6, %rd8;
	@%p3 bra 	$L__BB5_6;
	shl.b64 	%rd19, %rd6, 2;
	add.s64 	%rd20, %rd2, %rd19;
	ld.global.nc.f32 	%f5, [%rd20];
	sqrt.rn.f32 	%f6, %f5;
	add.s64 	%rd21, %rd1, %rd19;
	st.global.f32 	[%rd21], %f6;
$L__BB5_6:
	add.s64 	%rd7, %rd6, %rd4;
	setp.ge.u64 	%p4, %rd7, %rd8;
	@%p4 bra 	$L__BB5_8;
	shl.b64 	%rd22, %rd7, 2;
	add.s64 	%rd23, %rd2, %rd22;
	ld.global.nc.f32 	%f7, [%rd23];
	sqrt.rn.f32 	%f8, %f7;
	add.s64 	%rd24, %rd1, %rd22;
	st.global.f32 	[%rd24], %f8;
$L__BB5_8:
	ret;

}
	// .globl	rsqrt_float_kernel
.visible .entry rsqrt_float_kernel(
	.param .u64 .ptr .align 1 rsqrt_float_kernel_param_0,
	.param .u64 .ptr .align 1 rsqrt_float_kernel_param_1,
	.param .u64 rsqrt_float_kernel_param_2
)
{
	.reg .pred 	%p<5>;
	.reg .b32 	%r<5>;
	.reg .b32 	%f<9>;
	.reg .b64 	%rd<25>;

	ld.param.u64 	%rd9, [rsqrt_float_kernel_param_0];
	ld.param.u64 	%rd10, [rsqrt_float_kernel_param_1];
	ld.param.u64 	%rd8, [rsqrt_float_kernel_param_2];
	cvta.to.global.u64 	%rd1, %rd9;
	cvta.to.global.u64 	%rd2, %rd10;
	mov.u32 	%r2, %ctaid.x;
	mov.u32 	%r1, %ntid.x;
	shl.b32 	%r3, %r1, 2;
	mul.wide.u32 	%rd11, %r3, %r2;
	mov.u32 	%r4, %tid.x;
	cvt.u64.u32 	%rd12, %r4;
	add.s64 	%rd3, %rd11, %rd12;
	setp.ge.u64 	%p1, %rd3, %rd8;
	@%p1 bra 	$L__BB6_2;
	shl.b64 	%rd13, %rd3, 2;
	add.s64 	%rd14, %rd2, %rd13;
	ld.global.nc.f32 	%f1, [%rd14];
	rsqrt.approx.f32 	%f2, %f1;
	add.s64 	%rd15, %rd1, %rd13;
	st.global.f32 	[%rd15], %f2;
$L__BB6_2:
	cvt.u64.u32 	%rd4, %r1;
	add.s64 	%rd5, %rd3, %rd4;
	setp.ge.u64 	%p2, %rd5, %rd8;
	@%p2 bra 	$L__BB6_4;
	shl.b64 	%rd16, %rd5, 2;
	add.s64 	%rd17, %rd2, %rd16;
	ld.global.nc.f32 	%f3, [%rd17];
	rsqrt.approx.f32 	%f4, %f3;
	add.s64 	%rd18, %rd1, %rd16;
	st.global.f32 	[%rd18], %f4;
$L__BB6_4:
	add.s64 	%rd6, %rd5, %rd4;
	setp.ge.u64 	%p3, %rd6, %rd8;
	@%p3 bra 	$L__BB6_6;
	shl.b64 	%rd19, %rd6, 2;
	add.s64 	%rd20, %rd2, %rd19;
	ld.global.nc.f32 	%f5, [%rd20];
	rsqrt.approx.f32 	%f6, %f5;
	add.s64 	%rd21, %rd1, %rd19;
	st.global.f32 	[%rd21], %f6;
$L__BB6_6:
	add.s64 	%rd7, %rd6, %rd4;
	setp.ge.u64 	%p4, %rd7, %rd8;
	@%p4 bra 	$L__BB6_8;
	shl.b64 	%rd22, %rd7, 2;
	add.s64 	%rd23, %rd2, %rd22;
	ld.global.nc.f32 	%f7, [%rd23];
	rsqrt.approx.f32 	%f8, %f7;
	add.s64 	%rd24, %rd1, %rd22;
	st.global.f32 	[%rd24], %f8;
$L__BB6_8:
	ret;

}
	// .globl	sin_float_kernel
.visible .entry sin_float_kernel(
	.param .u64 .ptr .align 1 sin_float_kernel_param_0,
	.param .u64 .ptr .align 1 sin_float_kernel_param_1,
	.param .u64 sin_float_kernel_param_2
)
{
	.local .align 4 .b8 	__local_depot7[28];
	.reg .b64 	%SP;
	.reg .b64 	%SPL;
	.reg .pred 	%p<37>;
	.reg .b32 	%r<161>;
	.reg .b32 	%f<109>;
	.reg .b64 	%rd<103>;
	.reg .b64 	%fd<9>;

	mov.u64 	%SPL, __local_depot7;
	ld.param.u64 	%rd38, [sin_float_kernel_param_0];
	ld.param.u64 	%rd39, [sin_float_kernel_param_1];
	ld.param.u64 	%rd37, [sin_float_kernel_param_2];
	cvta.to.global.u64 	%rd1, %rd38;
	cvta.to.global.u64 	%rd2, %rd39;
	add.u64 	%rd3, %SPL, 0;
	mov.u32 	%r58, %ctaid.x;
	mov.u32 	%r1, %ntid.x;
	shl.b32 	%r59, %r1, 2;
	mul.wide.u32 	%rd41, %r59, %r58;
	mov.u32 	%r60, %tid.x;
	cvt.u64.u32 	%rd42, %r60;
	add.s64 	%rd4, %rd41, %rd42;
	setp.ge.u64 	%p1, %rd4, %rd37;
	@%p1 bra 	$L__BB7_10;
	shl.b64 	%rd43, %rd4, 2;
	add.s64 	%rd44, %rd2, %rd43;
	ld.global.nc.f32 	%f1, [%rd44];
	mul.f32 	%f25, %f1, 0f3F22F983;
	cvt.rni.s32.f32 	%r148, %f25;
	cvt.rn.f32.s32 	%f26, %r148;
	fma.rn.f32 	%f27, %f26, 0fBFC90FDA, %f1;
	fma.rn.f32 	%f28, %f26, 0fB3A22168, %f27;
	fma.rn.f32 	%f105, %f26, 0fA7C234C5, %f28;
	abs.f32 	%f3, %f1;
	setp.ltu.f32 	%p2, %f3, 0f47CE4780;
	@%p2 bra 	$L__BB7_9;
	setp.neu.f32 	%p3, %f3, 0f7F800000;
	@%p3 bra 	$L__BB7_4;
	mov.f32 	%f31, 0f00000000;
	mul.rn.f32 	%f105, %f1, %f31;
	mov.b32 	%r148, 0;
	bra.uni 	$L__BB7_9;
$L__BB7_4:
	mov.b32 	%r3, %f1;
	shl.b32 	%r62, %r3, 8;
	or.b32  	%r4, %r62, -2147483648;
	mov.b64 	%rd93, 0;
	mov.b32 	%r145, 0;
	mov.u64 	%rd91, __cudart_i2opi_f;
	mov.u64 	%rd92, %rd3;
$L__BB7_5:
	.pragma "nounroll";
	ld.global.nc.u32 	%r63, [%rd91];
	mad.wide.u32 	%rd47, %r63, %r4, %rd93;
	shr.u64 	%rd93, %rd47, 32;
	st.local.u32 	[%rd92], %rd47;
	add.s32 	%r145, %r145, 1;
	add.s64 	%rd92, %rd92, 4;
	add.s64 	%rd91, %rd91, 4;
	setp.ne.s32 	%p4, %r145, 6;
	@%p4 bra 	$L__BB7_5;
	shr.u32 	%r64, %r3, 23;
	st.local.u32 	[%rd3+24], %rd93;
	and.b32  	%r7, %r64, 31;
	and.b32  	%r65, %r64, 224;
	add.s32 	%r66, %r65, -128;
	shr.u32 	%r67, %r66, 5;
	mul.wide.u32 	%rd48, %r67, 4;
	sub.s64 	%rd11, %rd3, %rd48;
	ld.local.u32 	%r146, [%rd11+24];
	ld.local.u32 	%r147, [%rd11+20];
	setp.eq.s32 	%p5, %r7, 0;
	@%p5 bra 	$L__BB7_8;
	shf.l.wrap.b32 	%r146, %r147, %r146, %r7;
	ld.local.u32 	%r68, [%rd11+16];
	shf.l.wrap.b32 	%r147, %r68, %r147, %r7;
$L__BB7_8:
	shr.u32 	%r69, %r146, 30;
	shf.l.wrap.b32 	%r70, %r147, %r146, 2;
	shl.b32 	%r71, %r147, 2;
	shr.u32 	%r72, %r70, 31;
	add.s32 	%r73, %r72, %r69;
	neg.s32 	%r74, %r73;
	setp.lt.s32 	%p6, %r3, 0;
	selp.b32 	%r148, %r74, %r73, %p6;
	xor.b32  	%r75, %r70, %r3;
	shr.s32 	%r76, %r70, 31;
	xor.b32  	%r77, %r76, %r70;
	xor.b32  	%r78, %r76, %r71;
	cvt.u64.u32 	%rd49, %r77;
	shl.b64 	%rd50, %rd49, 32;
	cvt.u64.u32 	%rd51, %r78;
	or.b64  	%rd52, %rd50, %rd51;
	cvt.rn.f64.s64 	%fd1, %rd52;
	mul.f64 	%fd2, %fd1, 0d3BF921FB54442D19;
	cvt.rn.f32.f64 	%f29, %fd2;
	neg.f32 	%f30, %f29;
	setp.lt.s32 	%p7, %r75, 0;
	selp.f32 	%f105, %f30, %f29, %p7;
$L__BB7_9:
	mul.rn.f32 	%f32, %f105, %f105;
	and.b32  	%r80, %r148, 1;
	setp.eq.b32 	%p8, %r80, 1;
	selp.f32 	%f33, 0f3F800000, %f105, %p8;
	fma.rn.f32 	%f34, %f32, %f33, 0f00000000;
	fma.rn.f32 	%f35, %f32, 0f37CBAC00, 0fBAB607ED;
	selp.f32 	%f36, %f35, 0fB94D4153, %p8;
	selp.f32 	%f37, 0f3D2AAABB, 0f3C0885E4, %p8;
	fma.rn.f32 	%f38, %f36, %f32, %f37;
	selp.f32 	%f39, 0fBEFFFFFF, 0fBE2AAAA8, %p8;
	fma.rn.f32 	%f40, %f38, %f32, %f39;
	fma.rn.f32 	%f41, %f40, %f34, %f33;
	and.b32  	%r81, %r148, 2;
	setp.eq.s32 	%p9, %r81, 0;
	mov.f32 	%f42, 0f00000000;
	sub.f32 	%f43, %f42, %f41;
	selp.f32 	%f44, %f41, %f43, %p9;
	add.s64 	%rd54, %rd1, %rd43;
	st.global.f32 	[%rd54], %f44;
$L__BB7_10:
	cvt.u64.u32 	%rd12, %r1;
	add.s64 	%rd13, %rd4, %rd12;
	setp.ge.u64 	%p10, %rd13, %rd37;
	@%p10 bra 	$L__BB7_20;
	shl.b64 	%rd55, %rd13, 2;
	add.s64 	%rd56, %rd2, %rd55;
	ld.global.nc.f32 	%f7, [%rd56];
	mul.f32 	%f45, %f7, 0f3F22F983;
	cvt.rni.s32.f32 	%r152, %f45;
	cvt.rn.f32.s32 	%f46, %r152;
	fma.rn.f32 	%f47, %f46, 0fBFC90FDA, %f7;
	fma.rn.f32 	%f48, %f46, 0fB3A22168, %f47;
	fma.rn.f32 	%f106, %f46, 0fA7C234C5, %f48;
	abs.f32 	%f9, %f7;
	setp.ltu.f32 	%p11, %f9, 0f47CE4780;
	@%p11 bra 	$L__BB7_19;
	setp.eq.f32 	%p12, %f9, 0f7F800000;
	@%p12 bra 	$L__BB7_18;
	mov.b32 	%r17, %f7;
	shl.b32 	%r83, %r17, 8;
	or.b32  	%r18, %r83, -2147483648;
	mov.b64 	%rd96, 0;
	mov.b32 	%r149, 0;
	mov.u64 	%rd94, __cudart_i2opi_f;
	mov.u64 	%rd95, %rd3;
$L__BB7_14:
	.pragma "nounroll";
	ld.global.nc.u32 	%r84, [%rd94];
	mad.wide.u32 	%rd59, %r84, %r18, %rd96;
	shr.u64 	%rd96, %rd59, 32;
	st.local.u32 	[%rd95], %rd59;
	add.s32 	%r149, %r149, 1;
	add.s64 	%rd95, %rd95, 4;
	add.s64 	%rd94, %rd94, 4;
	setp.ne.s32 	%p13, %r149, 6;
	@%p13 bra 	$L__BB7_14;
	shr.u32 	%r85, %r17, 23;
	st.local.u32 	[%rd3+24], %rd96;
	and.b32  	%r21, %r85, 31;
	and.b32  	%r86, %r85, 224;
	add.s32 	%r87, %r86, -128;
	shr.u32 	%r88, %r87, 5;
	mul.wide.u32 	%rd60, %r88, 4;
	sub.s64 	%rd20, %rd3, %rd60;
	ld.local.u32 	%r150, [%rd20+24];
	ld.local.u32 	%r151, [%rd20+20];
	setp.eq.s32 	%p14, %r21, 0;
	@%p14 bra 	$L__BB7_17;
	shf.l.wrap.b32 	%r150, %r151, %r150, %r21;
	ld.local.u32 	%r89, [%rd20+16];
	shf.l.wrap.b32 	%r151, %r89, %r151, %r21;
$L__BB7_17:
	shr.u32 	%r90, %r150, 30;
	shf.l.wrap.b32 	%r91, %r151, %r150, 2;
	shl.b32 	%r92, %r151, 2;
	shr.u32 	%r93, %r91, 31;
	add.s32 	%r94, %r93, %r90;
	neg.s32 	%r95, %r94;
	setp.lt.s32 	%p15, %r17, 0;
	selp.b32 	%r152, %r95, %r94, %p15;
	xor.b32  	%r96, %r91, %r17;
	shr.s32 	%r97, %r91, 31;
	xor.b32  	%r98, %r97, %r91;
	xor.b32  	%r99, %r97, %r92;
	cvt.u64.u32 	%rd61, %r98;
	shl.b64 	%rd62, %rd61, 32;
	cvt.u64.u32 	%rd63, %r99;
	or.b64  	%rd64, %rd62, %rd63;
	cvt.rn.f64.s64 	%fd3, %rd64;
	mul.f64 	%fd4, %fd3, 0d3BF921FB54442D19;
	cvt.rn.f32.f64 	%f49, %fd4;
	neg.f32 	%f50, %f49;
	setp.lt.s32 	%p16, %r96, 0;
	selp.f32 	%f106, %f50, %f49, %p16;
	bra.uni 	$L__BB7_19;
$L__BB7_18:
	mov.f32 	%f51, 0f00000000;
	mul.rn.f32 	%f106, %f7, %f51;
	mov.b32 	%r152, 0;
$L__BB7_19:
	mul.rn.f32 	%f52, %f106, %f106;
	and.b32  	%r101, %r152, 1;
	setp.eq.b32 	%p17, %r101, 1;
	selp.f32 	%f53, 0f3F800000, %f106, %p17;
	fma.rn.f32 	%f54, %f52, %f53, 0f00000000;
	fma.rn.f32 	%f55, %f52, 0f37CBAC00, 0fBAB607ED;
	selp.f32 	%f56, %f55, 0fB94D4153, %p17;
	selp.f32 	%f57, 0f3D2AAABB, 0f3C0885E4, %p17;
	fma.rn.f32 	%f58, %f56, %f52, %f57;
	selp.f32 	%f59, 0fBEFFFFFF, 0fBE2AAAA8, %p17;
	fma.rn.f32 	%f60, %f58, %f52, %f59;
	fma.rn.f32 	%f61, %f60, %f54, %f53;
	and.b32  	%r102, %r152, 2;
	setp.eq.s32 	%p18, %r102, 0;
	mov.f32 	%f62, 0f00000000;
	sub.f32 	%f63, %f62, %f61;
	selp.f32 	%f64, %f61, %f63, %p18;
	add.s64 	%rd66, %rd1, %rd55;
	st.global.f32 	[%rd66], %f64;
$L__BB7_20:
	add.s64 	%rd21, %rd13, %rd12;
	setp.ge.u64 	%p19, %rd21, %rd37;
	@%p19 bra 	$L__BB7_30;
	shl.b64 	%rd67, %rd21, 2;
	add.s64 	%rd68, %rd2, %rd67;
	ld.global.nc.f32 	%f13, [%rd68];
	mul.f32 	%f65, %f13, 0f3F22F983;
	cvt.rni.s32.f32 	%r156, %f65;
	cvt.rn.f32.s32 	%f66, %r156;
	fma.rn.f32 	%f67, %f66, 0fBFC90FDA, %f13;
	fma.rn.f32 	%f68, %f66, 0fB3A22168, %f67;
	fma.rn.f32 	%f107, %f66, 0fA7C234C5, %f68;
	abs.f32 	%f15, %f13;
	setp.ltu.f32 	%p20, %f15, 0f47CE4780;
	@%p20 bra 	$L__BB7_29;
	setp.eq.f32 	%p21, %f15, 0f7F800000;
	@%p21 bra 	$L__BB7_28;
	mov.b32 	%r31, %f13;
	shl.b32 	%r104, %r31, 8;
	or.b32  	%r32, %r104, -2147483648;
	mov.b64 	%rd99, 0;
	mov.b32 	%r153, 0;
	mov.u64 	%rd97, __cudart_i2opi_f;
	mov.u64 	%rd98, %rd3;
$L__BB7_24:
	.pragma "nounroll";
	ld.global.nc.u32 	%r105, [%rd97];
	mad.wide.u32 	%rd71, %r105, %r32, %rd99;
	shr.u64 	%rd99, %rd71, 32;
	st.local.u32 	[%rd98], %rd71;
	add.s32 	%r153, %r153, 1;
	add.s64 	%rd98, %rd98, 4;
	add.s64 	%rd97, %rd97, 4;
	setp.ne.s32 	%p22, %r153, 6;
	@%p22 bra 	$L__BB7_24;
	shr.u32 	%r106, %r31, 23;
	st.local.u32 	[%rd3+24], %rd99;
	and.b32  	%r35, %r106, 31;
	and.b32  	%r107, %r106, 224;
	add.s32 	%r108, %r107, -128;
	shr.u32 	%r109, %r108, 5;
	mul.wide.u32 	%rd72, %r109, 4;
	sub.s64 	%rd28, %rd3, %rd72;
	ld.local.u32 	%r154, [%rd28+24];
	ld.local.u32 	%r155, [%rd28+20];
	setp.eq.s32 	%p23, %r35, 0;
	@%p23 bra 	$L__BB7_27;
	shf.l.wrap.b32 	%r154, %r155, %r154, %r35;
	ld.local.u32 	%r110, [%rd28+16];
	shf.l.wrap.b32 	%r155, %r110, %r155, %r35;
$L__BB7_27:
	shr.u32 	%r111, %r154, 30;
	shf.l.wrap.b32 	%r112, %r155, %r154, 2;
	shl.b32 	%r113, %r155, 2;
	shr.u32 	%r114, %r112, 31;
	add.s32 	%r115, %r114, %r111;
	neg.s32 	%r116, %r115;
	setp.lt.s32 	%p24, %r31, 0;
	selp.b32 	%r156, %r116, %r115, %p24;
	xor.b32  	%r117, %r112, %r31;
	shr.s32 	%r118, %r112, 31;
	xor.b32  	%r119, %r118, %r112;
	xor.b32  	%r120, %r118, %r113;
	cvt.u64.u32 	%rd73, %r119;
	shl.b64 	%rd74, %rd73, 32;
	cvt.u64.u32 	%rd75, %r120;
	or.b64  	%rd76, %rd74, %rd75;
	cvt.rn.f64.s64 	%fd5, %rd76;
	mul.f64 	%fd6, %fd5, 0d3BF921FB54442D19;
	cvt.rn.f32.f64 	%f69, %fd6;
	neg.f32 	%f70, %f69;
	setp.lt.s32 	%p25, %r117, 0;
	selp.f32 	%f107, %f70, %f69, %p25;
	bra.uni 	$L__BB7_29;
$L__BB7_28:
	mov.f32 	%f71, 0f00000000;
	mul.rn.f32 	%f107, %f13, %f71;
	mov.b32 	%r156, 0;
$L__BB7_29:
	mul.rn.f32 	%f72, %f107, %f107;
	and.b32  	%r122, %r156, 1;
	setp.eq.b32 	%p26, %r122, 1;
	selp.f32 	%f73, 0f3F800000, %f107, %p26;
	fma.rn.f32 	%f74, %f72, %f73, 0f00000000;
	fma.rn.f32 	%f75, %f72, 0f37CBAC00, 0fBAB607ED;
	selp.f32 	%f76, %f75, 0fB94D4153, %p26;
	selp.f32 	%f77, 0f3D2AAABB, 0f3C0885E4, %p26;
	fma.rn.f32 	%f78, %f76, %f72, %f77;
	selp.f32 	%f79, 0fBEFFFFFF, 0fBE2AAAA8, %p26;
	fma.rn.f32 	%f80, %f78, %f72, %f79;
	fma.rn.f32 	%f81, %f80, %f74, %f73;
	and.b32  	%r123, %r156, 2;
	setp.eq.s32 	%p27, %r123, 0;
	mov.f32 	%f82, 0f00000000;
	sub.f32 	%f83, %f82, %f81;
	selp.f32 	%f84, %f81, %f83, %p27;
	add.s64 	%rd78, %rd1, %rd67;
	st.global.f32 	[%rd78], %f84;
$L__BB7_30:
	add.s64 	%rd29, %rd21, %rd12;
	setp.ge.u64 	%p28, %rd29, %rd37;
	@%p28 bra 	$L__BB7_40;
	shl.b64 	%rd79, %rd29, 2;
	add.s64 	%rd80, %rd2, %rd79;
	ld.global.nc.f32 	%f19, [%rd80];
	mul.f32 	%f85, %f19, 0f3F22F983;
	cvt.rni.s32.f32 	%r160, %f85;
	cvt.rn.f32.s32 	%f86, %r160;
	fma.rn.f32 	%f87, %f86, 0fBFC90FDA, %f19;
	fma.rn.f32 	%f88, %f86, 0fB3A22168, %f87;
	fma.rn.f32 	%f108, %f86, 0fA7C234C5, %f88;
	abs.f32 	%f21, %f19;
	setp.ltu.f32 	%p29, %f21, 0f47CE4780;
	@%p29 bra 	$L__BB7_39;
	setp.eq.f32 	%p30, %f21, 0f7F800000;
	@%p30 bra 	$L__BB7_38;
	mov.b32 	%r45, %f19;
	shl.b32 	%r125, %r45, 8;
	or.b32  	%r46, %r125, -2147483648;
	mov.b64 	%rd102, 0;
	mov.b32 	%r157, 0;
	mov.u64 	%rd100, __cudart_i2opi_f;
	mov.u64 	%rd101, %rd3;
$L__BB7_34:
	.pragma "nounroll";
	ld.global.nc.u32 	%r126, [%rd100];
	mad.wide.u32 	%rd83, %r126, %r46, %rd102;
	shr.u64 	%rd102, %rd83, 32;
	st.local.u32 	[%rd101], %rd83;
	add.s32 	%r157, %r157, 1;
	add.s64 	%rd101, %rd101, 4;
	add.s64 	%rd100, %rd100, 4;
	setp.ne.s32 	%p31, %r157, 6;
	@%p31 bra 	$L__BB7_34;
	shr.u32 	%r127, %r45, 23;
	st.local.u32 	[%rd3+24], %rd102;
	and.b32  	%r49, %r127, 31;
	and.b32  	%r128, %r127, 224;
	add.s32 	%r129, %r128, -128;
	shr.u32 	%r130, %r129, 5;
	mul.wide.u32 	%rd84, %r130, 4;
	sub.s64 	%rd36, %rd3, %rd84;
	ld.local.u32 	%r158, [%rd36+24];
	ld.local.u32 	%r159, [%rd36+20];
	setp.eq.s32 	%p32, %r49, 0;
	@%p32 bra 	$L__BB7_37;
	shf.l.wrap.b32 	%r158, %r159, %r158, %r49;
	ld.local.u32 	%r131, [%rd36+16];
	shf.l.wrap.b32 	%r159, %r131, %r159, %r49;
$L__BB7_37:
	shr.u32 	%r132, %r158, 30;
	shf.l.wrap.b32 	%r133, %r159, %r158, 2;
	shl.b32 	%r134, %r159, 2;
	shr.u32 	%r135, %r133, 31;
	add.s32 	%r136, %r135, %r132;
	neg.s32 	%r137, %r136;
	setp.lt.s32 	%p33, %r45, 0;
	selp.b32 	%r160, %r137, %r136, %p33;
	xor.b32  	%r138, %r133, %r45;
	shr.s32 	%r139, %r133, 31;
	xor.b32  	%r140, %r139, %r133;
	xor.b32  	%r141, %r139, %r134;
	cvt.u64.u32 	%rd85, %r140;
	shl.b64 	%rd86, %rd85, 32;
	cvt.u64.u32 	%rd87, %r141;
	or.b64  	%rd88, %rd86, %rd87;
	cvt.rn.f64.s64 	%fd7, %rd88;
	mul.f64 	%fd8, %fd7, 0d3BF921FB54442D19;
	cvt.rn.f32.f64 	%f89, %fd8;
	neg.f32 	%f90, %f89;
	setp.lt.s32 	%p34, %r138, 0;
	selp.f32 	%f108, %f90, %f89, %p34;
	bra.uni 	$L__BB7_39;
$L__BB7_38:
	mov.f32 	%f91, 0f00000000;
	mul.rn.f32 	%f108, %f19, %f91;
	mov.b32 	%r160, 0;
$L__BB7_39:
	mul.rn.f32 	%f92, %f108, %f108;
	and.b32  	%r143, %r160, 1;
	setp.eq.b32 	%p35, %r143, 1;
	selp.f32 	%f93, 0f3F800000, %f108, %p35;
	fma.rn.f32 	%f94, %f92, %f93, 0f00000000;
	fma.rn.f32 	%f95, %f92, 0f37CBAC00, 0fBAB607ED;
	selp.f32 	%f96, %f95, 0fB94D4153, %p35;
	selp.f32 	%f97, 0f3D2AAABB, 0f3C0885E4, %p35;
	fma.rn.f32 	%f98, %f96, %f92, %f97;
	selp.f32 	%f99, 0fBEFFFFFF, 0fBE2AAAA8, %p35;
	fma.rn.f32 	%f100, %f98, %f92, %f99;
	fma.rn.f32 	%f101, %f100, %f94, %f93;
	and.b32  	%r144, %r160, 2;
	setp.eq.s32 	%p36, %r144, 0;
	mov.f32 	%f102, 0f00000000;
	sub.f32 	%f103, %f102, %f101;
	selp.f32 	%f104, %f101, %f103, %p36;
	add.s64 	%rd90, %rd1, %rd79;
	st.global.f32 	[%rd90], %f104;
$L__BB7_40:
	ret;

}
	// .globl	cos_float_kernel
.visible .entry cos_float_kernel(
	.param .u64 .ptr .align 1 cos_float_kernel_param_0,
	.param .u64 .ptr .align 1 cos_float_kernel_param_1,
	.param .u64 cos_float_kernel_param_2
)
{
	.local .align 4 .b8 	__local_depot8[28];
	.reg .b64 	%SP;
	.reg .b64 	%SPL;
	.reg .pred 	%p<37>;
	.reg .b32 	%r<165>;
	.reg .b32 	%f<109>;
	.reg .b64 	%rd<103>;
	.reg .b64 	%fd<9>;

	mov.u64 	%SPL, __local_depot8;
	ld.param.u64 	%rd38, [cos_float_kernel_param_0];
	ld.param.u64 	%rd39, [cos_float_kernel_param_1];
	ld.param.u64 	%rd37, [cos_float_kernel_param_2];
	cvta.to.global.u64 	%rd1, %rd38;
	cvta.to.global.u64 	%rd2, %rd39;
	add.u64 	%rd3, %SPL, 0;
	mov.u32 	%r58, %ctaid.x;
	mov.u32 	%r1, %ntid.x;
	shl.b32 	%r59, %r1, 2;
	mul.wide.u32 	%rd41, %r59, %r58;
	mov.u32 	%r60, %tid.x;
	cvt.u64.u32 	%rd42, %r60;
	add.s64 	%rd4, %rd41, %rd42;
	setp.ge.u64 	%p1, %rd4, %rd37;
	@%p1 bra 	$L__BB8_10;
	shl.b64 	%rd43, %rd4, 2;
	add.s64 	%rd44, %rd2, %rd43;
	ld.global.nc.f32 	%f1, [%rd44];
	mul.f32 	%f25, %f1, 0f3F22F983;
	cvt.rni.s32.f32 	%r152, %f25;
	cvt.rn.f32.s32 	%f26, %r152;
	fma.rn.f32 	%f27, %f26, 0fBFC90FDA, %f1;
	fma.rn.f32 	%f28, %f26, 0fB3A22168, %f27;
	fma.rn.f32 	%f105, %f26, 0fA7C234C5, %f28;
	abs.f32 	%f3, %f1;
	setp.ltu.f32 	%p2, %f3, 0f47CE4780;
	@%p2 bra 	$L__BB8_9;
	setp.neu.f32 	%p3, %f3, 0f7F800000;
	@%p3 bra 	$L__BB8_4;
	mov.f32 	%f31, 0f00000000;
	mul.rn.f32 	%f105, %f1, %f31;
	mov.b32 	%r152, 0;
	bra.uni 	$L__BB8_9;
$L__BB8_4:
	mov.b32 	%r3, %f1;
	shl.b32 	%r62, %r3, 8;
	or.b32  	%r4, %r62, -2147483648;
	mov.b64 	%rd93, 0;
	mov.b32 	%r149, 0;
	mov.u64 	%rd91, __cudart_i2opi_f;
	mov.u64 	%rd92, %rd3;
$L__BB8_5:
	.pragma "nounroll";
	ld.global.nc.u32 	%r63, [%rd91];
	mad.wide.u32 	%rd47, %r63, %r4, %rd93;
	shr.u64 	%rd93, %rd47, 32;
	st.local.u32 	[%rd92], %rd47;
	add.s32 	%r149, %r149, 1;
	add.s64 	%rd92, %rd92, 4;
	add.s64 	%rd91, %rd91, 4;
	setp.ne.s32 	%p4, %r149, 6;
	@%p4 bra 	$L__BB8_5;
	shr.u32 	%r64, %r3, 23;
	st.local.u32 	[%rd3+24], %rd93;
	and.b32  	%r7, %r64, 31;
	and.b32  	%r65, %r64, 224;
	add.s32 	%r66, %r65, -128;
	shr.u32 	%r67, %r66, 5;
	mul.wide.u32 	%rd48, %r67, 4;
	sub.s64 	%rd11, %rd3, %rd48;
	ld.local.u32 	%r150, [%rd11+24];
	ld.local.u32 	%r151, [%rd11+20];
	setp.eq.s32 	%p5, %r7, 0;
	@%p5 bra 	$L__BB8_8;
	shf.l.wrap.b32 	%r150, %r151, %r150, %r7;
	ld.local.u32 	%r68, [%rd11+16];
	shf.l.wrap.b32 	%r151, %r68, %r151, %r7;
$L__BB8_8:
	shr.u32 	%r69, %r150, 30;
	shf.l.wrap.b32 	%r70, %r151, %r150, 2;
	shl.b32 	%r71, %r151, 2;
	shr.u32 	%r72, %r70, 31;
	add.s32 	%r73, %r72, %r69;
	neg.s32 	%r74, %r73;
	setp.lt.s32 	%p6, %r3, 0;
	selp.b32 	%r152, %r74, %r73, %p6;
	xor.b32  	%r75, %r70, %r3;
	shr.s32 	%r76, %r70, 31;
	xor.b32  	%r77, %r76, %r70;
	xor.b32  	%r78, %r76, %r71;
	cvt.u64.u32 	%rd49, %r77;
	shl.b64 	%rd50, %rd49, 32;
	cvt.u64.u32 	%rd51, %r78;
	or.b64  	%rd52, %rd50, %rd51;
	cvt.rn.f64.s64 	%fd1, %rd52;
	mul.f64 	%fd2, %fd1, 0d3BF921FB54442D19;
	cvt.rn.f32.f64 	%f29, %fd2;
	neg.f32 	%f30, %f29;
	setp.lt.s32 	%p7, %r75, 0;
	selp.f32 	%f105, %f30, %f29, %p7;
$L__BB8_9:
	add.s32 	%r80, %r152, 1;
	mul.rn.f32 	%f32, %f105, %f105;
	and.b32  	%r81, %r152, 1;
	setp.eq.b32 	%p8, %r81, 1;
	selp.f32 	%f33, %f105, 0f3F800000, %p8;
	fma.rn.f32 	%f34, %f32, %f33, 0f00000000;
	fma.rn.f32 	%f35, %f32, 0f37CBAC00, 0fBAB607ED;
	selp.f32 	%f36, 0fB94D4153, %f35, %p8;
	selp.f32 	%f37, 0f3C0885E4, 0f3D2AAABB, %p8;
	fma.rn.f32 	%f38, %f36, %f32, %f37;
	selp.f32 	%f39, 0fBE2AAAA8, 0fBEFFFFFF, %p8;
	fma.rn.f32 	%f40, %f38, %f32, %f39;
	fma.rn.f32 	%f41, %f40, %f34, %f33;
	and.b32  	%r82, %r80, 2;
	setp.eq.s32 	%p9, %r82, 0;
	mov.f32 	%f42, 0f00000000;
	sub.f32 	%f43, %f42, %f41;
	selp.f32 	%f44, %f41, %f43, %p9;
	add.s64 	%rd54, %rd1, %rd43;
	st.global.f32 	[%rd54], %f44;
$L__BB8_10:
	cvt.u64.u32 	%rd12, %r1;
	add.s64 	%rd13, %rd4, %rd12;
	setp.ge.u64 	%p10, %rd13, %rd37;
	@%p10 bra 	$L__BB8_20;
	shl.b64 	%rd55, %rd13, 2;
	add.s64 	%rd56, %rd2, %rd55;
	ld.global.nc.f32 	%f7, [%rd56];
	mul.f32 	%f45, %f7, 0f3F22F983;
	cvt.rni.s32.f32 	%r156, %f45;
	cvt.rn.f32.s32 	%f46, %r156;
	fma.rn.f32 	%f47, %f46, 0fBFC90FDA, %f7;
	fma.rn.f32 	%f48, %f46, 0fB3A22168, %f47;
	fma.rn.f32 	%f106, %f46, 0fA7C234C5, %f48;
	abs.f32 	%f9, %f7;
	setp.ltu.f32 	%p11, %f9, 0f47CE4780;
	@%p11 bra 	$L__BB8_19;
	setp.eq.f32 	%p12, %f9, 0f7F800000;
	@%p12 bra 	$L__BB8_18;
	mov.b32 	%r17, %f7;
	shl.b32 	%r84, %r17, 8;
	or.b32  	%r18, %r84, -2147483648;
	mov.b64 	%rd96, 0;
	mov.b32 	%r153, 0;
	mov.u64 	%rd94, __cudart_i2opi_f;
	mov.u64 	%rd95, %rd3;
$L__BB8_14:
	.pragma "nounroll";
	ld.global.nc.u32 	%r85, [%rd94];
	mad.wide.u32 	%rd59, %r85, %r18, %rd96;
	shr.u64 	%rd96, %rd59, 32;
	st.local.u32 	[%rd95], %rd59;
	add.s32 	%r153, %r153, 1;
	add.s64 	%rd95, %rd95, 4;
	add.s64 	%rd94, %rd94, 4;
	setp.ne.s32 	%p13, %r153, 6;
	@%p13 bra 	$L__BB8_14;
	shr.u32 	%r86, %r17, 23;
	st.local.u32 	[%rd3+24], %rd96;
	and.b32  	%r21, %r86, 31;
	and.b32  	%r87, %r86, 224;
	add.s32 	%r88, %r87, -128;
	shr.u32 	%r89, %r88, 5;
	mul.wide.u32 	%rd60, %r89, 4;
	sub.s64 	%rd20, %rd3, %rd60;
	ld.local.u32 	%r154, [%rd20+24];
	ld.local.u32 	%r155, [%rd20+20];
	setp.eq.s32 	%p14, %r21, 0;
	@%p14 bra 	$L__BB8_17;
	shf.l.wrap.b32 	%r154, %r155, %r154, %r21;
	ld.local.u32 	%r90, [%rd20+16];
	shf.l.wrap.b32 	%r155, %r90, %r155, %r21;
$L__BB8_17:
	shr.u32 	%r91, %r154, 30;
	shf.l.wrap.b32 	%r92, %r155, %r154, 2;
	shl.b32 	%r93, %r155, 2;
	shr.u32 	%r94, %r92, 31;
	add.s32 	%r95, %r94, %r91;
	neg.s32 	%r96, %r95;
	setp.lt.s32 	%p15, %r17, 0;
	selp.b32 	%r156, %r96, %r95, %p15;
	xor.b32  	%r97, %r92, %r17;
	shr.s32 	%r98, %r92, 31;
	xor.b32  	%r99, %r98, %r92;
	xor.b32  	%r100, %r98, %r93;
	cvt.u64.u32 	%rd61, %r99;
	shl.b64 	%rd62, %rd61, 32;
	cvt.u64.u32 	%rd63, %r100;
	or.b64  	%rd64, %rd62, %rd63;
	cvt.rn.f64.s64 	%fd3, %rd64;
	mul.f64 	%fd4, %fd3, 0d3BF921FB54442D19;
	cvt.rn.f32.f64 	%f49, %fd4;
	neg.f32 	%f50, %f49;
	setp.lt.s32 	%p16, %r97, 0;
	selp.f32 	%f106, %f50, %f49, %p16;
	bra.uni 	$L__BB8_19;
$L__BB8_18:
	mov.f32 	%f51, 0f00000000;
	mul.rn.f32 	%f106, %f7, %f51;
	mov.b32 	%r156, 0;
$L__BB8_19:
	add.s32 	%r102, %r156, 1;
	mul.rn.f32 	%f52, %f106, %f106;
	and.b32  	%r103, %r156, 1;
	setp.eq.b32 	%p17, %r103, 1;
	selp.f32 	%f53, %f106, 0f3F800000, %p17;
	fma.rn.f32 	%f54, %f52, %f53, 0f00000000;
	fma.rn.f32 	%f55, %f52, 0f37CBAC00, 0fBAB607ED;
	selp.f32 	%f56, 0fB94D4153, %f55, %p17;
	selp.f32 	%f57, 0f3C0885E4, 0f3D2AAABB, %p17;
	fma.rn.f32 	%f58, %f56, %f52, %f57;
	selp.f32 	%f59, 0fBE2AAAA8, 0fBEFFFFFF, %p17;
	fma.rn.f32 	%f60, %f58, %f52, %f59;
	fma.rn.f32 	%f61, %f60, %f54, %f53;
	and.b32  	%r104, %r102, 2;
	setp.eq.s32 	%p18, %r104, 0;
	mov.f32 	%f62, 0f00000000;
	sub.f32 	%f63, %f62, %f61;
	selp.f32 	%f64, %f61, %f63, %p18;
	add.s64 	%rd66, %rd1, %rd55;
	st.global.f32 	[%rd66], %f64;
$L__BB8_20:
	add.s64 	%rd21, %rd13, %rd12;
	setp.ge.u64 	%p19, %rd21, %rd37;
	@%p19 bra 	$L__BB8_30;
	shl.b64 	%rd67, %rd21, 2;
	add.s64 	%rd68, %rd2, %rd67;
	ld.global.nc.f32 	%f13, [%rd68];
	mul.f32 	%f65, %f13, 0f3F22F983;
	cvt.rni.s32.f32 	%r160, %f65;
	cvt.rn.f32.s32 	%f66, %r160;
	fma.rn.f32 	%f67, %f66, 0fBFC90FDA, %f13;
	fma.rn.f32 	%f68, %f66, 0fB3A22168, %f67;
	fma.rn.f32 	%f107, %f66, 0fA7C234C5, %f68;
	abs.f32 	%f15, %f13;
	setp.ltu.f32 	%p20, %f15, 0f47CE4780;
	@%p20 bra 	$L__BB8_29;
	setp.eq.f32 	%p21, %f15, 0f7F800000;
	@%p21 bra 	$L__BB8_28;
	mov.b32 	%r31, %f13;
	shl.b32 	%r106, %r31, 8;
	or.b32  	%r32, %r106, -2147483648;
	mov.b64 	%rd99, 0;
	mov.b32 	%r157, 0;
	mov.u64 	%rd97, __cudart_i2opi_f;
	mov.u64 	%rd98, %rd3;
$L__BB8_24:
	.pragma "nounroll";
	ld.global.nc.u32 	%r107, [%rd97];
	mad.wide.u32 	%rd71, %r107, %r32, %rd99;
	shr.u64 	%rd99, %rd71, 32;
	st.local.u32 	[%rd98], %rd71;
	add.s32 	%r157, %r157, 1;
	add.s64 	%rd98, %rd98, 4;
	add.s64 	%rd97, %rd97, 4;
	setp.ne.s32 	%p22, %r157, 6;
	@%p22 bra 	$L__BB8_24;
	shr.u32 	%r108, %r31, 23;
	st.local.u32 	[%rd3+24], %rd99;
	and.b32  	%r35, %r108, 31;
	and.b32  	%r109, %r108, 224;
	add.s32 	%r110, %r109, -128;
	shr.u32 	%r111, %r110, 5;
	mul.wide.u32 	%rd72, %r111, 4;
	sub.s64 	%rd28, %rd3, %rd72;
	ld.local.u32 	%r158, [%rd28+24];
	ld.local.u32 	%r159, [%rd28+20];
	setp.eq.s32 	%p23, %r35, 0;
	@%p23 bra 	$L__BB8_27;
	shf.l.wrap.b32 	%r158, %r159, %r158, %r35;
	ld.local.u32 	%r112, [%rd28+16];
	shf.l.wrap.b32 	%r159, %r112, %r159, %r35;
$L__BB8_27:
	shr.u32 	%r113, %r158, 30;
	shf.l.wrap.b32 	%r114, %r159, %r158, 2;
	shl.b32 	%r115, %r159, 2;
	shr.u32 	%r116, %r114, 31;
	add.s32 	%r117, %r116, %r113;
	neg.s32 	%r118, %r117;
	setp.lt.s32 	%p24, %r31, 0;
	selp.b32 	%r160, %r118, %r117, %p24;
	xor.b32  	%r119, %r114, %r31;
	shr.s32 	%r120, %r114, 31;
	xor.b32  	%r121, %r120, %r114;
	xor.b32  	%r122, %r120, %r115;
	cvt.u64.u32 	%rd73, %r121;
	shl.b64 	%rd74, %rd73, 32;
	cvt.u64.u32 	%rd75, %r122;
	or.b64  	%rd76, %rd74, %rd75;
	cvt.rn.f64.s64 	%fd5, %rd76;
	mul.f64 	%fd6, %fd5, 0d3BF921FB54442D19;
	cvt.rn.f32.f64 	%f69, %fd6;
	neg.f32 	%f70, %f69;
	setp.lt.s32 	%p25, %r119, 0;
	selp.f32 	%f107, %f70, %f69, %p25;
	bra.uni 	$L__BB8_29;
$L__BB8_28:
	mov.f32 	%f71, 0f00000000;
	mul.rn.f32 	%f107, %f13, %f71;
	mov.b32 	%r160, 0;
$L__BB8_29:
	add.s32 	%r124, %r160, 1;
	mul.rn.f32 	%f72, %f107, %f107;
	and.b32  	%r125, %r160, 1;
	setp.eq.b32 	%p26, %r125, 1;
	selp.f32 	%f73, %f107, 0f3F800000, %p26;
	fma.rn.f32 	%f74, %f72, %f73, 0f00000000;
	fma.rn.f32 	%f75, %f72, 0f37CBAC00, 0fBAB607ED;
	selp.f32 	%f76, 0fB94D4153, %f75, %p26;
	selp.f32 	%f77, 0f3C0885E4, 0f3D2AAABB, %p26;
	fma.rn.f32 	%f78, %f76, %f72, %f77;
	selp.f32 	%f79, 0fBE2AAAA8, 0fBEFFFFFF, %p26;
	fma.rn.f32 	%f80, %f78, %f72, %f79;
	fma.rn.f32 	%f81, %f80, %f74, %f73;
	and.b32  	%r126, %r124, 2;
	setp.eq.s32 	%p27, %r126, 0;
	mov.f32 	%f82, 0f00000000;
	sub.f32 	%f83, %f82, %f81;
	selp.f32 	%f84, %f81, %f83, %p27;
	add.s64 	%rd78, %rd1, %rd67;
	st.global.f32 	[%rd78], %f84;
$L__BB8_30:
	add.s64 	%rd29, %rd21, %rd12;
	setp.ge.u64 	%p28, %rd29, %rd37;
	@%p28 bra 	$L__BB8_40;
	shl.b64 	%rd79, %rd29, 2;
	add.s64 	%rd80, %rd2, %rd79;
	ld.global.nc.f32 	%f19, [%rd80];
	mul.f32 	%f85, %f19, 0f3F22F983;
	cvt.rni.s32.f32 	%r164, %f85;
	cvt.rn.f32.s32 	%f86, %r164;
	fma.rn.f32 	%f87, %f86, 0fBFC90FDA, %f19;
	fma.rn.f32 	%f88, %f86, 0fB3A22168, %f87;
	fma.rn.f32 	%f108, %f86, 0fA7C234C5, %f88;
	abs.f32 	%f21, %f19;
	setp.ltu.f32 	%p29, %f21, 0f47CE4780;
	@%p29 bra 	$L__BB8_39;
	setp.eq.f32 	%p30, %f21, 0f7F800000;
	@%p30 bra 	$L__BB8_38;
	mov.b32 	%r45, %f19;
	shl.b32 	%r128, %r45, 8;
	or.b32  	%r46, %r128, -2147483648;
	mov.b64 	%rd102, 0;
	mov.b32 	%r161, 0;
	mov.u64 	%rd100, __cudart_i2opi_f;
	mov.u64 	%rd101, %rd3;
$L__BB8_34:
	.pragma "nounroll";
	ld.global.nc.u32 	%r129, [%rd100];
	mad.wide.u32 	%rd83, %r129, %r46, %rd102;
	shr.u64 	%rd102, %rd83, 32;
	st.local.u32 	[%rd101], %rd83;
	add.s32 	%r161, %r161, 1;
	add.s64 	%rd101, %rd101, 4;
	add.s64 	%rd100, %rd100, 4;
	setp.ne.s32 	%p31, %r161, 6;
	@%p31 bra 	$L__BB8_34;
	shr.u32 	%r130, %r45, 23;
	st.local.u32 	[%rd3+24], %rd102;
	and.b32  	%r49, %r130, 31;
	and.b32  	%r131, %r130, 224;
	add.s32 	%r132, %r131, -128;
	shr.u32 	%r133, %r132, 5;
	mul.wide.u32 	%rd84, %r133, 4;
	sub.s64 	%rd36, %rd3, %rd84;
	ld.local.u32 	%r162, [%rd36+24];
	ld.local.u32 	%r163, [%rd36+20];
	setp.eq.s32 	%p32, %r49, 0;
	@%p32 bra 	$L__BB8_37;
	shf.l.wrap.b32 	%r162, %r163, %r162, %r49;
	ld.local.u32 	%r134, [%rd36+16];
	shf.l.wrap.b32 	%r163, %r134, %r163, %r49;
$L__BB8_37:
	shr.u32 	%r135, %r162, 30;
	shf.l.wrap.b32 	%r136, %r163, %r162, 2;
	shl.b32 	%r137, %r163, 2;
	shr.u32 	%r138, %r136, 31;
	add.s32 	%r139, %r138, %r135;
	neg.s32 	%r140, %r139;
	setp.lt.s32 	%p33, %r45, 0;
	selp.b32 	%r164, %r140, %r139, %p33;
	xor.b32  	%r141, %r136, %r45;
	shr.s32 	%r142, %r136, 31;
	xor.b32  	%r143, %r142, %r136;
	xor.b32  	%r144, %r142, %r137;
	cvt.u64.u32 	%rd85, %r143;
	shl.b64 	%rd86, %rd85, 32;
	cvt.u64.u32 	%rd87, %r144;
	or.b64  	%rd88, %rd86, %rd87;
	cvt.rn.f64.s64 	%fd7, %rd88;
	mul.f64 	%fd8, %fd7, 0d3BF921FB54442D19;
	cvt.rn.f32.f64 	%f89, %fd8;
	neg.f32 	%f90, %f89;
	setp.lt.s32 	%p34, %r141, 0;
	selp.f32 	%f108, %f90, %f89, %p34;
	bra.uni 	$L__BB8_39;
$L__BB8_38:
	mov.f32 	%f91, 0f00000000;
	mul.rn.f32 	%f108, %f19, %f91;
	mov.b32 	%r164, 0;
$L__BB8_39:
	add.s32 	%r146, %r164, 1;
	mul.rn.f32 	%f92, %f108, %f108;
	and.b32  	%r147, %r164, 1;
	setp.eq.b32 	%p35, %r147, 1;
	selp.f32 	%f93, %f108, 0f3F800000, %p35;
	fma.rn.f32 	%f94, %f92, %f93, 0f00000000;
	fma.rn.f32 	%f95, %f92, 0f37CBAC00, 0fBAB607ED;
	selp.f32 	%f96, 0fB94D4153, %f95, %p35;
	selp.f32 	%f97, 0f3C0885E4, 0f3D2AAABB, %p35;
	fma.rn.f32 	%f98, %f96, %f92, %f97;
	selp.f32 	%f99, 0fBE2AAAA8, 0fBEFFFFFF, %p35;
	fma.rn.f32 	%f100, %f98, %f92, %f99;
	fma.rn.f32 	%f101, %f100, %f94, %f93;
	and.b32  	%r148, %r146, 2;
	setp.eq.s32 	%p36, %r148, 0;
	mov.f32 	%f102, 0f00000000;
	sub.f32 	%f103, %f102, %f101;
	selp.f32 	%f104, %f101, %f103, %p36;
	add.s64 	%rd90, %rd1, %rd79;
	st.global.f32 	[%rd90], %f104;
$L__BB8_40:
	ret;

}
	// .globl	tanh_float_kernel
.visible .entry tanh_float_kernel(
	.param .u64 .ptr .align 1 tanh_float_kernel_param_0,
	.param .u64 .ptr .align 1 tanh_float_kernel_param_1,
	.param .u64 tanh_float_kernel_param_2
)
{
	.reg .pred 	%p<13>;
	.reg .b32 	%r<5>;
	.reg .b32 	%f<65>;
	.reg .b64 	%rd<25>;

	ld.param.u64 	%rd9, [tanh_float_kernel_param_0];
	ld.param.u64 	%rd10, [tanh_float_kernel_param_1];
	ld.param.u64 	%rd8, [tanh_float_kernel_param_2];
	cvta.to.global.u64 	%rd1, %rd9;
	cvta.to.global.u64 	%rd2, %rd10;
	mov.u32 	%r2, %ctaid.x;
	mov.u32 	%r1, %ntid.x;
	shl.b32 	%r3, %r1, 2;
	mul.wide.u32 	%rd11, %r3, %r2;
	mov.u32 	%r4, %tid.x;
	cvt.u64.u32 	%rd12, %r4;
	add.s64 	%rd3, %rd11, %rd12;
	setp.ge.u64 	%p1, %rd3, %rd8;
	@%p1 bra 	$L__BB9_2;
	shl.b64 	%rd13, %rd3, 2;
	add.s64 	%rd14, %rd2, %rd13;
	ld.global.nc.f32 	%f1, [%rd14];
	abs.f32 	%f2, %f1;
	mul.f32 	%f3, %f2, 0f4038AA3B;
	ex2.approx.ftz.f32 	%f4, %f3;
	add.f32 	%f5, %f4, 0f3F800000;
	rcp.approx.ftz.f32 	%f6, %f5;
	fma.rn.f32 	%f7, %f6, 0fC0000000, 0f3F800000;
	setp.ge.f32 	%p2, %f2, 0f41102CB4;
	selp.f32 	%f8, 0f3F800000, %f7, %p2;
	copysign.f32 	%f9, %f1, %f8;
	mul.f32 	%f10, %f1, %f1;
	fma.rn.f32 	%f11, %f10, 0f3C80F082, 0fBD563CAE;
	fma.rn.f32 	%f12, %f11, %f10, 0f3E085941;
	fma.rn.f32 	%f13, %f12, %f10, 0fBEAAA9ED;
	fma.rn.f32 	%f14, %f13, %f10, 0f00000000;
	fma.rn.f32 	%f15, %f14, %f1, %f1;
	setp.ge.f32 	%p3, %f2, 0f3F19999A;
	selp.f32 	%f16, %f9, %f15, %p3;
	add.s64 	%rd15, %rd1, %rd13;
	st.global.f32 	[%rd15], %f16;
$L__BB9_2:
	cvt.u64.u32 	%rd4, %r1;
	add.s64 	%rd5, %rd3, %rd4;
	setp.ge.u64 	%p4, %rd5, %rd8;
	@%p4 bra 	$L__BB9_4;
	shl.b64 	%rd16, %rd5, 2;
	add.s64 	%rd17, %rd2, %rd16;
	ld.global.nc.f32 	%f17, [%rd17];
	abs.f32 	%f18, %f17;
	mul.f32 	%f19, %f18, 0f4038AA3B;
	ex2.approx.ftz.f32 	%f20, %f19;
	add.f32 	%f21, %f20, 0f3F800000;
	rcp.approx.ftz.f32 	%f22, %f21;
	fma.rn.f32 	%f23, %f22, 0fC0000000, 0f3F800000;
	setp.ge.f32 	%p5, %f18, 0f41102CB4;
	selp.f32 	%f24, 0f3F800000, %f23, %p5;
	copysign.f32 	%f25, %f17, %f24;
	mul.f32 	%f26, %f17, %f17;
	fma.rn.f32 	%f27, %f26, 0f3C80F082, 0fBD563CAE;
	fma.rn.f32 	%f28, %f27, %f26, 0f3E085941;
	fma.rn.f32 	%f29, %f28, %f26, 0fBEAAA9ED;
	fma.rn.f32 	%f30, %f29, %f26, 0f00000000;
	fma.rn.f32 	%f31, %f30, %f17, %f17;
	setp.ge.f32 	%p6, %f18, 0f3F19999A;
	selp.f32 	%f32, %f25, %f31, %p6;
	add.s64 	%rd18, %rd1, %rd16;
	st.global.f32 	[%rd18], %f32;
$L__BB9_4:
	add.s64 	%rd6, %rd5, %rd4;
	setp.ge.u64 	%p7, %rd6, %rd8;
	@%p7 bra 	$L__BB9_6;
	shl.b64 	%rd19, %rd6, 2;
	add.s64 	%rd20, %rd2, %rd19;
	ld.global.nc.f32 	%f33, [%rd20];
	abs.f32 	%f34, %f33;
	mul.f32 	%f35, %f34, 0f4038AA3B;
	ex2.approx.ftz.f32 	%f36, %f35;
	add.f32 	%f37, %f36, 0f3F800000;
	rcp.approx.ftz.f32 	%f38, %f37;
	fma.rn.f32 	%f39, %f38, 0fC0000000, 0f3F800000;
	setp.ge.f32 	%p8, %f34, 0f41102CB4;
	selp.f32 	%f40, 0f3F800000, %f39, %p8;
	copysign.f32 	%f41, %f33, %f40;
	mul.f32 	%f42, %f33, %f33;
	fma.rn.f32 	%f43, %f42, 0f3C80F082, 0fBD563CAE;
	fma.rn.f32 	%f44, %f43, %f42, 0f3E085941;
	fma.rn.f32 	%f45, %f44, %f42, 0fBEAAA9ED;
	fma.rn.f32 	%f46, %f45, %f42, 0f00000000;
	fma.rn.f32 	%f47, %f46, %f33, %f33;
	setp.ge.f32 	%p9, %f34, 0f3F19999A;
	selp.f32 	%f48, %f41, %f47, %p9;
	add.s64 	%rd21, %rd1, %rd19;
	st.global.f32 	[%rd21], %f48;
$L__BB9_6:
	add.s64 	%rd7, %rd6, %rd4;
	setp.ge.u64 	%p10, %rd7, %rd8;
	@%p10 bra 	$L__BB9_8;
	shl.b64 	%rd22, %rd7, 2;
	add.s64 	%rd23, %rd2, %rd22;
	ld.global.nc.f32 	%f49, [%rd23];
	abs.f32 	%f50, %f49;
	mul.f32 	%f51, %f50, 0f4038AA3B;
	ex2.approx.ftz.f32 	%f52, %f51;
	add.f32 	%f53, %f52, 0f3F800000;
	rcp.approx.ftz.f32 	%f54, %f53;
	fma.rn.f32 	%f55, %f54, 0fC0000000, 0f3F800000;
	setp.ge.f32 	%p11, %f50, 0f41102CB4;
	selp.f32 	%f56, 0f3F800000, %f55, %p11;
	copysign.f32 	%f57, %f49, %f56;
	mul.f32 	%f58, %f49, %f49;
	fma.rn.f32 	%f59, %f58, 0f3C80F082, 0fBD563CAE;
	fma.rn.f32 	%f60, %f59, %f58, 0f3E085941;
	fma.rn.f32 	%f61, %f60, %f58, 0fBEAAA9ED;
	fma.rn.f32 	%f62, %f61, %f58, 0f00000000;
	fma.rn.f32 	%f63, %f62, %f49, %f49;
	setp.ge.f32 	%p12, %f50, 0f3F19999A;
	selp.f32 	%f64, %f57, %f63, %p12;
	add.s64 	%rd24, %rd1, %rd22;
	st.global.f32 	[%rd24], %f64;
$L__BB9_8:
	ret;

}
	// .globl	sigmoid_float_kernel
.visible .entry sigmoid_float_kernel(
	.param .u64 .ptr .align 1 sigmoid_float_kernel_param_0,
	.param .u64 .ptr .align 1 sigmoid_float_kernel_param_1,
	.param .u64 sigmoid_float_kernel_param_2
)
{
	.reg .pred 	%p<5>;
	.reg .b32 	%r<13>;
	.reg .b32 	%f<57>;
	.reg .b64 	%rd<25>;

	ld.param.u64 	%rd9, [sigmoid_float_kernel_param_0];
	ld.param.u64 	%rd10, [sigmoid_float_kernel_param_1];
	ld.param.u64 	%rd8, [sigmoid_float_kernel_param_2];
	cvta.to.global.u64 	%rd1, %rd9;
	cvta.to.global.u64 	%rd2, %rd10;
	mov.u32 	%r2, %ctaid.x;
	mov.u32 	%r1, %ntid.x;
	shl.b32 	%r3, %r1, 2;
	mul.wide.u32 	%rd11, %r3, %r2;
	mov.u32 	%r4, %tid.x;
	cvt.u64.u32 	%rd12, %r4;
	add.s64 	%rd3, %rd11, %rd12;
	setp.ge.u64 	%p1, %rd3, %rd8;
	@%p1 bra 	$L__BB10_2;
	shl.b64 	%rd13, %rd3, 2;
	add.s64 	%rd14, %rd2, %rd13;
	ld.global.nc.f32 	%f1, [%rd14];
	fma.rn.f32 	%f2, %f1, 0fBBBB989D, 0f3F000000;
	cvt.sat.f32.f32 	%f3, %f2;
	mov.f32 	%f4, 0f4B400001;
	mov.f32 	%f5, 0f437C0000;
	fma.rm.f32 	%f6, %f3, %f5, %f4;
	add.f32 	%f7, %f6, 0fCB40007F;
	neg.f32 	%f8, %f7;
	fma.rn.f32 	%f9, %f1, 0fBFB8AA3B, %f8;
	fma.rn.f32 	%f10, %f1, 0fB2A57060, %f9;
	mov.b32 	%r5, %f6;
	shl.b32 	%r6, %r5, 23;
	mov.b32 	%f11, %r6;
	ex2.approx.ftz.f32 	%f12, %f10;
	fma.rn.f32 	%f13, %f12, %f11, 0f3F800000;
	rcp.rn.f32 	%f14, %f13;
	add.s64 	%rd15, %rd1, %rd13;
	st.global.f32 	[%rd15], %f14;
$L__BB10_2:
	cvt.u64.u32 	%rd4, %r1;
	add.s64 	%rd5, %rd3, %rd4;
	setp.ge.u64 	%p2, %rd5, %rd8;
	@%p2 bra 	$L__BB10_4;
	shl.b64 	%rd16, %rd5, 2;
	add.s64 	%rd17, %rd2, %rd16;
	ld.global.nc.f32 	%f15, [%rd17];
	fma.rn.f32 	%f16, %f15, 0fBBBB989D, 0f3F000000;
	cvt.sat.f32.f32 	%f17, %f16;
	mov.f32 	%f18, 0f4B400001;
	mov.f32 	%f19, 0f437C0000;
	fma.rm.f32 	%f20, %f17, %f19, %f18;
	add.f32 	%f21, %f20, 0fCB40007F;
	neg.f32 	%f22, %f21;
	fma.rn.f32 	%f23, %f15, 0fBFB8AA3B, %f22;
	fma.rn.f32 	%f24, %f15, 0fB2A57060, %f23;
	mov.b32 	%r7, %f20;
	shl.b32 	%r8, %r7, 23;
	mov.b32 	%f25, %r8;
	ex2.approx.ftz.f32 	%f26, %f24;
	fma.rn.f32 	%f27, %f26, %f25, 0f3F800000;
	rcp.rn.f32 	%f28, %f27;
	add.s64 	%rd18, %rd1, %rd16;
	st.global.f32 	[%rd18], %f28;
$L__BB10_4:
	add.s64 	%rd6, %rd5, %rd4;
	setp.ge.u64 	%p3, %rd6, %rd8;
	@%p3 bra 	$L__BB10_6;
	shl.b64 	%rd19, %rd6, 2;
	add.s64 	%rd20, %rd2, %rd19;
	ld.global.nc.f32 	%f29, [%rd20];
	fma.rn.f32 	%f30, %f29, 0fBBBB989D, 0f3F000000;
	cvt.sat.f32.f32 	%f31, %f30;
	mov.f32 	%f32, 0f4B400001;
	mov.f32 	%f33, 0f437C0000;
	fma.rm.f32 	%f34, %f31, %f33, %f32;
	add.f32 	%f35, %f34, 0fCB40007F;
	neg.f32 	%f36, %f35;
	fma.rn.f32 	%f37, %f29, 0fBFB8AA3B, %f36;
	fma.rn.f32 	%f38, %f29, 0fB2A57060, %f37;
	mov.b32 	%r9, %f34;
	shl.b32 	%r10, %r9, 23;
	mov.b32 	%f39, %r10;
	ex2.approx.ftz.f32 	%f40, %f38;
	fma.rn.f32 	%f41, %f40, %f39, 0f3F800000;
	rcp.rn.f32 	%f42, %f41;
	add.s64 	%rd21, %rd1, %rd19;
	st.global.f32 	[%rd21], %f42;
$L__BB10_6:
	add.s64 	%rd7, %rd6, %rd4;
	setp.ge.u64 	%p4, %rd7, %rd8;
	@%p4 bra 	$L__BB10_8;
	shl.b64 	%rd22, %rd7, 2;
	add.s64 	%rd23, %rd2, %rd22;
	ld.global.nc.f32 	%f43, [%rd23];
	fma.rn.f32 	%f44, %f43, 0fBBBB989D, 0f3F000000;
	cvt.sat.f32.f32 	%f45, %f44;
	mov.f32 	%f46, 0f4B400001;
	mov.f32 	%f47, 0f437C0000;
	fma.rm.f32 	%f48, %f45, %f47, %f46;
	add.f32 	%f49, %f48, 0fCB40007F;
	neg.f32 	%f50, %f49;
	fma.rn.f32 	%f51, %f43, 0fBFB8AA3B, %f50;
	fma.rn.f32 	%f52, %f43, 0fB2A57060, %f51;
	mov.b32 	%r11, %f48;
	shl.b32 	%r12, %r11, 23;
	mov.b32 	%f53, %r12;
	ex2.approx.ftz.f32 	%f54, %f52;
	fma.rn.f32 	%f55, %f54, %f53, 0f3F800000;
	rcp.rn.f32 	%f56, %f55;
	add.s64 	%rd24, %rd1, %rd22;
	st.global.f32 	[%rd24], %f56;
$L__BB10_8:
	ret;

}
	// .globl	relu_float_kernel
.visible .entry relu_float_kernel(
	.param .u64 .ptr .align 1 relu_float_kernel_param_0,
	.param .u64 .ptr .align 1 relu_float_kernel_param_1,
	.param .u64 relu_float_kernel_param_2
)
{
	.reg .pred 	%p<5>;
	.reg .b32 	%r<5>;
	.reg .b32 	%f<9>;
	.reg .b64 	%rd<25>;

	ld.param.u64 	%rd9, [relu_float_kernel_param_0];
	ld.param.u64 	%rd10, [relu_float_kernel_param_1];
	ld.param.u64 	%rd8, [relu_float_kernel_param_2];
	cvta.to.global.u64 	%rd1, %rd9;
	cvta.to.global.u64 	%rd2, %rd10;
	mov.u32 	%r2, %ctaid.x;
	mov.u32 	%r1, %ntid.x;
	shl.b32 	%r3, %r1, 2;
	mul.wide.u32 	%rd11, %r3, %r2;
	mov.u32 	%r4, %tid.x;
	cvt.u64.u32 	%rd12, %r4;
	add.s64 	%rd3, %rd11, %rd12;
	setp.ge.u64 	%p1, %rd3, %rd8;
	@%p1 bra 	$L__BB11_2;
	shl.b64 	%rd13, %rd3, 2;
	add.s64 	%rd14, %rd2, %rd13;
	ld.global.nc.f32 	%f1, [%rd14];
	max.f32 	%f2, %f1, 0f00000000;
	add.s64 	%rd15, %rd1, %rd13;
	st.global.f32 	[%rd15], %f2;
$L__BB11_2:
	cvt.u64.u32 	%rd4, %r1;
	add.s64 	%rd5, %rd3, %rd4;
	setp.ge.u64 	%p2, %rd5, %rd8;
	@%p2 bra 	$L__BB11_4;
	shl.b64 	%rd16, %rd5, 2;
	add.s64 	%rd17, %rd2, %rd16;
	ld.global.nc.f32 	%f3, [%rd17];
	max.f32 	%f4, %f3, 0f00000000;
	add.s64 	%rd18, %rd1, %rd16;
	st.global.f32 	[%rd18], %f4;
$L__BB11_4:
	add.s64 	%rd6, %rd5, %rd4;
	setp.ge.u64 	%p3, %rd6, %rd8;
	@%p3 bra 	$L__BB11_6;
	shl.b64 	%rd19, %rd6, 2;
	add.s64 	%rd20, %rd2, %rd19;
	ld.global.nc.f32 	%f5, [%rd20];
	max.f32 	%f6, %f5, 0f00000000;
	add.s64 	%rd21, %rd1, %rd19;
	st.global.f32 	[%rd21], %f6;
$L__BB11_6:
	add.s64 	%rd7, %rd6, %rd4;
	setp.ge.u64 	%p4, %rd7, %rd8;
	@%p4 bra 	$L__BB11_8;
	shl.b64 	%rd22, %rd7, 2;
	add.s64 	%rd23, %rd2, %rd22;
	ld.global.nc.f32 	%f7, [%rd23];
	max.f32 	%f8, %f7, 0f00000000;
	add.s64 	%rd24, %rd1, %rd22;
	st.global.f32 	[%rd24], %f8;
$L__BB11_8:
	ret;

}
	// .globl	leaky_relu_float_kernel
.visible .entry leaky_relu_float_kernel(
	.param .u64 .ptr .align 1 leaky_relu_float_kernel_param_0,
	.param .u64 .ptr .align 1 leaky_relu_float_kernel_param_1,
	.param .f32 leaky_relu_float_kernel_param_2,
	.param .u64 leaky_relu_float_kernel_param_3
)
{
	.reg .pred 	%p<9>;
	.reg .b32 	%r<5>;
	.reg .b32 	%f<14>;
	.reg .b64 	%rd<25>;

	ld.param.u64 	%rd9, [leaky_relu_float_kernel_param_0];
	ld.param.u64 	%rd10, [leaky_relu_float_kernel_param_1];
	ld.param.f32 	%f1, [leaky_relu_float_kernel_param_2];
	ld.param.u64 	%rd8, [leaky_relu_float_kernel_param_3];
	cvta.to.global.u64 	%rd1, %rd9;
	cvta.to.global.u64 	%rd2, %rd10;
	mov.u32 	%r2, %ctaid.x;
	mov.u32 	%r1, %ntid.x;
	shl.b32 	%r3, %r1, 2;
	mul.wide.u32 	%rd11, %r3, %r2;
	mov.u32 	%r4, %tid.x;
	cvt.u64.u32 	%rd12, %r4;
	add.s64 	%rd3, %rd11, %rd12;
	setp.ge.u64 	%p1, %rd3, %rd8;
	@%p1 bra 	$L__BB12_2;
	shl.b64 	%rd13, %rd3, 2;
	add.s64 	%rd14, %rd2, %rd13;
	ld.global.nc.f32 	%f2, [%rd14];
	setp.gt.f32 	%p2, %f2, 0f00000000;
	mul.f32 	%f3, %f1, %f2;
	selp.f32 	%f4, %f2, %f3, %p2;
	add.s64 	%rd15, %rd1, %rd13;
	st.global.f32 	[%rd15], %f4;
$L__BB12_2:
	cvt.u64.u32 	%rd4, %r1;
	add.s64 	%rd5, %rd3, %rd4;
	setp.ge.u64 	%p3, %rd5, %rd8;
	@%p3 bra 	$L__BB12_4;
	shl.b64 	%rd16, %rd5, 2;
	add.s64 	%rd17, %rd2, %rd16;
	ld.global.nc.f32 	%f5, [%rd17];
	setp.gt.f32 	%p4, %f5, 0f00000000;
	mul.f32 	%f6, %f1, %f5;
	selp.f32 	%f7, %f5, %f6, %p4;
	add.s64 	%rd18, %rd1, %rd16;
	st.global.f32 	[%rd18], %f7;
$L__BB12_4:
	add.s64 	%rd6, %rd5, %rd4;
	setp.ge.u64 	%p5, %rd6, %rd8;
	@%p5 bra 	$L__BB12_6;
	shl.b64 	%rd19, %rd6, 2;
	add.s64 	%rd20, %rd2, %rd19;
	ld.global.nc.f32 	%f8, [%rd20];
	setp.gt.f32 	%p6, %f8, 0f00000000;
	mul.f32 	%f9, %f1, %f8;
	selp.f32 	%f10, %f8, %f9, %p6;
	add.s64 	%rd21, %rd1, %rd19;
	st.global.f32 	[%rd21], %f10;
$L__BB12_6:
	add.s64 	%rd7, %rd6, %rd4;
	setp.ge.u64 	%p7, %rd7, %rd8;
	@%p7 bra 	$L__BB12_8;
	shl.b64 	%rd22, %rd7, 2;
	add.s64 	%rd23, %rd2, %rd22;
	ld.global.nc.f32 	%f11, [%rd23];
	setp.gt.f32 	%p8, %f11, 0f00000000;
	mul.f32 	%f12, %f1, %f11;
	selp.f32 	%f13, %f11, %f12, %p8;
	add.s64 	%rd24, %rd1, %rd22;
	st.global.f32 	[%rd24], %f13;
$L__BB12_8:
	ret;

}
	// .globl	gelu_float_kernel
.visible .entry gelu_float_kernel(
	.param .u64 .ptr .align 1 gelu_float_kernel_param_0,
	.param .u64 .ptr .align 1 gelu_float_kernel_param_1,
	.param .u64 gelu_float_kernel_param_2
)
{
	.reg .pred 	%p<13>;
	.reg .b32 	%r<5>;
	.reg .b32 	%f<121>;
	.reg .b64 	%rd<29>;

	ld.param.u64 	%rd9, [gelu_float_kernel_param_0];
	ld.param.u64 	%rd10, [gelu_float_kernel_param_1];
	ld.param.u64 	%rd8, [gelu_float_kernel_param_2];
	cvta.to.global.u64 	%rd1, %rd9;
	cvta.to.global.u64 	%rd2, %rd10;
	mov.u32 	%r2, %ctaid.x;
	mov.u32 	%r1, %ntid.x;
	shl.b32 	%r3, %r1, 2;
	mul.wide.u32 	%rd11, %r3, %r2;
	mov.u32 	%r4, %tid.x;
	cvt.u64.u32 	%rd12, %r4;
	add.s64 	%rd3, %rd11, %rd12;
	setp.ge.u64 	%p1, %rd3, %rd8;
	@%p1 bra 	$L__BB13_4;
	shl.b64 	%rd13, %rd3, 2;
	add.s64 	%rd14, %rd2, %rd13;
	ld.global.nc.f32 	%f1, [%rd14];
	mul.f32 	%f2, %f1, 0f3F3504F3;
	abs.f32 	%f21, %f2;
	setp.ltu.f32 	%p2, %f21, 0f3F8060FE;
	setp.ge.f32 	%p3, %f21, 0f3F8060FE;
	mul.f32 	%f22, %f2, %f2;
	selp.f32 	%f23, %f21, %f22, %p3;
	selp.f32 	%f24, 0f38EB4C3A, 0f38B1E96A, %p3;
	selp.f32 	%f25, 0fBAAE005B, 0fBA574D20, %p3;
	fma.rn.f32 	%f26, %f24, %f23, %f25;
	selp.f32 	%f27, 0f3C09919F, 0f3BAAD5EA, %p3;
	fma.rn.f32 	%f28, %f26, %f23, %f27;
	selp.f32 	%f29, 0fBD24D99A, 0fBCDC1BE7, %p3;
	fma.rn.f32 	%f30, %f28, %f23, %f29;
	selp.f32 	%f31, 0f3E235519, 0f3DE718AF, %p3;
	fma.rn.f32 	%f32, %f30, %f23, %f31;
	selp.f32 	%f33, 0f3F69B4F9, 0fBEC093AC, %p3;
	fma.rn.f32 	%f34, %f32, %f23, %f33;
	selp.f32 	%f35, 0f3F210A14, 0f3E0375D3, %p3;
	fma.rn.f32 	%f36, %f34, %f23, %f35;
	neg.f32 	%f37, %f23;
	selp.f32 	%f38, %f37, %f2, %p3;
	fma.rn.f32 	%f117, %f36, %f38, %f38;
	@%p2 bra 	$L__BB13_3;
	ex2.approx.ftz.f32 	%f39, %f117;
	mov.f32 	%f40, 0f3F800000;
	sub.f32 	%f41, %f40, %f39;
	copysign.f32 	%f117, %f2, %f41;
$L__BB13_3:
	add.f32 	%f42, %f117, 0f3F800000;
	mul.f32 	%f43, %f1, 0f3F000000;
	mul.f32 	%f44, %f43, %f42;
	add.s64 	%rd16, %rd1, %rd13;
	st.global.f32 	[%rd16], %f44;
$L__BB13_4:
	cvt.u64.u32 	%rd4, %r1;
	add.s64 	%rd5, %rd3, %rd4;
	setp.ge.u64 	%p4, %rd5, %rd8;
	@%p4 bra 	$L__BB13_8;
	shl.b64 	%rd17, %rd5, 2;
	add.s64 	%rd18, %rd2, %rd17;
	ld.global.nc.f32 	%f6, [%rd18];
	mul.f32 	%f7, %f6, 0f3F3504F3;
	abs.f32 	%f45, %f7;
	setp.ltu.f32 	%p5, %f45, 0f3F8060FE;
	setp.ge.f32 	%p6, %f45, 0f3F8060FE;
	mul.f32 	%f46, %f7, %f7;
	selp.f32 	%f47, %f45, %f46, %p6;
	selp.f32 	%f48, 0f38EB4C3A, 0f38B1E96A, %p6;
	selp.f32 	%f49, 0fBAAE005B, 0fBA574D20, %p6;
	fma.rn.f32 	%f50, %f48, %f47, %f49;
	selp.f32 	%f51, 0f3C09919F, 0f3BAAD5EA, %p6;
	fma.rn.f32 	%f52, %f50, %f47, %f51;
	selp.f32 	%f53, 0fBD24D99A, 0fBCDC1BE7, %p6;
	fma.rn.f32 	%f54, %f52, %f47, %f53;
	selp.f32 	%f55, 0f3E235519, 0f3DE718AF, %p6;
	fma.rn.f32 	%f56, %f54, %f47, %f55;
	selp.f32 	%f57, 0f3F69B4F9, 0fBEC093AC, %p6;
	fma.rn.f32 	%f58, %f56, %f47, %f57;
	selp.f32 	%f59, 0f3F210A14, 0f3E0375D3, %p6;
	fma.rn.f32 	%f60, %f58, %f47, %f59;
	neg.f32 	%f61, %f47;
	selp.f32 	%f62, %f61, %f7, %p6;
	fma.rn.f32 	%f118, %f60, %f62, %f62;
	@%p5 bra 	$L__BB13_7;
	ex2.approx.ftz.f32 	%f63, %f118;
	mov.f32 	%f64, 0f3F800000;
	sub.f32 	%f65, %f64, %f63;
	copysign.f32 	%f118, %f7, %f65;
$L__BB13_7:
	add.f32 	%f66, %f118, 0f3F800000;
	mul.f32 	%f67, %f6, 0f3F000000;
	mul.f32 	%f68, %f67, %f66;
	add.s64 	%rd20, %rd1, %rd17;
	st.global.f32 	[%rd20], %f68;
$L__BB13_8:
	add.s64 	%rd6, %rd5, %rd4;
	setp.ge.u64 	%p7, %rd6, %rd8;
	@%p7 bra 	$L__BB13_12;
	shl.b64 	%rd21, %rd6, 2;
	add.s64 	%rd22, %rd2, %rd21;
	ld.global.nc.f32 	%f11, [%rd22];
	mul.f32 	%f12, %f11, 0f3F3504F3;
	abs.f32 	%f69, %f12;
	setp.ltu.f32 	%p8, %f69, 0f3F8060FE;
	setp.ge.f32 	%p9, %f69, 0f3F8060FE;
	mul.f32 	%f70, %f12, %f12;
	selp.f32 	%f71, %f69, %f70, %p9;
	selp.f32 	%f72, 0f38EB4C3A, 0f38B1E96A, %p9;
	selp.f32 	%f73, 0fBAAE005B, 0fBA574D20, %p9;
	fma.rn.f32 	%f74, %f72, %f71, %f73;
	selp.f32 	%f75, 0f3C09919F, 0f3BAAD5EA, %p9;
	fma.rn.f32 	%f76, %f74, %f71, %f75;
	selp.f32 	%f77, 0fBD24D99A, 0fBCDC1BE7, %p9;
	fma.rn.f32 	%f78, %f76, %f71, %f77;
	selp.f32 	%f79, 0f3E235519, 0f3DE718AF, %p9;
	fma.rn.f32 	%f80, %f78, %f71, %f79;
	selp.f32 	%f81, 0f3F69B4F9, 0fBEC093AC, %p9;
	fma.rn.f32 	%f82, %f80, %f71, %f81;
	selp.f32 	%f83, 0f3F210A14, 0f3E0375D3, %p9;
	fma.rn.f32 	%f84, %f82, %f71, %f83;
	neg.f32 	%f85, %f71;
	selp.f32 	%f86, %f85, %f12, %p9;
	fma.rn.f32 	%f119, %f84, %f86, %f86;
	@%p8 bra 	$L__BB13_11;
	ex2.approx.ftz.f32 	%f87, %f119;
	mov.f32 	%f88, 0f3F800000;
	sub.f32 	%f89, %f88, %f87;
	copysign.f32 	%f119, %f12, %f89;
$L__BB13_11:
	add.f32 	%f90, %f119, 0f3F800000;
	mul.f32 	%f91, %f11, 0f3F000000;
	mul.f32 	%f92, %f91, %f90;
	add.s64 	%rd24, %rd1, %rd21;
	st.global.f32 	[%rd24], %f92;
$L__BB13_12:
	add.s64 	%rd7, %rd6, %rd4;
	setp.ge.u64 	%p10, %rd7, %rd8;
	@%p10 bra 	$L__BB13_16;
	shl.b64 	%rd25, %rd7, 2;
	add.s64 	%rd26, %rd2, %rd25;
	ld.global.nc.f32 	%f16, [%rd26];
	mul.f32 	%f17, %f16, 0f3F3504F3;
	abs.f32 	%f93, %f17;
	setp.ltu.f32 	%p11, %f93, 0f3F8060FE;
	setp.ge.f32 	%p12, %f93, 0f3F8060FE;
	mul.f32 	%f94, %f17, %f17;
	selp.f32 	%f95, %f93, %f94, %p12;
	selp.f32 	%f96, 0f38EB4C3A, 0f38B1E96A, %p12;
	selp.f32 	%f97, 0fBAAE005B, 0fBA574D20, %p12;
	fma.rn.f32 	%f98, %f96, %f95, %f97;
	selp.f32 	%f99, 0f3C09919F, 0f3BAAD5EA, %p12;
	fma.rn.f32 	%f100, %f98, %f95, %f99;
	selp.f32 	%f101, 0fBD24D99A, 0fBCDC1BE7, %p12;
	fma.rn.f32 	%f102, %f100, %f95, %f101;
	selp.f32 	%f103, 0f3E235519, 0f3DE718AF, %p12;
	fma.rn.f32 	%f104, %f102, %f95, %f103;
	selp.f32 	%f105, 0f3F69B4F9, 0fBEC093AC, %p12;
	fma.rn.f32 	%f106, %f104, %f95, %f105;
	selp.f32 	%f107, 0f3F210A14, 0f3E0375D3, %p12;
	fma.rn.f32 	%f108, %f106, %f95, %f107;
	neg.f32 	%f109, %f95;
	selp.f32 	%f110, %f109, %f17, %p12;
	fma.rn.f32 	%f120, %f108, %f110, %f110;
	@%p11 bra 	$L__BB13_15;
	ex2.approx.ftz.f32 	%f111, %f120;
	mov.f32 	%f112, 0f3F800000;
	sub.f32 	%f113, %f112, %f111;
	copysign.f32 	%f120, %f17, %f113;
$L__BB13_15:
	add.f32 	%f114, %f120, 0f3F800000;
	mul.f32 	%f115, %f16, 0f3F000000;
	mul.f32 	%f116, %f115, %f114;
	add.s64 	%rd28, %rd1, %rd25;
	st.global.f32 	[%rd28], %f116;
$L__BB13_16:
	ret;

}
	// .globl	gelu_fast_float_kernel
.visible .entry gelu_fast_float_kernel(
	.param .u64 .ptr .align 1 gelu_fast_float_kernel_param_0,
	.param .u64 .ptr .align 1 gelu_fast_float_kernel_param_1,
	.param .u64 gelu_fast_float_kernel_param_2
)
{
	.reg .pred 	%p<13>;
	.reg .b32 	%r<5>;
	.reg .b32 	%f<93>;
	.reg .b64 	%rd<25>;

	ld.param.u64 	%rd9, [gelu_fast_float_kernel_param_0];
	ld.param.u64 	%rd10, [gelu_fast_float_kernel_param_1];
	ld.param.u64 	%rd8, [gelu_fast_float_kernel_param_2];
	cvta.to.global.u64 	%rd1, %rd9;
	cvta.to.global.u64 	%rd2, %rd10;
	mov.u32 	%r2, %ctaid.x;
	mov.u32 	%r1, %ntid.x;
	shl.b32 	%r3, %r1, 2;
	mul.wide.u32 	%rd11, %r3, %r2;
	mov.u32 	%r4, %tid.x;
	cvt.u64.u32 	%rd12, %r4;
	add.s64 	%rd3, %rd11, %rd12;
	setp.ge.u64 	%p1, %rd3, %rd8;
	@%p1 bra 	$L__BB14_2;
	shl.b64 	%rd13, %rd3, 2;
	add.s64 	%rd14, %rd2, %rd13;
	ld.global.nc.f32 	%f1, [%rd14];
	mul.f32 	%f2, %f1, %f1;
	mul.f32 	%f3, %f1, %f2;
	mul.f32 	%f4, %f1, 0f3F000000;
	fma.rn.f32 	%f5, %f3, 0f3D372713, %f1;
	mul.f32 	%f6, %f5, 0f3F4C422A;
	abs.f32 	%f7, %f6;
	mul.f32 	%f8, %f7, 0f4038AA3B;
	ex2.approx.ftz.f32 	%f9, %f8;
	add.f32 	%f10, %f9, 0f3F800000;
	rcp.approx.ftz.f32 	%f11, %f10;
	fma.rn.f32 	%f12, %f11, 0fC0000000, 0f3F800000;
	setp.ge.f32 	%p2, %f7, 0f41102CB4;
	selp.f32 	%f13, 0f3F800000, %f12, %p2;
	copysign.f32 	%f14, %f6, %f13;
	mul.f32 	%f15, %f6, %f6;
	fma.rn.f32 	%f16, %f15, 0f3C80F082, 0fBD563CAE;
	fma.rn.f32 	%f17, %f16, %f15, 0f3E085941;
	fma.rn.f32 	%f18, %f17, %f15, 0fBEAAA9ED;
	fma.rn.f32 	%f19, %f18, %f15, 0f00000000;
	fma.rn.f32 	%f20, %f19, %f6, %f6;
	setp.ge.f32 	%p3, %f7, 0f3F19999A;
	selp.f32 	%f21, %f14, %f20, %p3;
	add.f32 	%f22, %f21, 0f3F800000;
	mul.f32 	%f23, %f4, %f22;
	add.s64 	%rd15, %rd1, %rd13;
	st.global.f32 	[%rd15], %f23;
$L__BB14_2:
	cvt.u64.u32 	%rd4, %r1;
	add.s64 	%rd5, %rd3, %rd4;
	setp.ge.u64 	%p4, %rd5, %rd8;
	@%p4 bra 	$L__BB14_4;
	shl.b64 	%rd16, %rd5, 2;
	add.s64 	%rd17, %rd2, %rd16;
	ld.global.nc.f32 	%f24, [%rd17];
	mul.f32 	%f25, %f24, %f24;
	mul.f32 	%f26, %f24, %f25;
	mul.f32 	%f27, %f24, 0f3F000000;
	fma.rn.f32 	%f28, %f26, 0f3D372713, %f24;
	mul.f32 	%f29, %f28, 0f3F4C422A;
	abs.f32 	%f30, %f29;
	mul.f32 	%f31, %f30, 0f4038AA3B;
	ex2.approx.ftz.f32 	%f32, %f31;
	add.f32 	%f33, %f32, 0f3F800000;
	rcp.approx.ftz.f32 	%f34, %f33;
	fma.rn.f32 	%f35, %f34, 0fC0000000, 0f3F800000;
	setp.ge.f32 	%p5, %f30, 0f41102CB4;
	selp.f32 	%f36, 0f3F800000, %f35, %p5;
	copysign.f32 	%f37, %f29, %f36;
	mul.f32 	%f38, %f29, %f29;
	fma.rn.f32 	%f39, %f38, 0f3C80F082, 0fBD563CAE;
	fma.rn.f32 	%f40, %f39, %f38, 0f3E085941;
	fma.rn.f32 	%f41, %f40, %f38, 0fBEAAA9ED;
	fma.rn.f32 	%f42, %f41, %f38, 0f00000000;
	fma.rn.f32 	%f43, %f42, %f29, %f29;
	setp.ge.f32 	%p6, %f30, 0f3F19999A;
	selp.f32 	%f44, %f37, %f43, %p6;
	add.f32 	%f45, %f44, 0f3F800000;
	mul.f32 	%f46, %f27, %f45;
	add.s64 	%rd18, %rd1, %rd16;
	st.global.f32 	[%rd18], %f46;
$L__BB14_4:
	add.s64 	%rd6, %rd5, %rd4;
	setp.ge.u64 	%p7, %rd6, %rd8;
	@%p7 bra 	$L__BB14_6;
	shl.b64 	%rd19, %rd6, 2;
	add.s64 	%rd20, %rd2, %rd19;
	ld.global.nc.f32 	%f47, [%rd20];
	mul.f32 	%f48, %f47, %f47;
	mul.f32 	%f49, %f47, %f48;
	mul.f32 	%f50, %f47, 0f3F000000;
	fma.rn.f32 	%f51, %f49, 0f3D372713, %f47;
	mul.f32 	%f52, %f51, 0f3F4C422A;
	abs.f32 	%f53, %f52;
	mul.f32 	%f54, %f53, 0f4038AA3B;
	ex2.approx.ftz.f32 	%f55, %f54;
	add.f32 	%f56, %f55, 0f3F800000;
	rcp.approx.ftz.f32 	%f57, %f56;
	fma.rn.f32 	%f58, %f57, 0fC0000000, 0f3F800000;
	setp.ge.f32 	%p8, %f53, 0f41102CB4;
	selp.f32 	%f59, 0f3F800000, %f58, %p8;
	copysign.f32 	%f60, %f52, %f59;
	mul.f32 	%f61, %f52, %f52;
	fma.rn.f32 	%f62, %f61, 0f3C80F082, 0fBD563CAE;
	fma.rn.f32 	%f63, %f62, %f61, 0f3E085941;
	fma.rn.f32 	%f64, %f63, %f61, 0fBEAAA9ED;
	fma.rn.f32 	%f65, %f64, %f61, 0f00000000;
	fma.rn.f32 	%f66, %f65, %f52, %f52;
	setp.ge.f32 	%p9, %f53, 0f3F19999A;
	selp.f32 	%f67, %f60, %f66, %p9;
	add.f32 	%f68, %f67, 0f3F800000;
	mul.f32 	%f69, %f50, %f68;
	add.s64 	%rd21, %rd1, %rd19;
	st.global.f32 	[%rd21], %f69;
$L__BB14_6:
	add.s64 	%rd7, %rd6, %rd4;
	setp.ge.u64 	%p10, %rd7, %rd8;
	@%p10 bra 	$L__BB14_8;
	shl.b64 	%rd22, %rd7, 2;
	add.s64 	%rd23, %rd2, %rd22;
	ld.global.nc.f32 	%f70, [%rd23];
	mul.f32 	%f71, %f70, %f70;
	mul.f32 	%f72, %f70, %f71;
	mul.f32 	%f73, %f70, 0f3F000000;
	fma.rn.f32 	%f74, %f72, 0f3D372713, %f70;
	mul.f32 	%f75, %f74, 0f3F4C422A;
	abs.f32 	%f76, %f75;
	mul.f32 	%f77, %f76, 0f4038AA3B;
	ex2.approx.ftz.f32 	%f78, %f77;
	add.f32 	%f79, %f78, 0f3F800000;
	rcp.approx.ftz.f32 	%f80, %f79;
	fma.rn.f32 	%f81, %f80, 0fC0000000, 0f3F800000;
	setp.ge.f32 	%p11, %f76, 0f41102CB4;
	selp.f32 	%f82, 0f3F800000, %f81, %p11;
	copysign.f32 	%f83, %f75, %f82;
	mul.f32 	%f84, %f75, %f75;
	fma.rn.f32 	%f85, %f84, 0f3C80F082, 0fBD563CAE;
	fma.rn.f32 	%f86, %f85, %f84, 0f3E085941;
	fma.rn.f32 	%f87, %f86, %f84, 0fBEAAA9ED;
	fma.rn.f32 	%f88, %f87, %f84, 0f00000000;
	fma.rn.f32 	%f89, %f88, %f75, %f75;
	setp.ge.f32 	%p12, %f76, 0f3F19999A;
	selp.f32 	%f90, %f83, %f89, %p12;
	add.f32 	%f91, %f90, 0f3F800000;
	mul.f32 	%f92, %f73, %f91;
	add.s64 	%rd24, %rd1, %rd22;
	st.global.f32 	[%rd24], %f92;
$L__BB14_8:
	ret;

}
	// .globl	silu_float_kernel
.visible .entry silu_float_kernel(
	.param .u64 .ptr .align 1 silu_float_kernel_param_0,
	.param .u64 .ptr .align 1 silu_float_kernel_param_1,
	.param .u64 silu_float_kernel_param_2
)
{
	.reg .pred 	%p<5>;
	.reg .b32 	%r<13>;
	.reg .b32 	%f<57>;
	.reg .b64 	%rd<25>;

	ld.param.u64 	%rd9, [silu_float_kernel_param_0];
	ld.param.u64 	%rd10, [silu_float_kernel_param_1];
	ld.param.u64 	%rd8, [silu_float_kernel_param_2];
	cvta.to.global.u64 	%rd1, %rd9;
	cvta.to.global.u64 	%rd2, %rd10;
	mov.u32 	%r2, %ctaid.x;
	mov.u32 	%r1, %ntid.x;
	shl.b32 	%r3, %r1, 2;
	mul.wide.u32 	%rd11, %r3, %r2;
	mov.u32 	%r4, %tid.x;
	cvt.u64.u32 	%rd12, %r4;
	add.s64 	%rd3, %rd11, %rd12;
	setp.ge.u64 	%p1, %rd3, %rd8;
	@%p1 bra 	$L__BB15_2;
	shl.b64 	%rd13, %rd3, 2;
	add.s64 	%rd14, %rd2, %rd13;
	ld.global.nc.f32 	%f1, [%rd14];
	fma.rn.f32 	%f2, %f1, 0fBBBB989D, 0f3F000000;
	cvt.sat.f32.f32 	%f3, %f2;
	mov.f32 	%f4, 0f4B400001;
	mov.f32 	%f5, 0f437C0000;
	fma.rm.f32 	%f6, %f3, %f5, %f4;
	add.f32 	%f7, %f6, 0fCB40007F;
	neg.f32 	%f8, %f7;
	fma.rn.f32 	%f9, %f1, 0fBFB8AA3B, %f8;
	fma.rn.f32 	%f10, %f1, 0fB2A57060, %f9;
	mov.b32 	%r5, %f6;
	shl.b32 	%r6, %r5, 23;
	mov.b32 	%f11, %r6;
	ex2.approx.ftz.f32 	%f12, %f10;
	fma.rn.f32 	%f13, %f12, %f11, 0f3F800000;
	div.rn.f32 	%f14, %f1, %f13;
	add.s64 	%rd15, %rd1, %rd13;
	st.global.f32 	[%rd15], %f14;
$L__BB15_2:
	cvt.u64.u32 	%rd4, %r1;
	add.s64 	%rd5, %rd3, %rd4;
	setp.ge.u64 	%p2, %rd5, %rd8;
	@%p2 bra 	$L__BB15_4;
	shl.b64 	%rd16, %rd5, 2;
	add.s64 	%rd17, %rd2, %rd16;
	ld.global.nc.f32 	%f15, [%rd17];
	fma.rn.f32 	%f16, %f15, 0fBBBB989D, 0f3F000000;
	cvt.sat.f32.f32 	%f17, %f16;
	mov.f32 	%f18, 0f4B400001;
	mov.f32 	%f19, 0f437C0000;
	fma.rm.f32 	%f20, %f17, %f19, %f18;
	add.f32 	%f21, %f20, 0fCB40007F;
	neg.f32 	%f22, %f21;
	fma.rn.f32 	%f23, %f15, 0fBFB8AA3B, %f22;
	fma.rn.f32 	%f24, %f15, 0fB2A57060, %f23;
	mov.b32 	%r7, %f20;
	shl.b32 	%r8, %r7, 23;
	mov.b32 	%f25, %r8;
	ex2.approx.ftz.f32 	%f26, %f24;
	fma.rn.f32 	%f27, %f26, %f25, 0f3F800000;
	div.rn.f32 	%f28, %f15, %f27;
	add.s64 	%rd18, %rd1, %rd16;
	st.global.f32 	[%rd18], %f28;
$L__BB15_4:
	add.s64 	%rd6, %rd5, %rd4;
	setp.ge.u64 	%p3, %rd6, %rd8;
	@%p3 bra 	$L__BB15_6;
	shl.b64 	%rd19, %rd6, 2;
	add.s64 	%rd20, %rd2, %rd19;
	ld.global.nc.f32 	%f29, [%rd20];
	fma.rn.f32 	%f30, %f29, 0fBBBB989D, 0f3F000000;
	cvt.sat.f32.f32 	%f31, %f30;
	mov.f32 	%f32, 0f4B400001;
	mov.f32 	%f33, 0f437C0000;
	fma.rm.f32 	%f34, %f31, %f33, %f32;
	add.f32 	%f35, %f34, 0fCB40007F;
	neg.f32 	%f36, %f35;
	fma.rn.f32 	%f37, %f29, 0fBFB8AA3B, %f36;
	fma.rn.f32 	%f38, %f29, 0fB2A57060, %f37;
	mov.b32 	%r9, %f34;
	shl.b32 	%r10, %r9, 23;
	mov.b32 	%f39, %r10;
	ex2.approx.ftz.f32 	%f40, %f38;
	fma.rn.f32 	%f41, %f40, %f39, 0f3F800000;
	div.rn.f32 	%f42, %f29, %f41;
	add.s64 	%rd21, %rd1, %rd19;
	st.global.f32 	[%rd21], %f42;
$L__BB15_6:
	add.s64 	%rd7, %rd6, %rd4;
	setp.ge.u64 	%p4, %rd7, %rd8;
	@%p4 bra 	$L__BB15_8;
	shl.b64 	%rd22, %rd7, 2;
	add.s64 	%rd23, %rd2, %rd22;
	ld.global.nc.f32 	%f43, [%rd23];
	fma.rn.f32 	%f44, %f43, 0fBBBB989D, 0f3F000000;
	cvt.sat.f32.f32 	%f45, %f44;
	mov.f32 	%f46, 0f4B400001;
	mov.f32 	%f47, 0f437C0000;
	fma.rm.f32 	%f48, %f45, %f47, %f46;
	add.f32 	%f49, %f48, 0fCB40007F;
	neg.f32 	%f50, %f49;
	fma.rn.f32 	%f51, %f43, 0fBFB8AA3B, %f50;
	fma.rn.f32 	%f52, %f43, 0fB2A57060, %f51;
	mov.b32 	%r11, %f48;
	shl.b32 	%r12, %r11, 23;
	mov.b32 	%f53, %r12;
	ex2.approx.ftz.f32 	%f54, %f52;
	fma.rn.f32 	%f55, %f54, %f53, 0f3F800000;
	div.rn.f32 	%f56, %f43, %f55;
	add.s64 	%rd24, %rd1, %rd22;
	st.global.f32 	[%rd24], %f56;
$L__BB15_8:
	ret;

}
	// .globl	softplus_float_kernel
.visible .entry softplus_float_kernel(
	.param .u64 .ptr .align 1 softplus_float_kernel_param_0,
	.param .u64 .ptr .align 1 softplus_float_kernel_param_1,
	.param .f32 softplus_float_kernel_param_2,
	.param .f32 softplus_float_kernel_param_3,
	.param .u64 softplus_float_kernel_param_4
)
{
	.reg .pred 	%p<21>;
	.reg .b32 	%r<37>;
	.reg .b32 	%f<159>;
	.reg .b64 	%rd<37>;

	ld.param.u64 	%rd9, [softplus_float_kernel_param_0];
	ld.param.u64 	%rd10, [softplus_float_kernel_param_1];
	ld.param.f32 	%f25, [softplus_float_kernel_param_2];
	ld.param.f32 	%f26, [softplus_float_kernel_param_3];
	ld.param.u64 	%rd8, [softplus_float_kernel_param_4];
	cvta.to.global.u64 	%rd1, %rd9;
	cvta.to.global.u64 	%rd2, %rd10;
	mov.u32 	%r6, %ctaid.x;
	mov.u32 	%r1, %ntid.x;
	shl.b32 	%r7, %r1, 2;
	mul.wide.u32 	%rd11, %r7, %r6;
	mov.u32 	%r8, %tid.x;
	cvt.u64.u32 	%rd12, %r8;
	add.s64 	%rd3, %rd11, %rd12;
	setp.ge.u64 	%p1, %rd3, %rd8;
	@%p1 bra 	$L__BB16_6;
	shl.b64 	%rd13, %rd3, 2;
	add.s64 	%rd14, %rd2, %rd13;
	ld.global.nc.f32 	%f1, [%rd14];
	mul.f32 	%f2, %f25, %f1;
	setp.leu.f32 	%p2, %f2, %f26;
	@%p2 bra 	$L__BB16_3;
	add.s64 	%rd18, %rd1, %rd13;
	st.global.f32 	[%rd18], %f1;
	bra.uni 	$L__BB16_6;
$L__BB16_3:
	fma.rn.f32 	%f27, %f2, 0f3BBB989D, 0f3F000000;
	cvt.sat.f32.f32 	%f28, %f27;
	mov.f32 	%f29, 0f4B400001;
	mov.f32 	%f30, 0f437C0000;
	fma.rm.f32 	%f31, %f28, %f30, %f29;
	add.f32 	%f32, %f31, 0fCB40007F;
	neg.f32 	%f33, %f32;
	fma.rn.f32 	%f34, %f2, 0f3FB8AA3B, %f33;
	fma.rn.f32 	%f35, %f2, 0f32A57060, %f34;
	mov.b32 	%r9, %f31;
	shl.b32 	%r10, %r9, 23;
	mov.b32 	%f36, %r10;
	ex2.approx.ftz.f32 	%f37, %f35;
	mul.f32 	%f3, %f37, %f36;
	mov.f32 	%f38, 0f3F800000;
	add.rz.f32 	%f39, %f3, %f38;
	mov.b32 	%r11, %f39;
	add.s32 	%r12, %r11, -1061158912;
	and.b32  	%r13, %r12, -8388608;
	mov.b32 	%r2, %f3;
	sub.s32 	%r14, %r2, %r13;
	mov.b32 	%f40, %r14;
	sub.s32 	%r15, 1082130432, %r13;
	mov.b32 	%f41, %r15;
	fma.rn.f32 	%f42, %f41, 0f3E800000, 0fBF800000;
	add.f32 	%f43, %f42, %f40;
	cvt.rn.f32.s32 	%f44, %r13;
	mul.f32 	%f45, %f44, 0f34000000;
	fma.rn.f32 	%f46, %f43, 0fBD39BF78, 0f3DD80012;
	fma.rn.f32 	%f47, %f46, %f43, 0fBE0778E0;
	fma.rn.f32 	%f48, %f47, %f43, 0f3E146475;
	fma.rn.f32 	%f49, %f48, %f43, 0fBE2A68DD;
	fma.rn.f32 	%f50, %f49, %f43, 0f3E4CAF9E;
	fma.rn.f32 	%f51, %f50, %f43, 0fBE800042;
	fma.rn.f32 	%f52, %f51, %f43, 0f3EAAAAE6;
	fma.rn.f32 	%f53, %f52, %f43, 0fBF000000;
	mul.f32 	%f54, %f43, %f53;
	fma.rn.f32 	%f55, %f54, %f43, %f43;
	fma.rn.f32 	%f155, %f45, 0f3F317218, %f55;
	setp.lt.u32 	%p3, %r2, 2139095040;
	@%p3 bra 	$L__BB16_5;
	setp.gt.s32 	%p4, %r2, -1082130432;
	fma.rn.f32 	%f56, %f3, 0f7F800000, 0f7F800000;
	selp.f32 	%f57, %f56, %f155, %p4;
	setp.eq.f32 	%p5, %f3, 0f00000000;
	selp.f32 	%f155, 0f80000000, %f57, %p5;
$L__BB16_5:
	div.rn.f32 	%f58, %f155, %f25;
	add.s64 	%rd16, %rd1, %rd13;
	st.global.f32 	[%rd16], %f58;
$L__BB16_6:
	cvt.u64.u32 	%rd4, %r1;
	add.s64 	%rd5, %rd3, %rd4;
	setp.ge.u64 	%p6, %rd5, %rd8;
	@%p6 bra 	$L__BB16_12;
	shl.b64 	%rd19, %rd5, 2;
	add.s64 	%rd20, %rd2, %rd19;
	ld.global.nc.f32 	%f7, [%rd20];
	mul.f32 	%f8, %f25, %f7;
	setp.gt.f32 	%p7, %f8, %f26;
	@%p7 bra 	$L__BB16_11;
	fma.rn.f32 	%f59, %f8, 0f3BBB989D, 0f3F000000;
	cvt.sat.f32.f32 	%f60, %f59;
	mov.f32 	%f61, 0f4B400001;
	mov.f32 	%f62, 0f437C0000;
	fma.rm.f32 	%f63, %f60, %f62, %f61;
	add.f32 	%f64, %f63, 0fCB40007F;
	neg.f32 	%f65, %f64;
	fma.rn.f32 	%f66, %f8, 0f3FB8AA3B, %f65;
	fma.rn.f32 	%f67, %f8, 0f32A57060, %f66;
	mov.b32 	%r16, %f63;
	shl.b32 	%r17, %r16, 23;
	mov.b32 	%f68, %r17;
	ex2.approx.ftz.f32 	%f69, %f67;
	mul.f32 	%f9, %f69, %f68;
	mov.f32 	%f70, 0f3F800000;
	add.rz.f32 	%f71, %f9, %f70;
	mov.b32 	%r18, %f71;
	add.s32 	%r19, %r18, -1061158912;
	and.b32  	%r20, %r19, -8388608;
	mov.b32 	%r3, %f9;
	sub.s32 	%r21, %r3, %r20;
	mov.b32 	%f72, %r21;
	sub.s32 	%r22, 1082130432, %r20;
	mov.b32 	%f73, %r22;
	fma.rn.f32 	%f74, %f73, 0f3E800000, 0fBF800000;
	add.f32 	%f75, %f74, %f72;
	cvt.rn.f32.s32 	%f76, %r20;
	mul.f32 	%f77, %f76, 0f34000000;
	fma.rn.f32 	%f78, %f75, 0fBD39BF78, 0f3DD80012;
	fma.rn.f32 	%f79, %f78, %f75, 0fBE0778E0;
	fma.rn.f32 	%f80, %f79, %f75, 0f3E146475;
	fma.rn.f32 	%f81, %f80, %f75, 0fBE2A68DD;
	fma.rn.f32 	%f82, %f81, %f75, 0f3E4CAF9E;
	fma.rn.f32 	%f83, %f82, %f75, 0fBE800042;
	fma.rn.f32 	%f84, %f83, %f75, 0f3EAAAAE6;
	fma.rn.f32 	%f85, %f84, %f75, 0fBF000000;
	mul.f32 	%f86, %f75, %f85;
	fma.rn.f32 	%f87, %f86, %f75, %f75;
	fma.rn.f32 	%f156, %f77, 0f3F317218, %f87;
	setp.lt.u32 	%p8, %r3, 2139095040;
	@%p8 bra 	$L__BB16_10;
	setp.gt.s32 	%p9, %r3, -1082130432;
	fma.rn.f32 	%f88, %f9, 0f7F800000, 0f7F800000;
	selp.f32 	%f89, %f88, %f156, %p9;
	setp.eq.f32 	%p10, %f9, 0f00000000;
	selp.f32 	%f156, 0f80000000, %f89, %p10;
$L__BB16_10:
	div.rn.f32 	%f90, %f156, %f25;
	add.s64 	%rd22, %rd1, %rd19;
	st.global.f32 	[%rd22], %f90;
	bra.uni 	$L__BB16_12;
$L__BB16_11:
	add.s64 	%rd24, %rd1, %rd19;
	st.global.f32 	[%rd24], %f7;
$L__BB16_12:
	add.s64 	%rd6, %rd5, %rd4;
	setp.ge.u64 	%p11, %rd6, %rd8;
	@%p11 bra 	$L__BB16_18;
	shl.b64 	%rd25, %rd6, 2;
	add.s64 	%rd26, %rd2, %rd25;
	ld.global.nc.f32 	%f13, [%rd26];
	mul.f32 	%f14, %f25, %f13;
	setp.gt.f32 	%p12, %f14, %f26;
	@%p12 bra 	$L__BB16_17;
	fma.rn.f32 	%f91, %f14, 0f3BBB989D, 0f3F000000;
	cvt.sat.f32.f32 	%f92, %f91;
	mov.f32 	%f93, 0f4B400001;
	mov.f32 	%f94, 0f437C0000;
	fma.rm.f32 	%f95, %f92, %f94, %f93;
	add.f32 	%f96, %f95, 0fCB40007F;
	neg.f32 	%f97, %f96;
	fma.rn.f32 	%f98, %f14, 0f3FB8AA3B, %f97;
	fma.rn.f32 	%f99, %f14, 0f32A57060, %f98;
	mov.b32 	%r23, %f95;
	shl.b32 	%r24, %r23, 23;
	mov.b32 	%f100, %r24;
	ex2.approx.ftz.f32 	%f101, %f99;
	mul.f32 	%f15, %f101, %f100;
	mov.f32 	%f102, 0f3F800000;
	add.rz.f32 	%f103, %f15, %f102;
	mov.b32 	%r25, %f103;
	add.s32 	%r26, %r25, -1061158912;
	and.b32  	%r27, %r26, -8388608;
	mov.b32 	%r4, %f15;
	sub.s32 	%r28, %r4, %r27;
	mov.b32 	%f104, %r28;
	sub.s32 	%r29, 1082130432, %r27;
	mov.b32 	%f105, %r29;
	fma.rn.f32 	%f106, %f105, 0f3E800000, 0fBF800000;
	add.f32 	%f107, %f106, %f104;
	cvt.rn.f32.s32 	%f108, %r27;
	mul.f32 	%f109, %f108, 0f34000000;
	fma.rn.f32 	%f110, %f107, 0fBD39BF78, 0f3DD80012;
	fma.rn.f32 	%f111, %f110, %f107, 0fBE0778E0;
	fma.rn.f32 	%f112, %f111, %f107, 0f3E146475;
	fma.rn.f32 	%f113, %f112, %f107, 0fBE2A68DD;
	fma.rn.f32 	%f114, %f113, %f107, 0f3E4CAF9E;
	fma.rn.f32 	%f115, %f114, %f107, 0fBE800042;
	fma.rn.f32 	%f116, %f115, %f107, 0f3EAAAAE6;
	fma.rn.f32 	%f117, %f116, %f107, 0fBF000000;
	mul.f32 	%f118, %f107, %f117;
	fma.rn.f32 	%f119, %f118, %f107, %f107;
	fma.rn.f32 	%f157, %f109, 0f3F317218, %f119;
	setp.lt.u32 	%p13, %r4, 2139095040;
	@%p13 bra 	$L__BB16_16;
	setp.gt.s32 	%p14, %r4, -1082130432;
	fma.rn.f32 	%f120, %f15, 0f7F800000, 0f7F800000;
	selp.f32 	%f121, %f120, %f157, %p14;
	setp.eq.f32 	%p15, %f15, 0f00000000;
	selp.f32 	%f157, 0f80000000, %f121, %p15;
$L__BB16_16:
	div.rn.f32 	%f122, %f157, %f25;
	add.s64 	%rd28, %rd1, %rd25;
	st.global.f32 	[%rd28], %f122;
	bra.uni 	$L__BB16_18;
$L__BB16_17:
	add.s64 	%rd30, %rd1, %rd25;
	st.global.f32 	[%rd30], %f13;
$L__BB16_18:
	add.s64 	%rd7, %rd6, %rd4;
	setp.ge.u64 	%p16, %rd7, %rd8;
	@%p16 bra 	$L__BB16_24;
	shl.b64 	%rd31, %rd7, 2;
	add.s64 	%rd32, %rd2, %rd31;
	ld.global.nc.f32 	%f19, [%rd32];
	mul.f32 	%f20, %f25, %f19;
	setp.gt.f32 	%p17, %f20, %f26;
	@%p17 bra 	$L__BB16_23;
	fma.rn.f32 	%f123, %f20, 0f3BBB989D, 0f3F000000;
	cvt.sat.f32.f32 	%f124, %f123;
	mov.f32 	%f125, 0f4B400001;
	mov.f32 	%f126, 0f437C0000;
	fma.rm.f32 	%f127, %f124, %f126, %f125;
	add.f32 	%f128, %f127, 0fCB40007F;
	neg.f32 	%f129, %f128;
	fma.rn.f32 	%f130, %f20, 0f3FB8AA3B, %f129;
	fma.rn.f32 	%f131, %f20, 0f32A57060, %f130;
	mov.b32 	%r30, %f127;
	shl.b32 	%r31, %r30, 23;
	mov.b32 	%f132, %r31;
	ex2.approx.ftz.f32 	%f133, %f131;
	mul.f32 	%f21, %f133, %f132;
	mov.f32 	%f134, 0f3F800000;
	add.rz.f32 	%f135, %f21, %f134;
	mov.b32 	%r32, %f135;
	add.s32 	%r33, %r32, -1061158912;
	and.b32  	%r34, %r33, -8388608;
	mov.b32 	%r5, %f21;
	sub.s32 	%r35, %r5, %r34;
	mov.b32 	%f136, %r35;
	sub.s32 	%r36, 1082130432, %r34;
	mov.b32 	%f137, %r36;
	fma.rn.f32 	%f138, %f137, 0f3E800000, 0fBF800000;
	add.f32 	%f139, %f138, %f136;
	cvt.rn.f32.s32 	%f140, %r34;
	mul.f32 	%f141, %f140, 0f34000000;
	fma.rn.f32 	%f142, %f139, 0fBD39BF78, 0f3DD80012;
	fma.rn.f32 	%f143, %f142, %f139, 0fBE0778E0;
	fma.rn.f32 	%f144, %f143, %f139, 0f3E146475;
	fma.rn.f32 	%f145, %f144, %f139, 0fBE2A68DD;
	fma.rn.f32 	%f146, %f145, %f139, 0f3E4CAF9E;
	fma.rn.f32 	%f147, %f146, %f139, 0fBE800042;
	fma.rn.f32 	%f148, %f147, %f139, 0f3EAAAAE6;
	fma.rn.f32 	%f149, %f148, %f139, 0fBF000000;
	mul.f32 	%f150, %f139, %f149;
	fma.rn.f32 	%f151, %f150, %f139, %f139;
	fma.rn.f32 	%f158, %f141, 0f3F317218, %f151;
	setp.lt.u32 	%p18, %r5, 2139095040;
	@%p18 bra 	$L__BB16_22;
	setp.gt.s32 	%p19, %r5, -1082130432;
	fma.rn.f32 	%f152, %f21, 0f7F800000, 0f7F800000;
	selp.f32 	%f153, %f152, %f158, %p19;
	setp.eq.f32 	%p20, %f21, 0f00000000;
	selp.f32 	%f158, 0f80000000, %f153, %p20;
$L__BB16_22:
	div.rn.f32 	%f154, %f158, %f25;
	add.s64 	%rd34, %rd1, %rd31;
	st.global.f32 	[%rd34], %f154;
	bra.uni 	$L__BB16_24;
$L__BB16_23:
	add.s64 	%rd36, %rd1, %rd31;
	st.global.f32 	[%rd36], %f19;
$L__BB16_24:
	ret;

}
	// .globl	elu_float_kernel
.visible .entry elu_float_kernel(
	.param .u64 .ptr .align 1 elu_float_kernel_param_0,
	.param .u64 .ptr .align 1 elu_float_kernel_param_1,
	.param .f32 elu_float_kernel_param_2,
	.param .u64 elu_float_kernel_param_3
)
{
	.reg .pred 	%p<9>;
	.reg .b32 	%r<13>;
	.reg .b32 	%f<66>;
	.reg .b64 	%rd<29>;

	ld.param.u64 	%rd9, [elu_float_kernel_param_0];
	ld.param.u64 	%rd10, [elu_float_kernel_param_1];
	ld.param.f32 	%f13, [elu_float_kernel_param_2];
	ld.param.u64 	%rd8, [elu_float_kernel_param_3];
	cvta.to.global.u64 	%rd1, %rd9;
	cvta.to.global.u64 	%rd2, %rd10;
	mov.u32 	%r2, %ctaid.x;
	mov.u32 	%r1, %ntid.x;
	shl.b32 	%r3, %r1, 2;
	mul.wide.u32 	%rd11, %r3, %r2;
	mov.u32 	%r4, %tid.x;
	cvt.u64.u32 	%rd12, %r4;
	add.s64 	%rd3, %rd11, %rd12;
	setp.ge.u64 	%p1, %rd3, %rd8;
	@%p1 bra 	$L__BB17_4;
	shl.b64 	%rd13, %rd3, 2;
	add.s64 	%rd14, %rd2, %rd13;
	ld.global.nc.f32 	%f62, [%rd14];
	setp.gt.f32 	%p2, %f62, 0f00000000;
	@%p2 bra 	$L__BB17_3;
	fma.rn.f32 	%f14, %f62, 0f3BBB989D, 0f3F000000;
	cvt.sat.f32.f32 	%f15, %f14;
	mov.f32 	%f16, 0f4B400001;
	mov.f32 	%f17, 0f437C0000;
	fma.rm.f32 	%f18, %f15, %f17, %f16;
	add.f32 	%f19, %f18, 0fCB40007F;
	neg.f32 	%f20, %f19;
	fma.rn.f32 	%f21, %f62, 0f3FB8AA3B, %f20;
	fma.rn.f32 	%f22, %f62, 0f32A57060, %f21;
	mov.b32 	%r5, %f18;
	shl.b32 	%r6, %r5, 23;
	mov.b32 	%f23, %r6;
	ex2.approx.ftz.f32 	%f24, %f22;
	fma.rn.f32 	%f25, %f24, %f23, 0fBF800000;
	mul.f32 	%f62, %f13, %f25;
$L__BB17_3:
	add.s64 	%rd16, %rd1, %rd13;
	st.global.f32 	[%rd16], %f62;
$L__BB17_4:
	cvt.u64.u32 	%rd4, %r1;
	add.s64 	%rd5, %rd3, %rd4;
	setp.ge.u64 	%p3, %rd5, %rd8;
	@%p3 bra 	$L__BB17_8;
	shl.b64 	%rd17, %rd5, 2;
	add.s64 	%rd18, %rd2, %rd17;
	ld.global.nc.f32 	%f63, [%rd18];
	setp.gt.f32 	%p4, %f63, 0f00000000;
	@%p4 bra 	$L__BB17_7;
	fma.rn.f32 	%f26, %f63, 0f3BBB989D, 0f3F000000;
	cvt.sat.f32.f32 	%f27, %f26;
	mov.f32 	%f28, 0f4B400001;
	mov.f32 	%f29, 0f437C0000;
	fma.rm.f32 	%f30, %f27, %f29, %f28;
	add.f32 	%f31, %f30, 0fCB40007F;
	neg.f32 	%f32, %f31;
	fma.rn.f32 	%f33, %f63, 0f3FB8AA3B, %f32;
	fma.rn.f32 	%f34, %f63, 0f32A57060, %f33;
	mov.b32 	%r7, %f30;
	shl.b32 	%r8, %r7, 23;
	mov.b32 	%f35, %r8;
	ex2.approx.ftz.f32 	%f36, %f34;
	fma.rn.f32 	%f37, %f36, %f35, 0fBF800000;
	mul.f32 	%f63, %f13, %f37;
$L__BB17_7:
	add.s64 	%rd20, %rd1, %rd17;
	st.global.f32 	[%rd20], %f63;
$L__BB17_8:
	add.s64 	%rd6, %rd5, %rd4;
	setp.ge.u64 	%p5, %rd6, %rd8;
	@%p5 bra 	$L__BB17_12;
	shl.b64 	%rd21, %rd6, 2;
	add.s64 	%rd22, %rd2, %rd21;
	ld.global.nc.f32 	%f64, [%rd22];
	setp.gt.f32 	%p6, %f64, 0f00000000;
	@%p6 bra 	$L__BB17_11;
	fma.rn.f32 	%f38, %f64, 0f3BBB989D, 0f3F000000;
	cvt.sat.f32.f32 	%f39, %f38;
	mov.f32 	%f40, 0f4B400001;
	mov.f32 	%f41, 0f437C0000;
	fma.rm.f32 	%f42, %f39, %f41, %f40;
	add.f32 	%f43, %f42, 0fCB40007F;
	neg.f32 	%f44, %f43;
	fma.rn.f32 	%f45, %f64, 0f3FB8AA3B, %f44;
	fma.rn.f32 	%f46, %f64, 0f32A57060, %f45;
	mov.b32 	%r9, %f42;
	shl.b32 	%r10, %r9, 23;
	mov.b32 	%f47, %r10;
	ex2.approx.ftz.f32 	%f48, %f46;
	fma.rn.f32 	%f49, %f48, %f47, 0fBF800000;
	mul.f32 	%f64, %f13, %f49;
$L__BB17_11:
	add.s64 	%rd24, %rd1, %rd21;
	st.global.f32 	[%rd24], %f64;
$L__BB17_12:
	add.s64 	%rd7, %rd6, %rd4;
	setp.ge.u64 	%p7, %rd7, %rd8;
	@%p7 bra 	$L__BB17_16;
	shl.b64 	%rd25, %rd7, 2;
	add.s64 	%rd26, %rd2, %rd25;
	ld.global.nc.f32 	%f65, [%rd26];
	setp.gt.f32 	%p8, %f65, 0f00000000;
	@%p8 bra 	$L__BB17_15;
	fma.rn.f32 	%f50, %f65, 0f3BBB989D, 0f3F000000;
	cvt.sat.f32.f32 	%f51, %f50;
	mov.f32 	%f52, 0f4B400001;
	mov.f32 	%f53, 0f437C0000;
	fma.rm.f32 	%f54, %f51, %f53, %f52;
	add.f32 	%f55, %f54, 0fCB40007F;
	neg.f32 	%f56, %f55;
	fma.rn.f32 	%f57, %f65, 0f3FB8AA3B, %f56;
	fma.rn.f32 	%f58, %f65, 0f32A57060, %f57;
	mov.b32 	%r11, %f54;
	shl.b32 	%r12, %r11, 23;
	mov.b32 	%f59, %r12;
	ex2.approx.ftz.f32 	%f60, %f58;
	fma.rn.f32 	%f61, %f60, %f59, 0fBF800000;
	mul.f32 	%f65, %f13, %f61;
$L__BB17_15:
	add.s64 	%rd28, %rd1, %rd25;
	st.global.f32 	[%rd28], %f65;
$L__BB17_16:
	ret;

}
	// .globl	unary_half_kernel
.visible .entry unary_half_kernel(
	.param .u64 .ptr .align 1 unary_half_kernel_param_0,
	.param .u64 .ptr .align 1 unary_half_kernel_param_1,
	.param .u64 unary_half_kernel_param_2,
	.param .u32 unary_half_kernel_param_3
)
{
	.local .align 4 .b8 	__local_depot18[28];
	.reg .b64 	%SP;
	.reg .b64 	%SPL;
	.reg .pred 	%p<733>;
	.reg .b16 	%rs<9>;
	.reg .b32 	%r<878>;
	.reg .b32 	%f<3937>;
	.reg .b64 	%rd<251>;
	.reg .b64 	%fd<25>;

	mov.u64 	%SPL, __local_depot18;
	ld.param.u64 	%rd96, [unary_half_kernel_param_0];
	ld.param.u64 	%rd97, [unary_half_kernel_param_1];
	ld.param.u64 	%rd95, [unary_half_kernel_param_2];
	ld.param.u32 	%r198, [unary_half_kernel_param_3];
	cvta.to.global.u64 	%rd1, %rd96;
	cvta.to.global.u64 	%rd2, %rd97;
	add.u64 	%rd3, %SPL, 0;
	add.u64 	%rd4, %SPL, 0;
	add.u64 	%rd5, %SPL, 0;
	mov.u32 	%r199, %ctaid.x;
	mov.u32 	%r1, %ntid.x;
	shl.b32 	%r200, %r1, 2;
	mul.wide.u32 	%rd101, %r200, %r199;
	mov.u32 	%r201, %tid.x;
	cvt.u64.u32 	%rd102, %r201;
	add.s64 	%rd6, %rd101, %rd102;
	setp.ge.u64 	%p1, %rd6, %rd95;
	@%p1 bra 	$L__BB18_158;
	shl.b64 	%rd103, %rd6, 1;
	add.s64 	%rd104, %rd2, %rd103;
	ld.global.nc.u16 	%rs1, [%rd104];
	// begin inline asm
	{  cvt.f32.f16 %f429, %rs1;}

	// end inline asm
	setp.gt.s32 	%p2, %r198, 34;
	@%p2 bra 	$L__BB18_40;
	setp.gt.s32 	%p31, %r198, 19;
	@%p31 bra 	$L__BB18_21;
	setp.gt.s32 	%p45, %r198, 11;
	@%p45 bra 	$L__BB18_12;
	setp.gt.s32 	%p52, %r198, 1;
	@%p52 bra 	$L__BB18_8;
	setp.eq.s32 	%p56, %r198, 0;
	@%p56 bra 	$L__BB18_89;
	setp.eq.s32 	%p57, %r198, 1;
	mov.f32 	%f3897, %f429;
	@%p57 bra 	$L__BB18_7;
	bra.uni 	$L__BB18_157;
$L__BB18_7:
	abs.f32 	%f3897, %f429;
	bra.uni 	$L__BB18_157;
$L__BB18_8:
	setp.eq.s32 	%p53, %r198, 2;
	@%p53 bra 	$L__BB18_90;
	setp.eq.s32 	%p54, %r198, 10;
	@%p54 bra 	$L__BB18_91;
	setp.eq.s32 	%p55, %r198, 11;
	mov.f32 	%f3897, %f429;
	@%p55 bra 	$L__BB18_11;
	bra.uni 	$L__BB18_157;
$L__BB18_11:
	ex2.approx.f32 	%f3897, %f429;
	bra.uni 	$L__BB18_157;
$L__BB18_12:
	setp.gt.s32 	%p46, %r198, 13;
	@%p46 bra 	$L__BB18_16;
	setp.eq.s32 	%p50, %r198, 12;
	@%p50 bra 	$L__BB18_92;
	setp.eq.s32 	%p51, %r198, 13;
	mov.f32 	%f3897, %f429;
	@%p51 bra 	$L__BB18_15;
	bra.uni 	$L__BB18_157;
$L__BB18_15:
	setp.lt.f32 	%p174, %f429, 0f00800000;
	mul.f32 	%f1240, %f429, 0f4B000000;
	selp.f32 	%f1241, %f1240, %f429, %p174;
	selp.f32 	%f1242, 0fC1B80000, 0f00000000, %p174;
	mov.b32 	%r350, %f1241;
	add.s32 	%r351, %r350, -1059760811;
	and.b32  	%r352, %r351, -8388608;
	sub.s32 	%r353, %r350, %r352;
	mov.b32 	%f1243, %r353;
	cvt.rn.f32.s32 	%f1244, %r352;
	fma.rn.f32 	%f1245, %f1244, 0f34000000, %f1242;
	add.f32 	%f1246, %f1243, 0fBF800000;
	fma.rn.f32 	%f1247, %f1246, 0fBE055027, 0f3E1039F6;
	fma.rn.f32 	%f1248, %f1247, %f1246, 0fBDF8CDCC;
	fma.rn.f32 	%f1249, %f1248, %f1246, 0f3E0F2955;
	fma.rn.f32 	%f1250, %f1249, %f1246, 0fBE2AD8B9;
	fma.rn.f32 	%f1251, %f1250, %f1246, 0f3E4CED0B;
	fma.rn.f32 	%f1252, %f1251, %f1246, 0fBE7FFF22;
	fma.rn.f32 	%f1253, %f1252, %f1246, 0f3EAAAA78;
	fma.rn.f32 	%f1254, %f1253, %f1246, 0fBF000000;
	mul.f32 	%f1255, %f1246, %f1254;
	fma.rn.f32 	%f1256, %f1255, %f1246, %f1246;
	fma.rn.f32 	%f1257, %f1245, 0f3F317218, %f1256;
	setp.gt.u32 	%p175, %r350, 2139095039;
	fma.rn.f32 	%f1258, %f1241, 0f7F800000, 0f7F800000;
	selp.f32 	%f1259, %f1258, %f1257, %p175;
	setp.eq.f32 	%p176, %f1241, 0f00000000;
	selp.f32 	%f3897, 0fFF800000, %f1259, %p176;
	bra.uni 	$L__BB18_157;
$L__BB18_16:
	setp.eq.s32 	%p47, %r198, 14;
	@%p47 bra 	$L__BB18_93;
	setp.eq.s32 	%p48, %r198, 15;
	@%p48 bra 	$L__BB18_94;
	setp.eq.s32 	%p49, %r198, 16;
	mov.f32 	%f3897, %f429;
	@%p49 bra 	$L__BB18_19;
	bra.uni 	$L__BB18_157;
$L__BB18_19:
	mov.f32 	%f1177, 0f3F800000;
	add.rz.f32 	%f1178, %f429, %f1177;
	mov.b32 	%r337, %f1178;
	add.s32 	%r338, %r337, -1061158912;
	and.b32  	%r339, %r338, -8388608;
	mov.b32 	%r2, %f429;
	sub.s32 	%r340, %r2, %r339;
	mov.b32 	%f1179, %r340;
	sub.s32 	%r341, 1082130432, %r339;
	mov.b32 	%f1180, %r341;
	fma.rn.f32 	%f1181, %f1180, 0f3E800000, 0fBF800000;
	add.f32 	%f1182, %f1181, %f1179;
	cvt.rn.f32.s32 	%f1183, %r339;
	mul.f32 	%f1184, %f1183, 0f34000000;
	fma.rn.f32 	%f1185, %f1182, 0fBD39BF78, 0f3DD80012;
	fma.rn.f32 	%f1186, %f1185, %f1182, 0fBE0778E0;
	fma.rn.f32 	%f1187, %f1186, %f1182, 0f3E146475;
	fma.rn.f32 	%f1188, %f1187, %f1182, 0fBE2A68DD;
	fma.rn.f32 	%f1189, %f1188, %f1182, 0f3E4CAF9E;
	fma.rn.f32 	%f1190, %f1189, %f1182, 0fBE800042;
	fma.rn.f32 	%f1191, %f1190, %f1182, 0f3EAAAAE6;
	fma.rn.f32 	%f1192, %f1191, %f1182, 0fBF000000;
	mul.f32 	%f1193, %f1182, %f1192;
	fma.rn.f32 	%f1194, %f1193, %f1182, %f1182;
	fma.rn.f32 	%f3897, %f1184, 0f3F317218, %f1194;
	setp.lt.u32 	%p165, %r2, 2139095040;
	@%p165 bra 	$L__BB18_157;
	setp.gt.s32 	%p166, %r2, -1082130432;
	fma.rn.f32 	%f1195, %f429, 0f7F800000, 0f7F800000;
	selp.f32 	%f1196, %f1195, %f3897, %p166;
	setp.eq.f32 	%p167, %f429, 0f00000000;
	selp.f32 	%f3897, 0f80000000, %f1196, %p167;
	bra.uni 	$L__BB18_157;
$L__BB18_21:
	setp.gt.s32 	%p32, %r198, 29;
	@%p32 bra 	$L__BB18_30;
	setp.gt.s32 	%p39, %r198, 21;
	@%p39 bra 	$L__BB18_26;
	setp.eq.s32 	%p43, %r198, 20;
	@%p43 bra 	$L__BB18_95;
	setp.eq.s32 	%p44, %r198, 21;
	mov.f32 	%f3897, %f429;
	@%p44 bra 	$L__BB18_25;
	bra.uni 	$L__BB18_157;
$L__BB18_25:
	rsqrt.approx.f32 	%f3897, %f429;
	bra.uni 	$L__BB18_157;
$L__BB18_26:
	setp.eq.s32 	%p40, %r198, 22;
	@%p40 bra 	$L__BB18_96;
	setp.eq.s32 	%p41, %r198, 23;
	@%p41 bra 	$L__BB18_97;
	setp.eq.s32 	%p42, %r198, 24;
	mov.f32 	%f3897, %f429;
	@%p42 bra 	$L__BB18_29;
	bra.uni 	$L__BB18_157;
$L__BB18_29:
	rcp.rn.f32 	%f3897, %f429;
	bra.uni 	$L__BB18_157;
$L__BB18_30:
	setp.gt.s32 	%p33, %r198, 31;
	@%p33 bra 	$L__BB18_36;
	setp.eq.s32 	%p37, %r198, 30;
	@%p37 bra 	$L__BB18_98;
	setp.eq.s32 	%p38, %r198, 31;
	mov.f32 	%f3897, %f429;
	@%p38 bra 	$L__BB18_33;
	bra.uni 	$L__BB18_157;
$L__BB18_33:
	mul.f32 	%f1126, %f429, 0f3F22F983;
	cvt.rni.s32.f32 	%r837, %f1126;
	cvt.rn.f32.s32 	%f1127, %r837;
	fma.rn.f32 	%f1128, %f1127, 0fBFC90FDA, %f429;
	fma.rn.f32 	%f1129, %f1127, 0fB3A22168, %f1128;
	fma.rn.f32 	%f3886, %f1127, 0fA7C234C5, %f1129;
	abs.f32 	%f25, %f429;
	setp.ltu.f32 	%p147, %f25, 0f47CE4780;
	@%p147 bra 	$L__BB18_112;
	setp.neu.f32 	%p148, %f25, 0f7F800000;
	@%p148 bra 	$L__BB18_107;
	mov.f32 	%f1132, 0f00000000;
	mul.rn.f32 	%f3886, %f429, %f1132;
	mov.b32 	%r837, 0;
	bra.uni 	$L__BB18_112;
$L__BB18_36:
	setp.eq.s32 	%p34, %r198, 32;
	@%p34 bra 	$L__BB18_113;
	setp.eq.s32 	%p35, %r198, 33;
	@%p35 bra 	$L__BB18_122;
	setp.eq.s32 	%p36, %r198, 34;
	mov.f32 	%f3897, %f429;
	@%p36 bra 	$L__BB18_39;
	bra.uni 	$L__BB18_157;
$L__BB18_39:
	abs.f32 	%f1064, %f429;
	fma.rn.f32 	%f1065, %f1064, 0fBF000000, 0f3F000000;
	rsqrt.approx.ftz.f32 	%f1066, %f1065;
	mul.f32 	%f1067, %f1065, %f1066;
	mul.f32 	%f1068, %f1066, 0fBF000000;
	fma.rn.f32 	%f1069, %f1067, %f1068, 0f3F000000;
	fma.rn.f32 	%f1070, %f1067, %f1069, %f1067;
	setp.eq.f32 	%p133, %f1064, 0f3F800000;
	selp.f32 	%f1071, 0f00000000, %f1070, %p133;
	setp.gt.f32 	%p134, %f1064, 0f3F0F5C29;
	selp.f32 	%f1072, %f1071, %f1064, %p134;
	copysign.f32 	%f1073, %f429, %f1072;
	mul.f32 	%f1074, %f1073, %f1073;
	fma.rn.f32 	%f1075, %f1074, 0f3D10ECEF, 0f3C8B1ABB;
	fma.rn.f32 	%f1076, %f1075, %f1074, 0f3CFC028C;
	fma.rn.f32 	%f1077, %f1076, %f1074, 0f3D372139;
	fma.rn.f32 	%f1078, %f1077, %f1074, 0f3D9993DB;
	fma.rn.f32 	%f1079, %f1078, %f1074, 0f3E2AAAC6;
	mul.f32 	%f1080, %f1074, %f1079;
	fma.rn.f32 	%f1081, %f1080, %f1073, %f1073;
	neg.f32 	%f1082, %f1081;
	selp.f32 	%f1083, %f1081, %f1082, %p134;
	fma.rn.f32 	%f1084, 0f3F6EE581, 0f3FD774EB, %f1083;
	setp.gt.f32 	%p135, %f429, 0f3F0F5C29;
	selp.f32 	%f1085, %f1081, %f1084, %p135;
	add.f32 	%f1086, %f1085, %f1085;
	selp.f32 	%f3897, %f1086, %f1085, %p134;
	bra.uni 	$L__BB18_157;
$L__BB18_40:
	setp.gt.s32 	%p3, %r198, 52;
	@%p3 bra 	$L__BB18_62;
	setp.gt.s32 	%p18, %r198, 43;
	@%p18 bra 	$L__BB18_52;
	setp.gt.s32 	%p25, %r198, 40;
	@%p25 bra 	$L__BB18_46;
	setp.eq.s32 	%p29, %r198, 35;
	@%p29 bra 	$L__BB18_123;
	setp.eq.s32 	%p30, %r198, 40;
	mov.f32 	%f3897, %f429;
	@%p30 bra 	$L__BB18_45;
	bra.uni 	$L__BB18_157;
$L__BB18_45:
	abs.f32 	%f1022, %f429;
	mov.f32 	%f1023, 0f3FB8AA3B;
	mul.rn.f32 	%f1024, %f1022, %f1023;
	cvt.rzi.f32.f32 	%f1025, %f1024;
	abs.f32 	%f1026, %f1025;
	setp.gt.f32 	%p129, %f1026, 0f42FC0000;
	mov.f32 	%f1027, 0f42FC0000;
	copysign.f32 	%f1028, %f1025, %f1027;
	selp.f32 	%f1029, %f1028, %f1025, %p129;
	fma.rn.f32 	%f1030, %f1029, 0fBF317218, %f1022;
	fma.rn.f32 	%f1031, %f1029, 0f3102E308, %f1030;
	mul.f32 	%f1032, %f1031, 0f3FB8AA3B;
	add.f32 	%f1033, %f1029, 0f4B40007D;
	mov.b32 	%r272, %f1033;
	shl.b32 	%r273, %r272, 23;
	mov.b32 	%f1034, %r273;
	ex2.approx.ftz.f32 	%f1035, %f1032;
	mul.f32 	%f1036, %f1035, %f1034;
	mov.f32 	%f1037, 0fBE000000;
	div.approx.ftz.f32 	%f1038, %f1037, %f1036;
	fma.rn.f32 	%f1039, %f1036, 0f40000000, %f1038;
	mul.f32 	%f1040, %f429, %f429;
	fma.rn.f32 	%f1041, %f1040, 0f363D0ADA, 0f394FFF49;
	fma.rn.f32 	%f1042, %f1041, %f1040, 0f3C08889A;
	fma.rn.f32 	%f1043, %f1042, %f1040, 0f3E2AAAAB;
	mul.f32 	%f1044, %f1040, %f1043;
	fma.rn.f32 	%f1045, %f1044, %f429, %f429;
	setp.ge.f32 	%p130, %f1022, 0f3F800000;
	copysign.f32 	%f1046, %f429, %f1039;
	selp.f32 	%f3897, %f1046, %f1045, %p130;
	bra.uni 	$L__BB18_157;
$L__BB18_46:
	setp.eq.s32 	%p26, %r198, 41;
	@%p26 bra 	$L__BB18_124;
	setp.eq.s32 	%p27, %r198, 42;
	@%p27 bra 	$L__BB18_125;
	setp.eq.s32 	%p28, %r198, 43;
	mov.f32 	%f3897, %f429;
	@%p28 bra 	$L__BB18_49;
	bra.uni 	$L__BB18_157;
$L__BB18_49:
	abs.f32 	%f42, %f429;
	fma.rn.f32 	%f962, %f429, %f429, 0f3F800000;
	rsqrt.approx.ftz.f32 	%f963, %f962;
	fma.rn.f32 	%f964, %f962, %f963, 0f3F800000;
	rcp.approx.ftz.f32 	%f965, %f964;
	mul.f32 	%f966, %f42, %f965;
	fma.rn.f32 	%f967, %f42, %f966, %f42;
	setp.gt.f32 	%p120, %f42, 0f4B000000;
	selp.f32 	%f43, %f42, %f967, %p120;
	mov.f32 	%f968, 0f3F800000;
	add.rz.f32 	%f969, %f43, %f968;
	mov.b32 	%r265, %f969;
	add.s32 	%r266, %r265, -1061158912;
	and.b32  	%r267, %r266, -8388608;
	mov.b32 	%r45, %f43;
	sub.s32 	%r268, %r45, %r267;
	mov.b32 	%f970, %r268;
	sub.s32 	%r269, 1082130432, %r267;
	mov.b32 	%f971, %r269;
	fma.rn.f32 	%f972, %f971, 0f3E800000, 0fBF800000;
	add.f32 	%f973, %f972, %f970;
	cvt.rn.f32.s32 	%f974, %r267;
	mul.f32 	%f975, %f974, 0f34000000;
	fma.rn.f32 	%f976, %f973, 0fBD39BF78, 0f3DD80012;
	fma.rn.f32 	%f977, %f976, %f973, 0fBE0778E0;
	fma.rn.f32 	%f978, %f977, %f973, 0f3E146475;
	fma.rn.f32 	%f979, %f978, %f973, 0fBE2A68DD;
	fma.rn.f32 	%f980, %f979, %f973, 0f3E4CAF9E;
	fma.rn.f32 	%f981, %f980, %f973, 0fBE800042;
	fma.rn.f32 	%f982, %f981, %f973, 0f3EAAAAE6;
	fma.rn.f32 	%f983, %f982, %f973, 0fBF000000;
	mul.f32 	%f984, %f973, %f983;
	fma.rn.f32 	%f985, %f984, %f973, %f973;
	fma.rn.f32 	%f3888, %f975, 0f3F317218, %f985;
	setp.lt.u32 	%p121, %r45, 2139095040;
	@%p121 bra 	$L__BB18_51;
	setp.gt.s32 	%p122, %r45, -1082130432;
	fma.rn.f32 	%f986, %f43, 0f7F800000, 0f7F800000;
	selp.f32 	%f987, %f986, %f3888, %p122;
	setp.eq.f32 	%p123, %f43, 0f00000000;
	selp.f32 	%f3888, 0f80000000, %f987, %p123;
$L__BB18_51:
	setp.gt.f32 	%p124, %f42, 0f4B000000;
	add.f32 	%f988, %f3888, 0f3F317218;
	selp.f32 	%f989, %f988, %f3888, %p124;
	setp.num.f32 	%p125, %f42, %f42;
	copysign.f32 	%f990, %f429, %f989;
	selp.f32 	%f3897, %f990, %f989, %p125;
	bra.uni 	$L__BB18_157;
$L__BB18_52:
	setp.gt.s32 	%p19, %r198, 49;
	@%p19 bra 	$L__BB18_58;
	setp.eq.s32 	%p23, %r198, 44;
	@%p23 bra 	$L__BB18_126;
	setp.eq.s32 	%p24, %r198, 45;
	mov.f32 	%f3897, %f429;
	@%p24 bra 	$L__BB18_55;
	bra.uni 	$L__BB18_157;
$L__BB18_55:
	abs.f32 	%f904, %f429;
	mov.f32 	%f905, 0f3F800000;
	sub.f32 	%f906, %f905, %f904;
	rcp.approx.ftz.f32 	%f907, %f906;
	add.f32 	%f908, %f907, %f907;
	mul.f32 	%f909, %f904, %f908;
	setp.gt.f32 	%p110, %f904, 0f7E800000;
	selp.f32 	%f53, 0fC0000000, %f909, %p110;
	add.rz.f32 	%f910, %f53, %f905;
	mov.b32 	%r255, %f910;
	add.s32 	%r256, %r255, -1061158912;
	and.b32  	%r257, %r256, -8388608;
	mov.b32 	%r48, %f53;
	sub.s32 	%r258, %r48, %r257;
	mov.b32 	%f911, %r258;
	sub.s32 	%r259, 1082130432, %r257;
	mov.b32 	%f912, %r259;
	fma.rn.f32 	%f913, %f912, 0f3E800000, 0fBF800000;
	add.f32 	%f914, %f913, %f911;
	cvt.rn.f32.s32 	%f915, %r257;
	mul.f32 	%f916, %f915, 0f34000000;
	fma.rn.f32 	%f917, %f914, 0fBD39BF78, 0f3DD80012;
	fma.rn.f32 	%f918, %f917, %f914, 0fBE0778E0;
	fma.rn.f32 	%f919, %f918, %f914, 0f3E146475;
	fma.rn.f32 	%f920, %f919, %f914, 0fBE2A68DD;
	fma.rn.f32 	%f921, %f920, %f914, 0f3E4CAF9E;
	fma.rn.f32 	%f922, %f921, %f914, 0fBE800042;
	fma.rn.f32 	%f923, %f922, %f914, 0f3EAAAAE6;
	fma.rn.f32 	%f924, %f923, %f914, 0fBF000000;
	mul.f32 	%f925, %f914, %f924;
	fma.rn.f32 	%f926, %f925, %f914, %f914;
	fma.rn.f32 	%f3890, %f916, 0f3F317218, %f926;
	setp.lt.u32 	%p111, %r48, 2139095040;
	@%p111 bra 	$L__BB18_57;
	setp.gt.s32 	%p112, %r48, -1082130432;
	fma.rn.f32 	%f927, %f53, 0f7F800000, 0f7F800000;
	selp.f32 	%f928, %f927, %f3890, %p112;
	setp.eq.f32 	%p113, %f53, 0f00000000;
	selp.f32 	%f3890, 0f80000000, %f928, %p113;
$L__BB18_57:
	mov.f32 	%f929, 0f3F000000;
	copysign.f32 	%f930, %f429, %f929;
	mul.f32 	%f3897, %f930, %f3890;
	bra.uni 	$L__BB18_157;
$L__BB18_58:
	setp.eq.s32 	%p20, %r198, 50;
	@%p20 bra 	$L__BB18_129;
	setp.eq.s32 	%p21, %r198, 51;
	@%p21 bra 	$L__BB18_130;
	setp.eq.s32 	%p22, %r198, 52;
	mov.f32 	%f3897, %f429;
	@%p22 bra 	$L__BB18_61;
	bra.uni 	$L__BB18_157;
$L__BB18_61:
	mov.f32 	%f901, 0f3F000000;
	copysign.f32 	%f902, %f429, %f901;
	add.rz.f32 	%f903, %f429, %f902;
	cvt.rzi.f32.f32 	%f3897, %f903;
	bra.uni 	$L__BB18_157;
$L__BB18_62:
	setp.gt.s32 	%p4, %r198, 69;
	@%p4 bra 	$L__BB18_76;
	setp.gt.s32 	%p12, %r198, 60;
	@%p12 bra 	$L__BB18_68;
	setp.eq.s32 	%p16, %r198, 53;
	@%p16 bra 	$L__BB18_131;
	setp.eq.s32 	%p17, %r198, 60;
	mov.f32 	%f3897, %f429;
	@%p17 bra 	$L__BB18_66;
	bra.uni 	$L__BB18_157;
$L__BB18_66:
	abs.f32 	%f880, %f429;
	setp.ltu.f32 	%p108, %f880, 0f3F8060FE;
	setp.ge.f32 	%p109, %f880, 0f3F8060FE;
	mul.f32 	%f881, %f429, %f429;
	selp.f32 	%f882, %f880, %f881, %p109;
	selp.f32 	%f883, 0f38EB4C3A, 0f38B1E96A, %p109;
	selp.f32 	%f884, 0fBAAE005B, 0fBA574D20, %p109;
	fma.rn.f32 	%f885, %f883, %f882, %f884;
	selp.f32 	%f886, 0f3C09919F, 0f3BAAD5EA, %p109;
	fma.rn.f32 	%f887, %f885, %f882, %f886;
	selp.f32 	%f888, 0fBD24D99A, 0fBCDC1BE7, %p109;
	fma.rn.f32 	%f889, %f887, %f882, %f888;
	selp.f32 	%f890, 0f3E235519, 0f3DE718AF, %p109;
	fma.rn.f32 	%f891, %f889, %f882, %f890;
	selp.f32 	%f892, 0f3F69B4F9, 0fBEC093AC, %p109;
	fma.rn.f32 	%f893, %f891, %f882, %f892;
	selp.f32 	%f894, 0f3F210A14, 0f3E0375D3, %p109;
	fma.rn.f32 	%f895, %f893, %f882, %f894;
	neg.f32 	%f896, %f882;
	selp.f32 	%f897, %f896, %f429, %p109;
	fma.rn.f32 	%f3897, %f895, %f897, %f897;
	@%p108 bra 	$L__BB18_157;
	ex2.approx.ftz.f32 	%f898, %f3897;
	mov.f32 	%f899, 0f3F800000;
	sub.f32 	%f900, %f899, %f898;
	copysign.f32 	%f3897, %f429, %f900;
	bra.uni 	$L__BB18_157;
$L__BB18_68:
	setp.eq.s32 	%p13, %r198, 61;
	@%p13 bra 	$L__BB18_132;
	setp.eq.s32 	%p14, %r198, 62;
	@%p14 bra 	$L__BB18_133;
	setp.eq.s32 	%p15, %r198, 63;
	mov.f32 	%f3897, %f429;
	@%p15 bra 	$L__BB18_71;
	bra.uni 	$L__BB18_157;
$L__BB18_71:
	abs.f32 	%f74, %f429;
	setp.ltu.f32 	%p68, %f74, 0f3FC00000;
	@%p68 bra 	$L__BB18_148;
	setp.geu.f32 	%p69, %f429, 0f00000000;
	setp.gt.f32 	%p70, %f74, 0f42246666;
	selp.f32 	%f75, 0f42246666, %f429, %p70;
	abs.f32 	%f76, %f75;
	setp.lt.f32 	%p71, %f76, 0f00800000;
	mul.f32 	%f554, %f76, 0f4B800000;
	selp.f32 	%f555, %f554, %f76, %p71;
	selp.f32 	%f556, 0fC1C00000, 0f00000000, %p71;
	mov.b32 	%r220, %f555;
	add.s32 	%r221, %r220, -1060439283;
	and.b32  	%r222, %r221, -8388608;
	sub.s32 	%r223, %r220, %r222;
	mov.b32 	%f557, %r223;
	cvt.rn.f32.s32 	%f558, %r222;
	fma.rn.f32 	%f559, %f558, 0f34000000, %f556;
	add.f32 	%f560, %f557, 0fBF800000;
	add.f32 	%f561, %f557, 0f3F800000;
	rcp.approx.ftz.f32 	%f562, %f561;
	add.f32 	%f563, %f560, %f560;
	mul.f32 	%f564, %f563, %f562;
	mul.f32 	%f565, %f564, %f564;
	sub.f32 	%f566, %f560, %f564;
	add.f32 	%f567, %f566, %f566;
	neg.f32 	%f568, %f564;
	fma.rn.f32 	%f569, %f568, %f560, %f567;
	mul.rn.f32 	%f570, %f562, %f569;
	fma.rn.f32 	%f571, %f565, 0f3A2C32E4, 0f3B52E7DB;
	fma.rn.f32 	%f572, %f571, %f565, 0f3C93BB73;
	fma.rn.f32 	%f573, %f572, %f565, 0f3DF6384F;
	mul.rn.f32 	%f574, %f573, %f565;
	fma.rn.f32 	%f575, %f564, 0f3FB8AA3B, %f559;
	sub.f32 	%f576, %f559, %f575;
	fma.rn.f32 	%f577, %f564, 0f3FB8AA3B, %f576;
	fma.rn.f32 	%f578, %f570, 0f3FB8AA3B, %f577;
	fma.rn.f32 	%f579, %f564, 0f32A55E34, %f578;
	fma.rn.f32 	%f580, %f574, %f564, %f579;
	add.rn.f32 	%f581, %f575, %f580;
	neg.f32 	%f582, %f575;
	add.rn.f32 	%f583, %f581, %f582;
	neg.f32 	%f584, %f583;
	add.rn.f32 	%f585, %f580, %f584;
	add.f32 	%f586, %f76, 0fBF000000;
	mul.rn.f32 	%f587, %f581, %f586;
	neg.f32 	%f588, %f587;
	fma.rn.f32 	%f589, %f581, %f586, %f588;
	fma.rn.f32 	%f590, %f585, %f586, %f589;
	mov.f32 	%f591, 0f3FB8AA3B;
	mul.rn.f32 	%f592, %f591, %f76;
	neg.f32 	%f593, %f592;
	fma.rn.f32 	%f594, %f76, 0f3FB8AA3B, %f593;
	fma.rn.f32 	%f595, %f76, 0f32A57060, %f594;
	add.rn.f32 	%f3892, %f587, %f593;
	add.rn.f32 	%f596, %f3892, %f592;
	neg.f32 	%f597, %f596;
	add.rn.f32 	%f598, %f3892, %f597;
	add.rn.f32 	%f599, %f587, %f597;
	neg.f32 	%f600, %f598;
	add.rn.f32 	%f601, %f593, %f600;
	add.rn.f32 	%f602, %f599, %f601;
	sub.f32 	%f603, %f590, %f595;
	add.f32 	%f3893, %f603, %f602;
	@%p69 bra 	$L__BB18_74;
	neg.f32 	%f604, %f3892;
	neg.f32 	%f3893, %f3893;
	setp.gt.f32 	%p72, %f76, 0f42040000;
	mov.f32 	%f605, 0f42400000;
	sub.f32 	%f606, %f605, %f3892;
	selp.f32 	%f3892, %f606, %f604, %p72;
$L__BB18_74:
	setp.geu.f32 	%p73, %f429, 0f00000000;
	cvt.rni.f32.f32 	%f607, %f3892;
	sub.f32 	%f608, %f3892, %f607;
	add.f32 	%f609, %f3893, %f608;
	fma.rn.f32 	%f610, %f609, 0f391FCB8E, 0f3AAF85ED;
	fma.rn.f32 	%f611, %f610, %f609, 0f3C1D9856;
	fma.rn.f32 	%f612, %f611, %f609, 0f3D6357BB;
	fma.rn.f32 	%f613, %f612, %f609, 0f3E75FDEC;
	fma.rn.f32 	%f614, %f613, %f609, 0f3F317218;
	fma.rn.f32 	%f615, %f614, %f609, 0f3F800000;
	cvt.rzi.s32.f32 	%r224, %f607;
	setp.gt.f32 	%p74, %f607, 0f00000000;
	selp.b32 	%r225, 0, -2097152000, %p74;
	add.s32 	%r226, %r225, 2130706432;
	mov.b32 	%f616, %r226;
	mul.f32 	%f617, %f615, %f616;
	shl.b32 	%r227, %r224, 23;
	sub.s32 	%r228, %r227, %r225;
	mov.b32 	%f618, %r228;
	mul.f32 	%f619, %f617, %f618;
	mul.f32 	%f83, %f619, 0f40206C99;
	rcp.approx.ftz.f32 	%f84, %f76;
	fma.rn.f32 	%f620, %f84, 0f388F7971, 0fB8543ED8;
	fma.rn.f32 	%f621, %f620, %f84, 0fB9DDA6BE;
	fma.rn.f32 	%f622, %f621, %f84, 0f3A820ABE;
	fma.rn.f32 	%f623, %f622, %f84, 0fB9920AFD;
	fma.rn.f32 	%f624, %f623, %f84, 0fBB2F4D64;
	fma.rn.f32 	%f625, %f624, %f84, 0f3B638732;
	fma.rn.f32 	%f85, %f625, %f84, 0f3DAAAAAC;
	@%p73 bra 	$L__BB18_147;
	mul.f32 	%f627, %f84, %f85;
	fma.rn.f32 	%f628, %f627, %f75, %f75;
	add.f32 	%f629, %f76, %f76;
	cvt.rni.f32.f32 	%f630, %f629;
	cvt.rzi.s32.f32 	%r229, %f630;
	fma.rn.f32 	%f631, %f630, 0fBF000000, %f76;
	mul.rn.f32 	%f632, %f631, %f631;
	fma.rn.f32 	%f633, %f632, 0fBF17ACC9, 0f40233590;
	fma.rn.f32 	%f634, %f632, 0f3E684E12, 0fBFAAD2E0;
	fma.rn.f32 	%f635, %f633, %f632, 0fC0A55DF6;
	fma.rn.f32 	%f636, %f634, %f632, 0f4081E0CF;
	fma.rn.f32 	%f637, %f632, %f631, 0f00000000;
	fma.rn.f32 	%f638, %f636, %f632, 0fC09DE9E6;
	fma.rn.f32 	%f639, %f635, %f637, 0f00000000;
	fma.rn.f32 	%f640, %f638, %f632, 0f3F800000;
	fma.rn.f32 	%f641, %f631, 0f40490FDB, %f639;
	and.b32  	%r230, %r229, 1;
	setp.eq.b32 	%p75, %r230, 1;
	selp.f32 	%f642, %f640, %f641, %p75;
	and.b32  	%r231, %r229, 2;
	setp.eq.s32 	%p76, %r231, 0;
	mov.f32 	%f643, 0f00000000;
	sub.f32 	%f644, %f643, %f642;
	selp.f32 	%f645, %f642, %f644, %p76;
	mul.rn.f32 	%f646, %f628, %f645;
	neg.f32 	%f647, %f646;
	fma.rn.f32 	%f648, %f628, %f645, %f647;
	mov.f32 	%f649, 0f3F800000;
	div.approx.f32 	%f650, %f649, %f646;
	neg.f32 	%f651, %f650;
	mul.f32 	%f652, %f650, %f651;
	mul.f32 	%f653, %f648, %f652;
	mul.f32 	%f654, %f83, %f653;
	fma.rn.f32 	%f655, %f83, %f650, %f654;
	mul.f32 	%f656, %f655, 0f3F000000;
	setp.gt.f32 	%p77, %f76, 0f42040000;
	mul.f32 	%f657, %f656, 0f27800000;
	selp.f32 	%f3894, %f657, %f656, %p77;
	bra.uni 	$L__BB18_149;
$L__BB18_76:
	setp.gt.s32 	%p5, %r198, 72;
	@%p5 bra 	$L__BB18_83;
	setp.eq.s32 	%p9, %r198, 70;
	@%p9 bra 	$L__BB18_152;
	setp.eq.s32 	%p10, %r198, 71;
	@%p10 bra 	$L__BB18_153;
	setp.eq.s32 	%p11, %r198, 72;
	mov.f32 	%f3897, %f429;
	@%p11 bra 	$L__BB18_80;
	bra.uni 	$L__BB18_157;
$L__BB18_80:
	mul.f32 	%f93, %f429, 0f3F3504F3;
	abs.f32 	%f519, %f93;
	setp.ltu.f32 	%p66, %f519, 0f3F8060FE;
	setp.ge.f32 	%p67, %f519, 0f3F8060FE;
	mul.f32 	%f520, %f93, %f93;
	selp.f32 	%f521, %f519, %f520, %p67;
	selp.f32 	%f522, 0f38EB4C3A, 0f38B1E96A, %p67;
	selp.f32 	%f523, 0fBAAE005B, 0fBA574D20, %p67;
	fma.rn.f32 	%f524, %f522, %f521, %f523;
	selp.f32 	%f525, 0f3C09919F, 0f3BAAD5EA, %p67;
	fma.rn.f32 	%f526, %f524, %f521, %f525;
	selp.f32 	%f527, 0fBD24D99A, 0fBCDC1BE7, %p67;
	fma.rn.f32 	%f528, %f526, %f521, %f527;
	selp.f32 	%f529, 0f3E235519, 0f3DE718AF, %p67;
	fma.rn.f32 	%f530, %f528, %f521, %f529;
	selp.f32 	%f531, 0f3F69B4F9, 0fBEC093AC, %p67;
	fma.rn.f32 	%f532, %f530, %f521, %f531;
	selp.f32 	%f533, 0f3F210A14, 0f3E0375D3, %p67;
	fma.rn.f32 	%f534, %f532, %f521, %f533;
	neg.f32 	%f535, %f521;
	selp.f32 	%f536, %f535, %f93, %p67;
	fma.rn.f32 	%f3895, %f534, %f536, %f536;
	@%p66 bra 	$L__BB18_82;
	ex2.approx.ftz.f32 	%f537, %f3895;
	mov.f32 	%f538, 0f3F800000;
	sub.f32 	%f539, %f538, %f537;
	copysign.f32 	%f3895, %f93, %f539;
$L__BB18_82:
	add.f32 	%f540, %f3895, 0f3F800000;
	mul.f32 	%f541, %f429, 0f3F000000;
	mul.f32 	%f3897, %f541, %f540;
	bra.uni 	$L__BB18_157;
$L__BB18_83:
	setp.eq.s32 	%p6, %r198, 73;
	@%p6 bra 	$L__BB18_154;
	setp.eq.s32 	%p7, %r198, 74;
	@%p7 bra 	$L__BB18_155;
	setp.eq.s32 	%p8, %r198, 75;
	mov.f32 	%f3897, %f429;
	@%p8 bra 	$L__BB18_86;
	bra.uni 	$L__BB18_157;
$L__BB18_86:
	fma.rn.f32 	%f430, %f429, 0f3BBB989D, 0f3F000000;
	cvt.sat.f32.f32 	%f431, %f430;
	mov.f32 	%f432, 0f4B400001;
	mov.f32 	%f433, 0f437C0000;
	fma.rm.f32 	%f434, %f431, %f433, %f432;
	add.f32 	%f435, %f434, 0fCB40007F;
	neg.f32 	%f436, %f435;
	fma.rn.f32 	%f437, %f429, 0f3FB8AA3B, %f436;
	fma.rn.f32 	%f438, %f429, 0f32A57060, %f437;
	mov.b32 	%r202, %f434;
	shl.b32 	%r203, %r202, 23;
	mov.b32 	%f439, %r203;
	ex2.approx.ftz.f32 	%f440, %f438;
	mul.f32 	%f102, %f440, %f439;
	mov.f32 	%f441, 0f3F800000;
	add.rz.f32 	%f442, %f102, %f441;
	mov.b32 	%r204, %f442;
	add.s32 	%r205, %r204, -1061158912;
	and.b32  	%r206, %r205, -8388608;
	mov.b32 	%r50, %f102;
	sub.s32 	%r207, %r50, %r206;
	mov.b32 	%f443, %r207;
	sub.s32 	%r208, 1082130432, %r206;
	mov.b32 	%f444, %r208;
	fma.rn.f32 	%f445, %f444, 0f3E800000, 0fBF800000;
	add.f32 	%f446, %f445, %f443;
	cvt.rn.f32.s32 	%f447, %r206;
	mul.f32 	%f448, %f447, 0f34000000;
	fma.rn.f32 	%f449, %f446, 0fBD39BF78, 0f3DD80012;
	fma.rn.f32 	%f450, %f449, %f446, 0fBE0778E0;
	fma.rn.f32 	%f451, %f450, %f446, 0f3E146475;
	fma.rn.f32 	%f452, %f451, %f446, 0fBE2A68DD;
	fma.rn.f32 	%f453, %f452, %f446, 0f3E4CAF9E;
	fma.rn.f32 	%f454, %f453, %f446, 0fBE800042;
	fma.rn.f32 	%f455, %f454, %f446, 0f3EAAAAE6;
	fma.rn.f32 	%f456, %f455, %f446, 0fBF000000;
	mul.f32 	%f457, %f446, %f456;
	fma.rn.f32 	%f458, %f457, %f446, %f446;
	fma.rn.f32 	%f3896, %f448, 0f3F317218, %f458;
	setp.lt.u32 	%p58, %r50, 2139095040;
	@%p58 bra 	$L__BB18_88;
	setp.gt.s32 	%p59, %r50, -1082130432;
	fma.rn.f32 	%f459, %f102, 0f7F800000, 0f7F800000;
	selp.f32 	%f460, %f459, %f3896, %p59;
	setp.eq.f32 	%p60, %f102, 0f00000000;
	selp.f32 	%f3896, 0f80000000, %f460, %p60;
$L__BB18_88:
	abs.f32 	%f461, %f3896;
	mul.f32 	%f462, %f461, 0f4038AA3B;
	ex2.approx.ftz.f32 	%f463, %f462;
	add.f32 	%f464, %f463, 0f3F800000;
	rcp.approx.ftz.f32 	%f465, %f464;
	fma.rn.f32 	%f466, %f465, 0fC0000000, 0f3F800000;
	setp.ge.f32 	%p61, %f461, 0f41102CB4;
	selp.f32 	%f467, 0f3F800000, %f466, %p61;
	copysign.f32 	%f468, %f3896, %f467;
	mul.f32 	%f469, %f3896, %f3896;
	fma.rn.f32 	%f470, %f469, 0f3C80F082, 0fBD563CAE;
	fma.rn.f32 	%f471, %f470, %f469, 0f3E085941;
	fma.rn.f32 	%f472, %f471, %f469, 0fBEAAA9ED;
	fma.rn.f32 	%f473, %f472, %f469, 0f00000000;
	fma.rn.f32 	%f474, %f473, %f3896, %f3896;
	setp.ge.f32 	%p62, %f461, 0f3F19999A;
	selp.f32 	%f475, %f468, %f474, %p62;
	mul.f32 	%f3897, %f429, %f475;
	bra.uni 	$L__BB18_157;
$L__BB18_89:
	neg.f32 	%f3897, %f429;
	bra.uni 	$L__BB18_157;
$L__BB18_90:
	setp.gt.f32 	%p182, %f429, 0f00000000;
	selp.u32 	%r356, 1, 0, %p182;
	setp.lt.f32 	%p183, %f429, 0f00000000;
	selp.s32 	%r357, -1, 0, %p183;
	add.s32 	%r358, %r357, %r356;
	cvt.rn.f32.s32 	%f3897, %r358;
	bra.uni 	$L__BB18_157;
$L__BB18_91:
	fma.rn.f32 	%f1281, %f429, 0f3BBB989D, 0f3F000000;
	cvt.sat.f32.f32 	%f1282, %f1281;
	mov.f32 	%f1283, 0f4B400001;
	mov.f32 	%f1284, 0f437C0000;
	fma.rm.f32 	%f1285, %f1282, %f1284, %f1283;
	add.f32 	%f1286, %f1285, 0fCB40007F;
	neg.f32 	%f1287, %f1286;
	fma.rn.f32 	%f1288, %f429, 0f3FB8AA3B, %f1287;
	fma.rn.f32 	%f1289, %f429, 0f32A57060, %f1288;
	mov.b32 	%r354, %f1285;
	shl.b32 	%r355, %r354, 23;
	mov.b32 	%f1290, %r355;
	ex2.approx.ftz.f32 	%f1291, %f1289;
	mul.f32 	%f3897, %f1291, %f1290;
	bra.uni 	$L__BB18_157;
$L__BB18_92:
	mul.f32 	%f1260, %f429, 0f3FB8AA3B;
	cvt.rni.f32.f32 	%f1261, %f1260;
	abs.f32 	%f1262, %f429;
	setp.lt.f32 	%p177, %f1262, 0f3ED1EB85;
	selp.f32 	%f1263, 0f00000000, %f1261, %p177;
	fma.rn.f32 	%f1264, %f1263, 0fBF317200, %f429;
	fma.rn.f32 	%f1265, %f1263, 0fB5BFBE8E, %f1264;
	setp.eq.f32 	%p178, %f1263, 0f43000000;
	selp.f32 	%f1266, 0f42FE0000, %f1263, %p178;
	fma.rn.f32 	%f1267, %f1265, 0f3AB5EBE6, 0f3C095663;
	fma.rn.f32 	%f1268, %f1267, %f1265, 0f3D2AABE3;
	fma.rn.f32 	%f1269, %f1268, %f1265, 0f3E2AA9F6;
	fma.rn.f32 	%f1270, %f1269, %f1265, 0f3EFFFFFE;
	mul.f32 	%f1271, %f1265, %f1270;
	fma.rn.f32 	%f1272, %f1271, %f1265, %f1265;
	ex2.approx.f32 	%f1273, %f1266;
	add.f32 	%f1274, %f1273, 0fBF800000;
	fma.rn.f32 	%f1275, %f1272, %f1273, %f1274;
	add.f32 	%f1276, %f1275, %f1275;
	selp.f32 	%f1277, %f1276, %f1275, %p178;
	setp.gt.f32 	%p179, %f1266, 0f43000000;
	selp.f32 	%f1278, 0f7F800000, %f1277, %p179;
	setp.lt.f32 	%p180, %f1266, 0fC1C80000;
	selp.f32 	%f1279, 0fBF800000, %f1278, %p180;
	setp.eq.f32 	%p181, %f429, 0f00000000;
	add.f32 	%f1280, %f429, %f429;
	selp.f32 	%f3897, %f1280, %f1279, %p181;
	bra.uni 	$L__BB18_157;
$L__BB18_93:
	setp.lt.f32 	%p171, %f429, 0f00800000;
	mul.f32 	%f1218, %f429, 0f4B000000;
	selp.f32 	%f1219, %f1218, %f429, %p171;
	selp.f32 	%f1220, 0fC1B80000, 0f00000000, %p171;
	mov.b32 	%r346, %f1219;
	add.s32 	%r347, %r346, -1060439283;
	and.b32  	%r348, %r347, -8388608;
	sub.s32 	%r349, %r346, %r348;
	mov.b32 	%f1221, %r349;
	cvt.rn.f32.s32 	%f1222, %r348;
	fma.rn.f32 	%f1223, %f1222, 0f34000000, %f1220;
	add.f32 	%f1224, %f1221, 0fBF800000;
	fma.rn.f32 	%f1225, %f1224, 0f3DC6B27F, 0fBE2C7F30;
	fma.rn.f32 	%f1226, %f1225, %f1224, 0f3E2FCF2A;
	fma.rn.f32 	%f1227, %f1226, %f1224, 0fBE374E43;
	fma.rn.f32 	%f1228, %f1227, %f1224, 0f3E520BF4;
	fma.rn.f32 	%f1229, %f1228, %f1224, 0fBE763C8B;
	fma.rn.f32 	%f1230, %f1229, %f1224, 0f3E93BF99;
	fma.rn.f32 	%f1231, %f1230, %f1224, 0fBEB8AA49;
	fma.rn.f32 	%f1232, %f1231, %f1224, 0f3EF6384A;
	fma.rn.f32 	%f1233, %f1232, %f1224, 0fBF38AA3B;
	mul.f32 	%f1234, %f1224, %f1233;
	mul.f32 	%f1235, %f1224, %f1234;
	fma.rn.f32 	%f1236, %f1224, 0f3FB8AA3B, %f1235;
	add.f32 	%f1237, %f1223, %f1236;
	setp.gt.u32 	%p172, %r346, 2139095039;
	fma.rn.f32 	%f1238, %f1219, 0f7F800000, 0f7F800000;
	selp.f32 	%f1239, %f1238, %f1237, %p172;
	setp.eq.f32 	%p173, %f1219, 0f00000000;
	selp.f32 	%f3897, 0fFF800000, %f1239, %p173;
	bra.uni 	$L__BB18_157;
$L__BB18_94:
	setp.lt.f32 	%p168, %f429, 0f00800000;
	mul.f32 	%f1197, %f429, 0f4B000000;
	selp.f32 	%f1198, %f1197, %f429, %p168;
	selp.f32 	%f1199, 0fC1B80000, 0f00000000, %p168;
	mov.b32 	%r342, %f1198;
	add.s32 	%r343, %r342, -1059760811;
	and.b32  	%r344, %r343, -8388608;
	sub.s32 	%r345, %r342, %r344;
	mov.b32 	%f1200, %r345;
	cvt.rn.f32.s32 	%f1201, %r344;
	fma.rn.f32 	%f1202, %f1201, 0f34000000, %f1199;
	add.f32 	%f1203, %f1200, 0fBF800000;
	fma.rn.f32 	%f1204, %f1203, 0fBE055027, 0f3E1039F6;
	fma.rn.f32 	%f1205, %f1204, %f1203, 0fBDF8CDCC;
	fma.rn.f32 	%f1206, %f1205, %f1203, 0f3E0F2955;
	fma.rn.f32 	%f1207, %f1206, %f1203, 0fBE2AD8B9;
	fma.rn.f32 	%f1208, %f1207, %f1203, 0f3E4CED0B;
	fma.rn.f32 	%f1209, %f1208, %f1203, 0fBE7FFF22;
	fma.rn.f32 	%f1210, %f1209, %f1203, 0f3EAAAA78;
	fma.rn.f32 	%f1211, %f1210, %f1203, 0fBF000000;
	mul.f32 	%f1212, %f1203, %f1211;
	fma.rn.f32 	%f1213, %f1212, %f1203, %f1203;
	fma.rn.f32 	%f1214, %f1202, 0f3F317218, %f1213;
	setp.gt.u32 	%p169, %r342, 2139095039;
	fma.rn.f32 	%f1215, %f1198, 0f7F800000, 0f7F800000;
	selp.f32 	%f1216, %f1215, %f1214, %p169;
	setp.eq.f32 	%p170, %f1198, 0f00000000;
	mul.f32 	%f1217, %f1216, 0f3EDE5BD9;
	selp.f32 	%f3897, 0fFF800000, %f1217, %p170;
	bra.uni 	$L__BB18_157;
$L__BB18_95:
	sqrt.rn.f32 	%f3897, %f429;
	bra.uni 	$L__BB18_157;
$L__BB18_96:
	abs.f32 	%f1164, %f429;
	lg2.approx.f32 	%f1165, %f1164;
	mul.f32 	%f1166, %f1165, 0fBF2AAAAB;
	ex2.approx.ftz.f32 	%f1167, %f1166;
	mul.f32 	%f1168, %f1164, %f1167;
	neg.f32 	%f1169, %f1168;
	mul.f32 	%f1170, %f1167, %f1169;
	fma.rn.f32 	%f1171, %f1168, %f1170, 0f3F800000;
	mul.f32 	%f1172, %f1171, 0f3EAAAAAB;
	fma.rn.f32 	%f1173, %f1168, %f1172, %f1168;
	setp.lt.f32 	%p163, %f429, 0f00000000;
	neg.f32 	%f1174, %f1173;
	selp.f32 	%f1175, %f1174, %f1173, %p163;
	add.f32 	%f1176, %f429, %f429;
	setp.eq.f32 	%p164, %f1176, %f429;
	selp.f32 	%f3897, %f1176, %f1175, %p164;
	bra.uni 	$L__BB18_157;
$L__BB18_97:
	mul.f32 	%f3897, %f429, %f429;
	bra.uni 	$L__BB18_157;
$L__BB18_98:
	mul.f32 	%f1145, %f429, 0f3F22F983;
	cvt.rni.s32.f32 	%r833, %f1145;
	cvt.rn.f32.s32 	%f1146, %r833;
	fma.rn.f32 	%f1147, %f1146, 0fBFC90FDA, %f429;
	fma.rn.f32 	%f1148, %f1146, 0fB3A22168, %f1147;
	fma.rn.f32 	%f3885, %f1146, 0fA7C234C5, %f1148;
	abs.f32 	%f19, %f429;
	setp.ltu.f32 	%p155, %f19, 0f47CE4780;
	@%p155 bra 	$L__BB18_106;
	setp.neu.f32 	%p156, %f19, 0f7F800000;
	@%p156 bra 	$L__BB18_101;
	mov.f32 	%f1151, 0f00000000;
	mul.rn.f32 	%f3885, %f429, %f1151;
	mov.b32 	%r833, 0;
	bra.uni 	$L__BB18_106;
$L__BB18_101:
	mov.b32 	%r4, %f429;
	shl.b32 	%r317, %r4, 8;
	or.b32  	%r5, %r317, -2147483648;
	mov.b64 	%rd217, 0;
	mov.b32 	%r830, 0;
	mov.u64 	%rd215, __cudart_i2opi_f;
	mov.u64 	%rd216, %rd5;
$L__BB18_102:
	.pragma "nounroll";
	ld.global.nc.u32 	%r318, [%rd215];
	mad.wide.u32 	%rd123, %r318, %r5, %rd217;
	shr.u64 	%rd217, %rd123, 32;
	st.local.u32 	[%rd216], %rd123;
	add.s32 	%r830, %r830, 1;
	add.s64 	%rd216, %rd216, 4;
	add.s64 	%rd215, %rd215, 4;
	setp.ne.s32 	%p157, %r830, 6;
	@%p157 bra 	$L__BB18_102;
	shr.u32 	%r319, %r4, 23;
	st.local.u32 	[%rd5+24], %rd217;
	and.b32  	%r8, %r319, 31;
	and.b32  	%r320, %r319, 224;
	add.s32 	%r321, %r320, -128;
	shr.u32 	%r322, %r321, 5;
	mul.wide.u32 	%rd124, %r322, 4;
	sub.s64 	%rd13, %rd5, %rd124;
	ld.local.u32 	%r831, [%rd13+24];
	ld.local.u32 	%r832, [%rd13+20];
	setp.eq.s32 	%p158, %r8, 0;
	@%p158 bra 	$L__BB18_105;
	shf.l.wrap.b32 	%r831, %r832, %r831, %r8;
	ld.local.u32 	%r323, [%rd13+16];
	shf.l.wrap.b32 	%r832, %r323, %r832, %r8;
$L__BB18_105:
	shr.u32 	%r324, %r831, 30;
	shf.l.wrap.b32 	%r325, %r832, %r831, 2;
	shl.b32 	%r326, %r832, 2;
	shr.u32 	%r327, %r325, 31;
	add.s32 	%r328, %r327, %r324;
	neg.s32 	%r329, %r328;
	setp.lt.s32 	%p159, %r4, 0;
	selp.b32 	%r833, %r329, %r328, %p159;
	xor.b32  	%r330, %r325, %r4;
	shr.s32 	%r331, %r325, 31;
	xor.b32  	%r332, %r331, %r325;
	xor.b32  	%r333, %r331, %r326;
	cvt.u64.u32 	%rd125, %r332;
	shl.b64 	%rd126, %rd125, 32;
	cvt.u64.u32 	%rd127, %r333;
	or.b64  	%rd128, %rd126, %rd127;
	cvt.rn.f64.s64 	%fd5, %rd128;
	mul.f64 	%fd6, %fd5, 0d3BF921FB54442D19;
	cvt.rn.f32.f64 	%f1149, %fd6;
	neg.f32 	%f1150, %f1149;
	setp.lt.s32 	%p160, %r330, 0;
	selp.f32 	%f3885, %f1150, %f1149, %p160;
$L__BB18_106:
	mul.rn.f32 	%f1152, %f3885, %f3885;
	and.b32  	%r335, %r833, 1;
	setp.eq.b32 	%p161, %r335, 1;
	selp.f32 	%f1153, 0f3F800000, %f3885, %p161;
	fma.rn.f32 	%f1154, %f1152, %f1153, 0f00000000;
	fma.rn.f32 	%f1155, %f1152, 0f37CBAC00, 0fBAB607ED;
	selp.f32 	%f1156, %f1155, 0fB94D4153, %p161;
	selp.f32 	%f1157, 0f3D2AAABB, 0f3C0885E4, %p161;
	fma.rn.f32 	%f1158, %f1156, %f1152, %f1157;
	selp.f32 	%f1159, 0fBEFFFFFF, 0fBE2AAAA8, %p161;
	fma.rn.f32 	%f1160, %f1158, %f1152, %f1159;
	fma.rn.f32 	%f1161, %f1160, %f1154, %f1153;
	and.b32  	%r336, %r833, 2;
	setp.eq.s32 	%p162, %r336, 0;
	mov.f32 	%f1162, 0f00000000;
	sub.f32 	%f1163, %f1162, %f1161;
	selp.f32 	%f3897, %f1161, %f1163, %p162;
	bra.uni 	$L__BB18_157;
$L__BB18_107:
	mov.b32 	%r18, %f429;
	shl.b32 	%r295, %r18, 8;
	or.b32  	%r19, %r295, -2147483648;
	mov.b64 	%rd220, 0;
	mov.b32 	%r834, 0;
	mov.u64 	%rd218, __cudart_i2opi_f;
	mov.u64 	%rd219, %rd4;
$L__BB18_108:
	.pragma "nounroll";
	ld.global.nc.u32 	%r296, [%rd218];
	mad.wide.u32 	%rd115, %r296, %r19, %rd220;
	shr.u64 	%rd220, %rd115, 32;
	st.local.u32 	[%rd219], %rd115;
	add.s32 	%r834, %r834, 1;
	add.s64 	%rd219, %rd219, 4;
	add.s64 	%rd218, %rd218, 4;
	setp.ne.s32 	%p149, %r834, 6;
	@%p149 bra 	$L__BB18_108;
	shr.u32 	%r297, %r18, 23;
	st.local.u32 	[%rd4+24], %rd220;
	and.b32  	%r22, %r297, 31;
	and.b32  	%r298, %r297, 224;
	add.s32 	%r299, %r298, -128;
	shr.u32 	%r300, %r299, 5;
	mul.wide.u32 	%rd116, %r300, 4;
	sub.s64 	%rd20, %rd4, %rd116;
	ld.local.u32 	%r835, [%rd20+24];
	ld.local.u32 	%r836, [%rd20+20];
	setp.eq.s32 	%p150, %r22, 0;
	@%p150 bra 	$L__BB18_111;
	shf.l.wrap.b32 	%r835, %r836, %r835, %r22;
	ld.local.u32 	%r301, [%rd20+16];
	shf.l.wrap.b32 	%r836, %r301, %r836, %r22;
$L__BB18_111:
	shr.u32 	%r302, %r835, 30;
	shf.l.wrap.b32 	%r303, %r836, %r835, 2;
	shl.b32 	%r304, %r836, 2;
	shr.u32 	%r305, %r303, 31;
	add.s32 	%r306, %r305, %r302;
	neg.s32 	%r307, %r306;
	setp.lt.s32 	%p151, %r18, 0;
	selp.b32 	%r837, %r307, %r306, %p151;
	xor.b32  	%r308, %r303, %r18;
	shr.s32 	%r309, %r303, 31;
	xor.b32  	%r310, %r309, %r303;
	xor.b32  	%r311, %r309, %r304;
	cvt.u64.u32 	%rd117, %r310;
	shl.b64 	%rd118, %rd117, 32;
	cvt.u64.u32 	%rd119, %r311;
	or.b64  	%rd120, %rd118, %rd119;
	cvt.rn.f64.s64 	%fd3, %rd120;
	mul.f64 	%fd4, %fd3, 0d3BF921FB54442D19;
	cvt.rn.f32.f64 	%f1130, %fd4;
	neg.f32 	%f1131, %f1130;
	setp.lt.s32 	%p152, %r308, 0;
	selp.f32 	%f3886, %f1131, %f1130, %p152;
$L__BB18_112:
	add.s32 	%r313, %r837, 1;
	mul.rn.f32 	%f1133, %f3886, %f3886;
	and.b32  	%r314, %r837, 1;
	setp.eq.b32 	%p153, %r314, 1;
	selp.f32 	%f1134, %f3886, 0f3F800000, %p153;
	fma.rn.f32 	%f1135, %f1133, %f1134, 0f00000000;
	fma.rn.f32 	%f1136, %f1133, 0f37CBAC00, 0fBAB607ED;
	selp.f32 	%f1137, 0fB94D4153, %f1136, %p153;
	selp.f32 	%f1138, 0f3C0885E4, 0f3D2AAABB, %p153;
	fma.rn.f32 	%f1139, %f1137, %f1133, %f1138;
	selp.f32 	%f1140, 0fBE2AAAA8, 0fBEFFFFFF, %p153;
	fma.rn.f32 	%f1141, %f1139, %f1133, %f1140;
	fma.rn.f32 	%f1142, %f1141, %f1135, %f1134;
	and.b32  	%r315, %r313, 2;
	setp.eq.s32 	%p154, %r315, 0;
	mov.f32 	%f1143, 0f00000000;
	sub.f32 	%f1144, %f1143, %f1142;
	selp.f32 	%f3897, %f1142, %f1144, %p154;
	bra.uni 	$L__BB18_157;
$L__BB18_113:
	mul.f32 	%f1107, %f429, 0f3F22F983;
	cvt.rni.s32.f32 	%r841, %f1107;
	cvt.rn.f32.s32 	%f1108, %r841;
	fma.rn.f32 	%f1109, %f1108, 0fBFC90FDA, %f429;
	fma.rn.f32 	%f1110, %f1108, 0fB3A22168, %f1109;
	fma.rn.f32 	%f3887, %f1108, 0fA7C234C5, %f1110;
	abs.f32 	%f31, %f429;
	setp.ltu.f32 	%p139, %f31, 0f47CE4780;
	@%p139 bra 	$L__BB18_121;
	setp.neu.f32 	%p140, %f31, 0f7F800000;
	@%p140 bra 	$L__BB18_116;
	mov.f32 	%f1113, 0f00000000;
	mul.rn.f32 	%f3887, %f429, %f1113;
	mov.b32 	%r841, 0;
	bra.uni 	$L__BB18_121;
$L__BB18_116:
	mov.b32 	%r32, %f429;
	shl.b32 	%r275, %r32, 8;
	or.b32  	%r33, %r275, -2147483648;
	mov.b64 	%rd223, 0;
	mov.b32 	%r838, 0;
	mov.u64 	%rd221, __cudart_i2opi_f;
	mov.u64 	%rd222, %rd3;
$L__BB18_117:
	.pragma "nounroll";
	ld.global.nc.u32 	%r276, [%rd221];
	mad.wide.u32 	%rd107, %r276, %r33, %rd223;
	shr.u64 	%rd223, %rd107, 32;
	st.local.u32 	[%rd222], %rd107;
	add.s32 	%r838, %r838, 1;
	add.s64 	%rd222, %rd222, 4;
	add.s64 	%rd221, %rd221, 4;
	setp.ne.s32 	%p141, %r838, 6;
	@%p141 bra 	$L__BB18_117;
	shr.u32 	%r277, %r32, 23;
	st.local.u32 	[%rd3+24], %rd223;
	and.b32  	%r36, %r277, 31;
	and.b32  	%r278, %r277, 224;
	add.s32 	%r279, %r278, -128;
	shr.u32 	%r280, %r279, 5;
	mul.wide.u32 	%rd108, %r280, 4;
	sub.s64 	%rd27, %rd3, %rd108;
	ld.local.u32 	%r839, [%rd27+24];
	ld.local.u32 	%r840, [%rd27+20];
	setp.eq.s32 	%p142, %r36, 0;
	@%p142 bra 	$L__BB18_120;
	shf.l.wrap.b32 	%r839, %r840, %r839, %r36;
	ld.local.u32 	%r281, [%rd27+16];
	shf.l.wrap.b32 	%r840, %r281, %r840, %r36;
$L__BB18_120:
	shr.u32 	%r282, %r839, 30;
	shf.l.wrap.b32 	%r283, %r840, %r839, 2;
	shl.b32 	%r284, %r840, 2;
	shr.u32 	%r285, %r283, 31;
	add.s32 	%r286, %r285, %r282;
	neg.s32 	%r287, %r286;
	setp.lt.s32 	%p143, %r32, 0;
	selp.b32 	%r841, %r287, %r286, %p143;
	xor.b32  	%r288, %r283, %r32;
	shr.s32 	%r289, %r283, 31;
	xor.b32  	%r290, %r289, %r283;
	xor.b32  	%r291, %r289, %r284;
	cvt.u64.u32 	%rd109, %r290;
	shl.b64 	%rd110, %rd109, 32;
	cvt.u64.u32 	%rd111, %r291;
	or.b64  	%rd112, %rd110, %rd111;
	cvt.rn.f64.s64 	%fd1, %rd112;
	mul.f64 	%fd2, %fd1, 0d3BF921FB54442D19;
	cvt.rn.f32.f64 	%f1111, %fd2;
	neg.f32 	%f1112, %f1111;
	setp.lt.s32 	%p144, %r288, 0;
	selp.f32 	%f3887, %f1112, %f1111, %p144;
$L__BB18_121:
	mul.f32 	%f1114, %f3887, %f3887;
	fma.rn.f32 	%f1115, %f1114, 0f3C190000, 0f3B560000;
	fma.rn.f32 	%f1116, %f1115, %f1114, 0f3CC70000;
	fma.rn.f32 	%f1117, %f1116, %f1114, 0f3D5B0000;
	fma.rn.f32 	%f1118, %f1117, %f1114, 0f3E089438;
	fma.rn.f32 	%f1119, %f1118, %f1114, 0f3EAAAA88;
	mul.rn.f32 	%f1120, %f1114, %f3887;
	fma.rn.f32 	%f1121, %f1119, %f1120, %f3887;
	abs.f32 	%f1122, %f3887;
	setp.eq.f32 	%p145, %f1122, 0f3A00B43C;
	selp.f32 	%f1123, %f3887, %f1121, %p145;
	and.b32  	%r293, %r841, 1;
	setp.eq.b32 	%p146, %r293, 1;
	neg.f32 	%f1124, %f1123;
	rcp.approx.ftz.f32 	%f1125, %f1124;
	selp.f32 	%f3897, %f1125, %f1123, %p146;
	bra.uni 	$L__BB18_157;
$L__BB18_122:
	abs.f32 	%f1087, %f429;
	fma.rn.f32 	%f1088, %f1087, 0fBF000000, 0f3F000000;
	rsqrt.approx.ftz.f32 	%f1089, %f1088;
	mul.f32 	%f1090, %f1088, %f1089;
	mul.f32 	%f1091, %f1089, 0fBF000000;
	fma.rn.f32 	%f1092, %f1090, %f1091, 0f3F000000;
	fma.rn.f32 	%f1093, %f1090, %f1092, %f1090;
	setp.eq.f32 	%p136, %f1087, 0f3F800000;
	selp.f32 	%f1094, 0f00000000, %f1093, %p136;
	setp.gt.f32 	%p137, %f1087, 0f3F0F5C29;
	selp.f32 	%f1095, %f1094, %f1087, %p137;
	mul.f32 	%f1096, %f1095, %f1095;
	fma.rn.f32 	%f1097, %f1096, 0f3D4DD2F7, 0f3C99CA97;
	fma.rn.f32 	%f1098, %f1097, %f1096, 0f3D3F90E8;
	fma.rn.f32 	%f1099, %f1098, %f1096, 0f3D993CCF;
	fma.rn.f32 	%f1100, %f1099, %f1096, 0f3E2AAC04;
	mul.f32 	%f1101, %f1096, %f1100;
	fma.rn.f32 	%f1102, %f1101, %f1095, %f1095;
	mul.f32 	%f1103, %f1102, 0fC0000000;
	fma.rn.f32 	%f1104, 0f3F6EE581, 0f3FD774EB, %f1103;
	selp.f32 	%f1105, %f1104, %f1102, %p137;
	setp.num.f32 	%p138, %f1105, %f1105;
	copysign.f32 	%f1106, %f429, %f1105;
	selp.f32 	%f3897, %f1106, %f1105, %p138;
	bra.uni 	$L__BB18_157;
$L__BB18_123:
	abs.f32 	%f1047, %f429;
	setp.gt.f32 	%p131, %f1047, 0f3F800000;
	rcp.approx.ftz.f32 	%f1048, %f1047;
	selp.f32 	%f1049, %f1048, %f1047, %p131;
	mul.f32 	%f1050, %f1049, %f1049;
	fma.rn.f32 	%f1051, %f1050, 0f3B2090AA, 0fBC6BE14F;
	fma.rn.f32 	%f1052, %f1051, %f1050, 0f3D23397E;
	fma.rn.f32 	%f1053, %f1052, %f1050, 0fBD948A7A;
	fma.rn.f32 	%f1054, %f1053, %f1050, 0f3DD76B21;
	fma.rn.f32 	%f1055, %f1054, %f1050, 0fBE111E88;
	fma.rn.f32 	%f1056, %f1055, %f1050, 0f3E4CAF60;
	fma.rn.f32 	%f1057, %f1056, %f1050, 0fBEAAAA27;
	mul.f32 	%f1058, %f1050, %f1057;
	fma.rn.f32 	%f1059, %f1058, %f1049, %f1049;
	neg.f32 	%f1060, %f1059;
	fma.rn.f32 	%f1061, 0f3F6EE581, 0f3FD774EB, %f1060;
	selp.f32 	%f1062, %f1061, %f1059, %p131;
	setp.num.f32 	%p132, %f1047, %f1047;
	copysign.f32 	%f1063, %f429, %f1062;
	selp.f32 	%f3897, %f1063, %f1062, %p132;
	bra.uni 	$L__BB18_157;
$L__BB18_124:
	abs.f32 	%f1005, %f429;
	mov.f32 	%f1006, 0f3FB8AA3B;
	mul.rn.f32 	%f1007, %f1005, %f1006;
	cvt.rzi.f32.f32 	%f1008, %f1007;
	abs.f32 	%f1009, %f1008;
	setp.gt.f32 	%p128, %f1009, 0f42FC0000;
	mov.f32 	%f1010, 0f42FC0000;
	copysign.f32 	%f1011, %f1008, %f1010;
	selp.f32 	%f1012, %f1011, %f1008, %p128;
	fma.rn.f32 	%f1013, %f1012, 0fBF317218, %f1005;
	fma.rn.f32 	%f1014, %f1012, 0f3102E308, %f1013;
	mul.f32 	%f1015, %f1014, 0f3FB8AA3B;
	add.f32 	%f1016, %f1012, 0f4B40007D;
	mov.b32 	%r270, %f1016;
	shl.b32 	%r271, %r270, 23;
	mov.b32 	%f1017, %r271;
	ex2.approx.ftz.f32 	%f1018, %f1015;
	mul.f32 	%f1019, %f1018, %f1017;
	mov.f32 	%f1020, 0f3E000000;
	div.approx.ftz.f32 	%f1021, %f1020, %f1019;
	fma.rn.f32 	%f3897, %f1019, 0f40000000, %f1021;
	bra.uni 	$L__BB18_157;
$L__BB18_125:
	abs.f32 	%f991, %f429;
	mul.f32 	%f992, %f991, 0f4038AA3B;
	ex2.approx.ftz.f32 	%f993, %f992;
	add.f32 	%f994, %f993, 0f3F800000;
	rcp.approx.ftz.f32 	%f995, %f994;
	fma.rn.f32 	%f996, %f995, 0fC0000000, 0f3F800000;
	setp.ge.f32 	%p126, %f991, 0f41102CB4;
	selp.f32 	%f997, 0f3F800000, %f996, %p126;
	copysign.f32 	%f998, %f429, %f997;
	mul.f32 	%f999, %f429, %f429;
	fma.rn.f32 	%f1000, %f999, 0f3C80F082, 0fBD563CAE;
	fma.rn.f32 	%f1001, %f1000, %f999, 0f3E085941;
	fma.rn.f32 	%f1002, %f1001, %f999, 0fBEAAA9ED;
	fma.rn.f32 	%f1003, %f1002, %f999, 0f00000000;
	fma.rn.f32 	%f1004, %f1003, %f429, %f429;
	setp.ge.f32 	%p127, %f991, 0f3F19999A;
	selp.f32 	%f3897, %f998, %f1004, %p127;
	bra.uni 	$L__BB18_157;
$L__BB18_126:
	mov.f32 	%f931, 0f3F800000;
	sub.rn.f32 	%f932, %f429, %f931;
	mov.b32 	%r46, %f932;
	setp.gt.u32 	%p114, %r46, 1258291200;
	fma.rn.f32 	%f933, %f429, %f429, 0fBF800000;
	rsqrt.approx.ftz.f32 	%f934, %f933;
	mul.f32 	%f935, %f933, %f934;
	mul.f32 	%f936, %f934, 0f3F000000;
	neg.f32 	%f937, %f935;
	fma.rn.f32 	%f938, %f937, %f935, %f933;
	fma.rn.f32 	%f939, %f938, %f936, %f935;
	setp.eq.f32 	%p115, %f933, 0f00000000;
	selp.f32 	%f940, 0f00000000, %f939, %p115;
	selp.f32 	%f941, 0fBF800001, %f940, %p114;
	add.f32 	%f48, %f932, %f941;
	add.rz.f32 	%f942, %f48, %f931;
	mov.b32 	%r260, %f942;
	add.s32 	%r261, %r260, -1061158912;
	and.b32  	%r262, %r261, -8388608;
	mov.b32 	%r47, %f48;
	sub.s32 	%r263, %r47, %r262;
	mov.b32 	%f943, %r263;
	sub.s32 	%r264, 1082130432, %r262;
	mov.b32 	%f944, %r264;
	fma.rn.f32 	%f945, %f944, 0f3E800000, 0fBF800000;
	add.f32 	%f946, %f945, %f943;
	cvt.rn.f32.s32 	%f947, %r262;
	mul.f32 	%f948, %f947, 0f34000000;
	fma.rn.f32 	%f949, %f946, 0fBD39BF78, 0f3DD80012;
	fma.rn.f32 	%f950, %f949, %f946, 0fBE0778E0;
	fma.rn.f32 	%f951, %f950, %f946, 0f3E146475;
	fma.rn.f32 	%f952, %f951, %f946, 0fBE2A68DD;
	fma.rn.f32 	%f953, %f952, %f946, 0f3E4CAF9E;
	fma.rn.f32 	%f954, %f953, %f946, 0fBE800042;
	fma.rn.f32 	%f955, %f954, %f946, 0f3EAAAAE6;
	fma.rn.f32 	%f956, %f955, %f946, 0fBF000000;
	mul.f32 	%f957, %f946, %f956;
	fma.rn.f32 	%f958, %f957, %f946, %f946;
	fma.rn.f32 	%f3889, %f948, 0f3F317218, %f958;
	setp.lt.u32 	%p116, %r47, 2139095040;
	@%p116 bra 	$L__BB18_128;
	setp.gt.s32 	%p117, %r47, -1082130432;
	fma.rn.f32 	%f959, %f48, 0f7F800000, 0f7F800000;
	selp.f32 	%f960, %f959, %f3889, %p117;
	setp.eq.f32 	%p118, %f48, 0f00000000;
	selp.f32 	%f3889, 0f80000000, %f960, %p118;
$L__BB18_128:
	setp.gt.u32 	%p119, %r46, 1258291200;
	add.f32 	%f961, %f3889, 0f3F317218;
	selp.f32 	%f3897, %f961, %f3889, %p119;
	bra.uni 	$L__BB18_157;
$L__BB18_129:
	cvt.rmi.f32.f32 	%f3897, %f429;
	bra.uni 	$L__BB18_157;
$L__BB18_130:
	cvt.rpi.f32.f32 	%f3897, %f429;
	bra.uni 	$L__BB18_157;
$L__BB18_131:
	cvt.rzi.f32.f32 	%f3897, %f429;
	bra.uni 	$L__BB18_157;
$L__BB18_132:
	abs.f32 	%f830, %f429;
	add.f32 	%f831, %f830, 0fC0800000;
	add.f32 	%f832, %f830, 0f40800000;
	rcp.approx.ftz.f32 	%f833, %f832;
	mul.rn.f32 	%f834, %f831, %f833;
	add.f32 	%f835, %f834, 0f3F800000;
	fma.rn.f32 	%f836, %f835, 0fC0800000, %f830;
	neg.f32 	%f837, %f834;
	fma.rn.f32 	%f838, %f837, %f830, %f836;
	fma.rn.f32 	%f839, %f833, %f838, %f834;
	fma.rn.f32 	%f840, %f839, 0f3A69A091, 0f3BE6E05B;
	fma.rn.f32 	%f841, %f840, %f839, 0fBC81FB4B;
	fma.rn.f32 	%f842, %f841, %f839, 0f3D15373B;
	fma.rn.f32 	%f843, %f842, %f839, 0fBD887C5A;
	fma.rn.f32 	%f844, %f843, %f839, 0f3DC021D5;
	fma.rn.f32 	%f845, %f844, %f839, 0fBDCED424;
	fma.rn.f32 	%f846, %f845, %f839, 0f3D8B74DE;
	fma.rn.f32 	%f847, %f846, %f839, 0f3C7BF170;
	fma.rn.f32 	%f848, %f847, %f839, 0fBE0EF8D4;
	fma.rn.f32 	%f849, %f848, %f839, 0f3F9DD2C9;
	fma.rn.f32 	%f850, %f830, 0f40000000, 0f3F800000;
	rcp.approx.ftz.f32 	%f851, %f850;
	mul.rn.f32 	%f852, %f849, %f851;
	mul.f32 	%f853, %f852, 0fC0000000;
	fma.rn.f32 	%f854, %f830, %f853, %f849;
	sub.f32 	%f855, %f854, %f852;
	fma.rn.f32 	%f856, %f855, %f851, %f852;
	neg.f32 	%f857, %f830;
	mul.f32 	%f858, %f830, %f857;
	mov.f32 	%f859, 0f3FB8AA3B;
	mul.rn.f32 	%f860, %f858, %f859;
	cvt.rzi.f32.f32 	%f861, %f860;
	abs.f32 	%f862, %f861;
	setp.gt.f32 	%p105, %f862, 0f42FC0000;
	mov.f32 	%f863, 0f42FC0000;
	copysign.f32 	%f864, %f861, %f863;
	selp.f32 	%f865, %f864, %f861, %p105;
	fma.rn.f32 	%f866, %f865, 0fBF317218, %f858;
	fma.rn.f32 	%f867, %f865, 0f3102E308, %f866;
	mul.f32 	%f868, %f867, 0f3FB8AA3B;
	add.f32 	%f869, %f865, 0f4B40007F;
	mov.b32 	%r253, %f869;
	shl.b32 	%r254, %r253, 23;
	mov.b32 	%f870, %r254;
	ex2.approx.ftz.f32 	%f871, %f868;
	mul.f32 	%f872, %f871, %f870;
	neg.f32 	%f873, %f858;
	fma.rn.f32 	%f874, %f857, %f830, %f873;
	fma.rn.f32 	%f875, %f872, %f874, %f872;
	mul.f32 	%f876, %f856, %f875;
	setp.gt.f32 	%p106, %f830, 0f4120E148;
	selp.f32 	%f877, 0f00000000, %f876, %p106;
	setp.lt.f32 	%p107, %f429, 0f00000000;
	mov.f32 	%f878, 0f40000000;
	sub.f32 	%f879, %f878, %f877;
	selp.f32 	%f3897, %f879, %f877, %p107;
	bra.uni 	$L__BB18_157;
$L__BB18_133:
	abs.f32 	%f65, %f429;
	setp.ltu.f32 	%p85, %f65, 0f40400000;
	@%p85 bra 	$L__BB18_137;
	setp.ltu.f32 	%p86, %f65, 0f40F9999A;
	@%p86 bra 	$L__BB18_136;
	rcp.approx.ftz.f32 	%f676, %f65;
	mul.f32 	%f677, %f676, %f676;
	fma.rn.f32 	%f678, %f677, 0f3A4BE755, 0fBB360953;
	fma.rn.f32 	%f679, %f678, %f677, 0f3DAAAAA3;
	fma.rn.f32 	%f680, %f679, %f676, 0f3F6B3F8E;
	mov.b32 	%r234, %f65;
	add.s32 	%r235, %r234, -1059760811;
	and.b32  	%r236, %r235, -8388608;
	sub.s32 	%r237, %r234, %r236;
	mov.b32 	%f681, %r237;
	cvt.rn.f32.s32 	%f682, %r236;
	fma.rn.f32 	%f683, %f682, 0f34000000, 0f00000000;
	add.f32 	%f684, %f681, 0fBF800000;
	fma.rn.f32 	%f685, %f684, 0fBE055027, 0f3E1039F6;
	fma.rn.f32 	%f686, %f685, %f684, 0fBDF8CDCC;
	fma.rn.f32 	%f687, %f686, %f684, 0f3E0F2955;
	fma.rn.f32 	%f688, %f687, %f684, 0fBE2AD8B9;
	fma.rn.f32 	%f689, %f688, %f684, 0f3E4CED0B;
	fma.rn.f32 	%f690, %f689, %f684, 0fBE7FFF22;
	fma.rn.f32 	%f691, %f690, %f684, 0f3EAAAA78;
	fma.rn.f32 	%f692, %f691, %f684, 0fBF000000;
	mul.f32 	%f693, %f684, %f692;
	fma.rn.f32 	%f694, %f693, %f684, %f684;
	fma.rn.f32 	%f695, %f683, 0f3F317218, %f694;
	setp.gt.u32 	%p87, %r234, 2139095039;
	fma.rn.f32 	%f696, %f65, 0f7F800000, 0f7F800000;
	selp.f32 	%f697, %f696, %f695, %p87;
	mul.f32 	%f698, %f697, 0f3F000000;
	add.f32 	%f699, %f65, 0fBF000000;
	mul.rn.f32 	%f700, %f698, %f699;
	sub.f32 	%f701, %f700, %f65;
	add.rn.f32 	%f702, %f700, %f680;
	add.f32 	%f703, %f701, %f702;
	setp.eq.f32 	%p88, %f65, 0f7F800000;
	selp.f32 	%f3891, 0f7F800000, %f703, %p88;
	bra.uni 	$L__BB18_142;
$L__BB18_136:
	add.f32 	%f704, %f65, 0fC0400000;
	fma.rn.f32 	%f705, %f704, 0fC43B38FB, 0fC640F6F8;
	fma.rn.f32 	%f706, %f705, %f704, 0fC7206560;
	fma.rn.f32 	%f707, %f706, %f704, 0fC73CB6AA;
	fma.rn.f32 	%f708, %f707, %f704, 0fC80BAE5A;
	add.f32 	%f709, %f704, 0fC381A020;
	fma.rn.f32 	%f710, %f709, %f704, 0fC62864B8;
	fma.rn.f32 	%f711, %f710, %f704, 0fC7B50686;
	fma.rn.f32 	%f712, %f711, %f704, 0fC8498465;
	rcp.approx.ftz.f32 	%f713, %f712;
	fma.rn.f32 	%f3891, %f708, %f713, %f704;
	bra.uni 	$L__BB18_142;
$L__BB18_137:
	setp.ltu.f32 	%p89, %f65, 0f3FC00000;
	@%p89 bra 	$L__BB18_139;
	add.f32 	%f714, %f65, 0fC0000000;
	fma.rn.f32 	%f715, %f714, 0f385007FA, 0fB967A002;
	fma.rn.f32 	%f716, %f715, %f714, 0f3A0DE6FC;
	fma.rn.f32 	%f717, %f716, %f714, 0fBA9DE0E2;
	fma.rn.f32 	%f718, %f717, %f714, 0f3B3D05B7;
	fma.rn.f32 	%f719, %f718, %f714, 0fBBF1EB10;
	fma.rn.f32 	%f720, %f719, %f714, 0f3CA89A28;
	fma.rn.f32 	%f721, %f720, %f714, 0fBD89F01A;
	fma.rn.f32 	%f722, %f721, %f714, 0f3EA51A66;
	fma.rn.f32 	%f723, %f722, %f714, 0f3ED87730;
	mul.f32 	%f3891, %f714, %f723;
	bra.uni 	$L__BB18_142;
$L__BB18_139:
	setp.ltu.f32 	%p90, %f65, 0f3F333333;
	@%p90 bra 	$L__BB18_141;
	mov.f32 	%f724, 0f3F800000;
	sub.f32 	%f725, %f724, %f65;
	fma.rn.f32 	%f726, %f725, 0f3D3BEF76, 0f3DD47577;
	fma.rn.f32 	%f727, %f726, %f725, 0f3DFB8079;
	fma.rn.f32 	%f728, %f727, %f725, 0f3E0295B5;
	fma.rn.f32 	%f729, %f728, %f725, 0f3E12A765;
	fma.rn.f32 	%f730, %f729, %f725, 0f3E2D6867;
	fma.rn.f32 	%f731, %f730, %f725, 0f3E5462BF;
	fma.rn.f32 	%f732, %f731, %f725, 0f3E8A8A72;
	fma.rn.f32 	%f733, %f732, %f725, 0f3ECD26A4;
	fma.rn.f32 	%f734, %f733, %f725, 0f3F528D32;
	fma.rn.f32 	%f735, %f734, %f725, 0f3F13C468;
	mul.f32 	%f3891, %f725, %f735;
	bra.uni 	$L__BB18_142;
$L__BB18_141:
	fma.rn.f32 	%f736, %f65, 0f3B6B1C86, 0fBBB34878;
	fma.rn.f32 	%f737, %f736, %f65, 0fBD36CAEF;
	fma.rn.f32 	%f738, %f737, %f65, 0f3E2B5555;
	fma.rn.f32 	%f739, %f738, %f65, 0fBD2C96C7;
	fma.rn.f32 	%f740, %f739, %f65, 0fBF27E6EB;
	fma.rn.f32 	%f741, %f740, %f65, 0f3F13C463;
	mul.f32 	%f742, %f65, %f741;
	fma.rn.f32 	%f743, %f742, %f65, %f65;
	setp.lt.f32 	%p91, %f743, 0f00800000;
	mul.f32 	%f744, %f743, 0f4B000000;
	selp.f32 	%f745, %f744, %f743, %p91;
	selp.f32 	%f746, 0fC1B80000, 0f00000000, %p91;
	mov.b32 	%r238, %f745;
	add.s32 	%r239, %r238, -1059760811;
	and.b32  	%r240, %r239, -8388608;
	sub.s32 	%r241, %r238, %r240;
	mov.b32 	%f747, %r241;
	cvt.rn.f32.s32 	%f748, %r240;
	fma.rn.f32 	%f749, %f748, 0f34000000, %f746;
	add.f32 	%f750, %f747, 0fBF800000;
	fma.rn.f32 	%f751, %f750, 0fBE055027, 0f3E1039F6;
	fma.rn.f32 	%f752, %f751, %f750, 0fBDF8CDCC;
	fma.rn.f32 	%f753, %f752, %f750, 0f3E0F2955;
	fma.rn.f32 	%f754, %f753, %f750, 0fBE2AD8B9;
	fma.rn.f32 	%f755, %f754, %f750, 0f3E4CED0B;
	fma.rn.f32 	%f756, %f755, %f750, 0fBE7FFF22;
	fma.rn.f32 	%f757, %f756, %f750, 0f3EAAAA78;
	fma.rn.f32 	%f758, %f757, %f750, 0fBF000000;
	mul.f32 	%f759, %f750, %f758;
	fma.rn.f32 	%f760, %f759, %f750, %f750;
	fma.rn.f32 	%f761, %f749, 0f3F317218, %f760;
	setp.gt.u32 	%p92, %r238, 2139095039;
	fma.rn.f32 	%f762, %f745, 0f7F800000, 0f7F800000;
	selp.f32 	%f763, %f762, %f761, %p92;
	setp.eq.f32 	%p93, %f745, 0f00000000;
	neg.f32 	%f764, %f763;
	selp.f32 	%f3891, 0f7F800000, %f764, %p93;
$L__BB18_142:
	setp.ge.f32 	%p94, %f429, 0f00000000;
	mov.f32 	%f3897, %f3891;
	@%p94 bra 	$L__BB18_157;
	cvt.rmi.f32.f32 	%f766, %f65;
	setp.eq.f32 	%p95, %f65, %f766;
	mov.f32 	%f3897, 0f7F800000;
	@%p95 bra 	$L__BB18_157;
	setp.geu.f32 	%p96, %f65, 0f1FEC1E4A;
	@%p96 bra 	$L__BB18_146;
	setp.lt.f32 	%p102, %f65, 0f00800000;
	mul.f32 	%f809, %f65, 0f4B000000;
	selp.f32 	%f810, %f809, %f65, %p102;
	selp.f32 	%f811, 0fC1B80000, 0f00000000, %p102;
	mov.b32 	%r249, %f810;
	add.s32 	%r250, %r249, -1059760811;
	and.b32  	%r251, %r250, -8388608;
	sub.s32 	%r252, %r249, %r251;
	mov.b32 	%f812, %r252;
	cvt.rn.f32.s32 	%f813, %r251;
	fma.rn.f32 	%f814, %f813, 0f34000000, %f811;
	add.f32 	%f815, %f812, 0fBF800000;
	fma.rn.f32 	%f816, %f815, 0fBE055027, 0f3E1039F6;
	fma.rn.f32 	%f817, %f816, %f815, 0fBDF8CDCC;
	fma.rn.f32 	%f818, %f817, %f815, 0f3E0F2955;
	fma.rn.f32 	%f819, %f818, %f815, 0fBE2AD8B9;
	fma.rn.f32 	%f820, %f819, %f815, 0f3E4CED0B;
	fma.rn.f32 	%f821, %f820, %f815, 0fBE7FFF22;
	fma.rn.f32 	%f822, %f821, %f815, 0f3EAAAA78;
	fma.rn.f32 	%f823, %f822, %f815, 0fBF000000;
	mul.f32 	%f824, %f815, %f823;
	fma.rn.f32 	%f825, %f824, %f815, %f815;
	fma.rn.f32 	%f826, %f814, 0f3F317218, %f825;
	setp.gt.u32 	%p103, %r249, 2139095039;
	fma.rn.f32 	%f827, %f810, 0f7F800000, 0f7F800000;
	selp.f32 	%f828, %f827, %f826, %p103;
	setp.eq.f32 	%p104, %f810, 0f00000000;
	neg.f32 	%f829, %f828;
	selp.f32 	%f3897, 0f7F800000, %f829, %p104;
	bra.uni 	$L__BB18_157;
$L__BB18_146:
	add.f32 	%f767, %f65, %f65;
	cvt.rni.f32.f32 	%f768, %f767;
	cvt.rzi.s32.f32 	%r242, %f768;
	fma.rn.f32 	%f769, %f768, 0fBF000000, %f65;
	mul.f32 	%f770, %f769, 0f40490FDB;
	mul.rn.f32 	%f771, %f770, %f770;
	and.b32  	%r243, %r242, 1;
	setp.eq.b32 	%p97, %r243, 1;
	selp.f32 	%f772, 0f3F800000, %f770, %p97;
	fma.rn.f32 	%f773, %f771, %f772, 0f00000000;
	fma.rn.f32 	%f774, %f771, 0f37CBAC00, 0fBAB607ED;
	selp.f32 	%f775, %f774, 0fB94D4153, %p97;
	selp.f32 	%f776, 0f3D2AAABB, 0f3C0885E4, %p97;
	fma.rn.f32 	%f777, %f775, %f771, %f776;
	selp.f32 	%f778, 0fBEFFFFFF, 0fBE2AAAA8, %p97;
	fma.rn.f32 	%f779, %f777, %f771, %f778;
	fma.rn.f32 	%f780, %f779, %f773, %f772;
	and.b32  	%r244, %r242, 2;
	setp.eq.s32 	%p98, %r244, 0;
	mov.f32 	%f781, 0f00000000;
	sub.f32 	%f782, %f781, %f780;
	selp.f32 	%f783, %f780, %f782, %p98;
	abs.f32 	%f784, %f783;
	mul.f32 	%f785, %f65, %f784;
	setp.lt.f32 	%p99, %f785, 0f00800000;
	mul.f32 	%f786, %f785, 0f4B000000;
	selp.f32 	%f787, 0fC1B80000, 0f00000000, %p99;
	selp.f32 	%f788, %f786, %f785, %p99;
	mov.b32 	%r245, %f788;
	add.s32 	%r246, %r245, -1059760811;
	and.b32  	%r247, %r246, -8388608;
	sub.s32 	%r248, %r245, %r247;
	mov.b32 	%f789, %r248;
	cvt.rn.f32.s32 	%f790, %r247;
	fma.rn.f32 	%f791, %f790, 0f34000000, %f787;
	add.f32 	%f792, %f789, 0fBF800000;
	fma.rn.f32 	%f793, %f792, 0fBE055027, 0f3E1039F6;
	fma.rn.f32 	%f794, %f793, %f792, 0fBDF8CDCC;
	fma.rn.f32 	%f795, %f794, %f792, 0f3E0F2955;
	fma.rn.f32 	%f796, %f795, %f792, 0fBE2AD8B9;
	fma.rn.f32 	%f797, %f796, %f792, 0f3E4CED0B;
	fma.rn.f32 	%f798, %f797, %f792, 0fBE7FFF22;
	fma.rn.f32 	%f799, %f798, %f792, 0f3EAAAA78;
	fma.rn.f32 	%f800, %f799, %f792, 0fBF000000;
	mul.f32 	%f801, %f792, %f800;
	fma.rn.f32 	%f802, %f801, %f792, %f792;
	fma.rn.f32 	%f803, %f791, 0f3F317218, %f802;
	setp.gt.u32 	%p100, %r245, 2139095039;
	fma.rn.f32 	%f804, %f788, 0f7F800000, 0f7F800000;
	selp.f32 	%f805, %f804, %f803, %p100;
	setp.eq.f32 	%p101, %f788, 0f00000000;
	mov.f32 	%f806, 0f3F928682;
	sub.f32 	%f807, %f806, %f805;
	selp.f32 	%f808, 0f7F800000, %f807, %p101;
	sub.f32 	%f3897, %f808, %f3891;
	bra.uni 	$L__BB18_157;
$L__BB18_147:
	mul.f32 	%f626, %f84, %f85;
	fma.rn.f32 	%f3897, %f626, %f83, %f83;
	bra.uni 	$L__BB18_157;
$L__BB18_148:
	setp.geu.f32 	%p78, %f429, 0f00000000;
	setp.lt.f32 	%p79, %f429, 0fBF000000;
	selp.f32 	%f658, %f429, 0f3F800000, %p79;
	setp.eq.f32 	%p80, %f429, 0f00000000;
	cvt.rni.f32.f32 	%f659, %f429;
	sub.f32 	%f660, %f429, %f659;
	selp.f32 	%f661, %f429, %f660, %p80;
	setp.le.f32 	%p81, %f429, 0f3F000000;
	selp.f32 	%f662, %f661, 0f3F800000, %p81;
	mul.f32 	%f663, %f658, %f662;
	fma.rn.f32 	%f664, %f661, 0fBA8C9F66, 0f3BE903D7;
	fma.rn.f32 	%f665, %f664, %f661, 0fBC1E00B0;
	fma.rn.f32 	%f666, %f665, %f661, 0fBD2CC522;
	fma.rn.f32 	%f667, %f666, %f661, 0f3E2A89B3;
	fma.rn.f32 	%f668, %f667, %f661, 0fBD2C0C05;
	fma.rn.f32 	%f669, %f668, %f661, 0fBF27E7A2;
	fma.rn.f32 	%f670, %f669, %f661, 0f3F13C468;
	fma.rn.f32 	%f671, %f670, %f663, 0f00000000;
	fma.rn.f32 	%f672, %f671, %f661, %f663;
	mov.f32 	%f673, 0f3F800000;
	div.approx.f32 	%f3894, %f673, %f672;
	mov.f32 	%f3897, %f3894;
	@%p78 bra 	$L__BB18_157;
$L__BB18_149:
	cvt.rzi.f32.f32 	%f675, %f429;
	setp.eq.f32 	%p82, %f429, %f675;
	mov.f32 	%f3897, 0f7FFFFFFF;
	@%p82 bra 	$L__BB18_157;
	setp.geu.f32 	%p83, %f429, 0fC2246666;
	mov.f32 	%f3897, %f3894;
	@%p83 bra 	$L__BB18_157;
	cvt.rzi.s32.f32 	%r232, %f429;
	and.b32  	%r233, %r232, 1;
	setp.eq.b32 	%p84, %r233, 1;
	selp.f32 	%f3897, 0f00000000, %f3894, %p84;
	bra.uni 	$L__BB18_157;
$L__BB18_152:
	fma.rn.f32 	%f542, %f429, 0fBBBB989D, 0f3F000000;
	cvt.sat.f32.f32 	%f543, %f542;
	mov.f32 	%f544, 0f4B400001;
	mov.f32 	%f545, 0f437C0000;
	fma.rm.f32 	%f546, %f543, %f545, %f544;
	add.f32 	%f547, %f546, 0fCB40007F;
	neg.f32 	%f548, %f547;
	fma.rn.f32 	%f549, %f429, 0fBFB8AA3B, %f548;
	fma.rn.f32 	%f550, %f429, 0fB2A57060, %f549;
	mov.b32 	%r218, %f546;
	shl.b32 	%r219, %r218, 23;
	mov.b32 	%f551, %r219;
	ex2.approx.ftz.f32 	%f552, %f550;
	fma.rn.f32 	%f553, %f552, %f551, 0f3F800000;
	rcp.rn.f32 	%f3897, %f553;
	bra.uni 	$L__BB18_157;
$L__BB18_153:
	max.f32 	%f3897, %f429, 0f00000000;
	bra.uni 	$L__BB18_157;
$L__BB18_154:
	fma.rn.f32 	%f507, %f429, 0fBBBB989D, 0f3F000000;
	cvt.sat.f32.f32 	%f508, %f507;
	mov.f32 	%f509, 0f4B400001;
	mov.f32 	%f510, 0f437C0000;
	fma.rm.f32 	%f511, %f508, %f510, %f509;
	add.f32 	%f512, %f511, 0fCB40007F;
	neg.f32 	%f513, %f512;
	fma.rn.f32 	%f514, %f429, 0fBFB8AA3B, %f513;
	fma.rn.f32 	%f515, %f429, 0fB2A57060, %f514;
	mov.b32 	%r216, %f511;
	shl.b32 	%r217, %r216, 23;
	mov.b32 	%f516, %r217;
	ex2.approx.ftz.f32 	%f517, %f515;
	fma.rn.f32 	%f518, %f517, %f516, 0f3F800000;
	div.rn.f32 	%f3897, %f429, %f518;
	bra.uni 	$L__BB18_157;
$L__BB18_155:
	fma.rn.f32 	%f476, %f429, 0f3BBB989D, 0f3F000000;
	cvt.sat.f32.f32 	%f477, %f476;
	mov.f32 	%f478, 0f4B400001;
	mov.f32 	%f479, 0f437C0000;
	fma.rm.f32 	%f480, %f477, %f479, %f478;
	add.f32 	%f481, %f480, 0fCB40007F;
	neg.f32 	%f482, %f481;
	fma.rn.f32 	%f483, %f429, 0f3FB8AA3B, %f482;
	fma.rn.f32 	%f484, %f429, 0f32A57060, %f483;
	mov.b32 	%r209, %f480;
	shl.b32 	%r210, %r209, 23;
	mov.b32 	%f485, %r210;
	ex2.approx.ftz.f32 	%f486, %f484;
	mul.f32 	%f99, %f486, %f485;
	mov.f32 	%f487, 0f3F800000;
	add.rz.f32 	%f488, %f99, %f487;
	mov.b32 	%r211, %f488;
	add.s32 	%r212, %r211, -1061158912;
	and.b32  	%r213, %r212, -8388608;
	mov.b32 	%r49, %f99;
	sub.s32 	%r214, %r49, %r213;
	mov.b32 	%f489, %r214;
	sub.s32 	%r215, 1082130432, %r213;
	mov.b32 	%f490, %r215;
	fma.rn.f32 	%f491, %f490, 0f3E800000, 0fBF800000;
	add.f32 	%f492, %f491, %f489;
	cvt.rn.f32.s32 	%f493, %r213;
	mul.f32 	%f494, %f493, 0f34000000;
	fma.rn.f32 	%f495, %f492, 0fBD39BF78, 0f3DD80012;
	fma.rn.f32 	%f496, %f495, %f492, 0fBE0778E0;
	fma.rn.f32 	%f497, %f496, %f492, 0f3E146475;
	fma.rn.f32 	%f498, %f497, %f492, 0fBE2A68DD;
	fma.rn.f32 	%f499, %f498, %f492, 0f3E4CAF9E;
	fma.rn.f32 	%f500, %f499, %f492, 0fBE800042;
	fma.rn.f32 	%f501, %f500, %f492, 0f3EAAAAE6;
	fma.rn.f32 	%f502, %f501, %f492, 0fBF000000;
	mul.f32 	%f503, %f492, %f502;
	fma.rn.f32 	%f504, %f503, %f492, %f492;
	fma.rn.f32 	%f3897, %f494, 0f3F317218, %f504;
	setp.lt.u32 	%p63, %r49, 2139095040;
	@%p63 bra 	$L__BB18_157;
	setp.gt.s32 	%p64, %r49, -1082130432;
	fma.rn.f32 	%f505, %f99, 0f7F800000, 0f7F800000;
	selp.f32 	%f506, %f505, %f3897, %p64;
	setp.eq.f32 	%p65, %f99, 0f00000000;
	selp.f32 	%f3897, 0f80000000, %f506, %p65;
$L__BB18_157:
	// begin inline asm
	{  cvt.rn.f16.f32 %rs2, %f3897;}

	// end inline asm
	add.s64 	%rd130, %rd1, %rd103;
	st.global.u16 	[%rd130], %rs2;
$L__BB18_158:
	cvt.u64.u32 	%rd28, %r1;
	add.s64 	%rd29, %rd6, %rd28;
	setp.ge.u64 	%p184, %rd29, %rd95;
	@%p184 bra 	$L__BB18_316;
	shl.b64 	%rd131, %rd29, 1;
	add.s64 	%rd132, %rd2, %rd131;
	ld.global.nc.u16 	%rs3, [%rd132];
	// begin inline asm
	{  cvt.f32.f16 %f1293, %rs3;}

	// end inline asm
	setp.gt.s32 	%p185, %r198, 34;
	@%p185 bra 	$L__BB18_202;
	setp.gt.s32 	%p214, %r198, 19;
	@%p214 bra 	$L__BB18_179;
	setp.gt.s32 	%p228, %r198, 11;
	@%p228 bra 	$L__BB18_170;
	setp.gt.s32 	%p235, %r198, 1;
	@%p235 bra 	$L__BB18_166;
	setp.eq.s32 	%p239, %r198, 0;
	@%p239 bra 	$L__BB18_314;
	setp.eq.s32 	%p240, %r198, 1;
	mov.f32 	%f3910, %f1293;
	@%p240 bra 	$L__BB18_165;
	bra.uni 	$L__BB18_315;
$L__BB18_165:
	abs.f32 	%f3910, %f1293;
	bra.uni 	$L__BB18_315;
$L__BB18_166:
	setp.eq.s32 	%p236, %r198, 2;
	@%p236 bra 	$L__BB18_313;
	setp.eq.s32 	%p237, %r198, 10;
	@%p237 bra 	$L__BB18_312;
	setp.eq.s32 	%p238, %r198, 11;
	mov.f32 	%f3910, %f1293;
	@%p238 bra 	$L__BB18_169;
	bra.uni 	$L__BB18_315;
$L__BB18_169:
	ex2.approx.f32 	%f3910, %f1293;
	bra.uni 	$L__BB18_315;
$L__BB18_170:
	setp.gt.s32 	%p229, %r198, 13;
	@%p229 bra 	$L__BB18_174;
	setp.eq.s32 	%p233, %r198, 12;
	@%p233 bra 	$L__BB18_311;
	setp.eq.s32 	%p234, %r198, 13;
	mov.f32 	%f3910, %f1293;
	@%p234 bra 	$L__BB18_173;
	bra.uni 	$L__BB18_315;
$L__BB18_173:
	setp.lt.f32 	%p357, %f1293, 0f00800000;
	mul.f32 	%f2104, %f1293, 0f4B000000;
	selp.f32 	%f2105, %f2104, %f1293, %p357;
	selp.f32 	%f2106, 0fC1B80000, 0f00000000, %p357;
	mov.b32 	%r507, %f2105;
	add.s32 	%r508, %r507, -1059760811;
	and.b32  	%r509, %r508, -8388608;
	sub.s32 	%r510, %r507, %r509;
	mov.b32 	%f2107, %r510;
	cvt.rn.f32.s32 	%f2108, %r509;
	fma.rn.f32 	%f2109, %f2108, 0f34000000, %f2106;
	add.f32 	%f2110, %f2107, 0fBF800000;
	fma.rn.f32 	%f2111, %f2110, 0fBE055027, 0f3E1039F6;
	fma.rn.f32 	%f2112, %f2111, %f2110, 0fBDF8CDCC;
	fma.rn.f32 	%f2113, %f2112, %f2110, 0f3E0F2955;
	fma.rn.f32 	%f2114, %f2113, %f2110, 0fBE2AD8B9;
	fma.rn.f32 	%f2115, %f2114, %f2110, 0f3E4CED0B;
	fma.rn.f32 	%f2116, %f2115, %f2110, 0fBE7FFF22;
	fma.rn.f32 	%f2117, %f2116, %f2110, 0f3EAAAA78;
	fma.rn.f32 	%f2118, %f2117, %f2110, 0fBF000000;
	mul.f32 	%f2119, %f2110, %f2118;
	fma.rn.f32 	%f2120, %f2119, %f2110, %f2110;
	fma.rn.f32 	%f2121, %f2109, 0f3F317218, %f2120;
	setp.gt.u32 	%p358, %r507, 2139095039;
	fma.rn.f32 	%f2122, %f2105, 0f7F800000, 0f7F800000;
	selp.f32 	%f2123, %f2122, %f2121, %p358;
	setp.eq.f32 	%p359, %f2105, 0f00000000;
	selp.f32 	%f3910, 0fFF800000, %f2123, %p359;
	bra.uni 	$L__BB18_315;
$L__BB18_174:
	setp.eq.s32 	%p230, %r198, 14;
	@%p230 bra 	$L__BB18_310;
	setp.eq.s32 	%p231, %r198, 15;
	@%p231 bra 	$L__BB18_309;
	setp.eq.s32 	%p232, %r198, 16;
	mov.f32 	%f3910, %f1293;
	@%p232 bra 	$L__BB18_177;
	bra.uni 	$L__BB18_315;
$L__BB18_177:
	mov.f32 	%f2041, 0f3F800000;
	add.rz.f32 	%f2042, %f1293, %f2041;
	mov.b32 	%r494, %f2042;
	add.s32 	%r495, %r494, -1061158912;
	and.b32  	%r496, %r495, -8388608;
	mov.b32 	%r99, %f1293;
	sub.s32 	%r497, %r99, %r496;
	mov.b32 	%f2043, %r497;
	sub.s32 	%r498, 1082130432, %r496;
	mov.b32 	%f2044, %r498;
	fma.rn.f32 	%f2045, %f2044, 0f3E800000, 0fBF800000;
	add.f32 	%f2046, %f2045, %f2043;
	cvt.rn.f32.s32 	%f2047, %r496;
	mul.f32 	%f2048, %f2047, 0f34000000;
	fma.rn.f32 	%f2049, %f2046, 0fBD39BF78, 0f3DD80012;
	fma.rn.f32 	%f2050, %f2049, %f2046, 0fBE0778E0;
	fma.rn.f32 	%f2051, %f2050, %f2046, 0f3E146475;
	fma.rn.f32 	%f2052, %f2051, %f2046, 0fBE2A68DD;
	fma.rn.f32 	%f2053, %f2052, %f2046, 0f3E4CAF9E;
	fma.rn.f32 	%f2054, %f2053, %f2046, 0fBE800042;
	fma.rn.f32 	%f2055, %f2054, %f2046, 0f3EAAAAE6;
	fma.rn.f32 	%f2056, %f2055, %f2046, 0fBF000000;
	mul.f32 	%f2057, %f2046, %f2056;
	fma.rn.f32 	%f2058, %f2057, %f2046, %f2046;
	fma.rn.f32 	%f3910, %f2048, 0f3F317218, %f2058;
	setp.lt.u32 	%p348, %r99, 2139095040;
	@%p348 bra 	$L__BB18_315;
	setp.gt.s32 	%p349, %r99, -1082130432;
	fma.rn.f32 	%f2059, %f1293, 0f7F800000, 0f7F800000;
	selp.f32 	%f2060, %f2059, %f3910, %p349;
	setp.eq.f32 	%p350, %f1293, 0f00000000;
	selp.f32 	%f3910, 0f80000000, %f2060, %p350;
	bra.uni 	$L__BB18_315;
$L__BB18_179:
	setp.gt.s32 	%p215, %r198, 29;
	@%p215 bra 	$L__BB18_188;
	setp.gt.s32 	%p222, %r198, 21;
	@%p222 bra 	$L__BB18_184;
	setp.eq.s32 	%p226, %r198, 20;
	@%p226 bra 	$L__BB18_308;
	setp.eq.s32 	%p227, %r198, 21;
	mov.f32 	%f3910, %f1293;
	@%p227 bra 	$L__BB18_183;
	bra.uni 	$L__BB18_315;
$L__BB18_183:
	rsqrt.approx.f32 	%f3910, %f1293;
	bra.uni 	$L__BB18_315;
$L__BB18_184:
	setp.eq.s32 	%p223, %r198, 22;
	@%p223 bra 	$L__BB18_307;
	setp.eq.s32 	%p224, %r198, 23;
	@%p224 bra 	$L__BB18_306;
	setp.eq.s32 	%p225, %r198, 24;
	mov.f32 	%f3910, %f1293;
	@%p225 bra 	$L__BB18_187;
	bra.uni 	$L__BB18_315;
$L__BB18_187:
	rcp.rn.f32 	%f3910, %f1293;
	bra.uni 	$L__BB18_315;
$L__BB18_188:
	setp.gt.s32 	%p216, %r198, 31;
	@%p216 bra 	$L__BB18_198;
	setp.eq.s32 	%p220, %r198, 30;
	@%p220 bra 	$L__BB18_297;
	setp.eq.s32 	%p221, %r198, 31;
	mov.f32 	%f3910, %f1293;
	@%p221 bra 	$L__BB18_191;
	bra.uni 	$L__BB18_315;
$L__BB18_191:
	mul.f32 	%f1990, %f1293, 0f3F22F983;
	cvt.rni.s32.f32 	%r849, %f1990;
	cvt.rn.f32.s32 	%f1991, %r849;
	fma.rn.f32 	%f1992, %f1991, 0fBFC90FDA, %f1293;
	fma.rn.f32 	%f1993, %f1991, 0fB3A22168, %f1992;
	fma.rn.f32 	%f3908, %f1991, 0fA7C234C5, %f1993;
	abs.f32 	%f187, %f1293;
	setp.ltu.f32 	%p330, %f187, 0f47CE4780;
	@%p330 bra 	$L__BB18_296;
	setp.eq.f32 	%p331, %f187, 0f7F800000;
	@%p331 bra 	$L__BB18_295;
	mov.b32 	%r72, %f1293;
	shl.b32 	%r452, %r72, 8;
	or.b32  	%r73, %r452, -2147483648;
	mov.b64 	%rd229, 0;
	mov.b32 	%r846, 0;
	mov.u64 	%rd227, __cudart_i2opi_f;
	mov.u64 	%rd228, %rd4;
$L__BB18_194:
	.pragma "nounroll";
	ld.global.nc.u32 	%r453, [%rd227];
	mad.wide.u32 	%rd143, %r453, %r73, %rd229;
	shr.u64 	%rd229, %rd143, 32;
	st.local.u32 	[%rd228], %rd143;
	add.s32 	%r846, %r846, 1;
	add.s64 	%rd228, %rd228, 4;
	add.s64 	%rd227, %rd227, 4;
	setp.ne.s32 	%p332, %r846, 6;
	@%p332 bra 	$L__BB18_194;
	shr.u32 	%r454, %r72, 23;
	st.local.u32 	[%rd4+24], %rd229;
	and.b32  	%r76, %r454, 31;
	and.b32  	%r455, %r454, 224;
	add.s32 	%r456, %r455, -128;
	shr.u32 	%r457, %r456, 5;
	mul.wide.u32 	%rd144, %r457, 4;
	sub.s64 	%rd43, %rd4, %rd144;
	ld.local.u32 	%r847, [%rd43+24];
	ld.local.u32 	%r848, [%rd43+20];
	setp.eq.s32 	%p333, %r76, 0;
	@%p333 bra 	$L__BB18_197;
	shf.l.wrap.b32 	%r847, %r848, %r847, %r76;
	ld.local.u32 	%r458, [%rd43+16];
	shf.l.wrap.b32 	%r848, %r458, %r848, %r76;
$L__BB18_197:
	shr.u32 	%r459, %r847, 30;
	shf.l.wrap.b32 	%r460, %r848, %r847, 2;
	shl.b32 	%r461, %r848, 2;
	shr.u32 	%r462, %r460, 31;
	add.s32 	%r463, %r462, %r459;
	neg.s32 	%r464, %r463;
	setp.lt.s32 	%p334, %r72, 0;
	selp.b32 	%r849, %r464, %r463, %p334;
	xor.b32  	%r465, %r460, %r72;
	shr.s32 	%r466, %r460, 31;
	xor.b32  	%r467, %r466, %r460;
	xor.b32  	%r468, %r466, %r461;
	cvt.u64.u32 	%rd145, %r467;
	shl.b64 	%rd146, %rd145, 32;
	cvt.u64.u32 	%rd147, %r468;
	or.b64  	%rd148, %rd146, %rd147;
	cvt.rn.f64.s64 	%fd9, %rd148;
	mul.f64 	%fd10, %fd9, 0d3BF921FB54442D19;
	cvt.rn.f32.f64 	%f1994, %fd10;
	neg.f32 	%f1995, %f1994;
	setp.lt.s32 	%p335, %r465, 0;
	selp.f32 	%f3908, %f1995, %f1994, %p335;
	bra.uni 	$L__BB18_296;
$L__BB18_198:
	setp.eq.s32 	%p217, %r198, 32;
	@%p217 bra 	$L__BB18_286;
	setp.eq.s32 	%p218, %r198, 33;
	@%p218 bra 	$L__BB18_285;
	setp.eq.s32 	%p219, %r198, 34;
	mov.f32 	%f3910, %f1293;
	@%p219 bra 	$L__BB18_201;
	bra.uni 	$L__BB18_315;
$L__BB18_201:
	abs.f32 	%f1928, %f1293;
	fma.rn.f32 	%f1929, %f1928, 0fBF000000, 0f3F000000;
	rsqrt.approx.ftz.f32 	%f1930, %f1929;
	mul.f32 	%f1931, %f1929, %f1930;
	mul.f32 	%f1932, %f1930, 0fBF000000;
	fma.rn.f32 	%f1933, %f1931, %f1932, 0f3F000000;
	fma.rn.f32 	%f1934, %f1931, %f1933, %f1931;
	setp.eq.f32 	%p316, %f1928, 0f3F800000;
	selp.f32 	%f1935, 0f00000000, %f1934, %p316;
	setp.gt.f32 	%p317, %f1928, 0f3F0F5C29;
	selp.f32 	%f1936, %f1935, %f1928, %p317;
	copysign.f32 	%f1937, %f1293, %f1936;
	mul.f32 	%f1938, %f1937, %f1937;
	fma.rn.f32 	%f1939, %f1938, 0f3D10ECEF, 0f3C8B1ABB;
	fma.rn.f32 	%f1940, %f1939, %f1938, 0f3CFC028C;
	fma.rn.f32 	%f1941, %f1940, %f1938, 0f3D372139;
	fma.rn.f32 	%f1942, %f1941, %f1938, 0f3D9993DB;
	fma.rn.f32 	%f1943, %f1942, %f1938, 0f3E2AAAC6;
	mul.f32 	%f1944, %f1938, %f1943;
	fma.rn.f32 	%f1945, %f1944, %f1937, %f1937;
	neg.f32 	%f1946, %f1945;
	selp.f32 	%f1947, %f1945, %f1946, %p317;
	fma.rn.f32 	%f1948, 0f3F6EE581, 0f3FD774EB, %f1947;
	setp.gt.f32 	%p318, %f1293, 0f3F0F5C29;
	selp.f32 	%f1949, %f1945, %f1948, %p318;
	add.f32 	%f1950, %f1949, %f1949;
	selp.f32 	%f3910, %f1950, %f1949, %p317;
	bra.uni 	$L__BB18_315;
$L__BB18_202:
	setp.gt.s32 	%p186, %r198, 52;
	@%p186 bra 	$L__BB18_224;
	setp.gt.s32 	%p201, %r198, 43;
	@%p201 bra 	$L__BB18_214;
	setp.gt.s32 	%p208, %r198, 40;
	@%p208 bra 	$L__BB18_208;
	setp.eq.s32 	%p212, %r198, 35;
	@%p212 bra 	$L__BB18_284;
	setp.eq.s32 	%p213, %r198, 40;
	mov.f32 	%f3910, %f1293;
	@%p213 bra 	$L__BB18_207;
	bra.uni 	$L__BB18_315;
$L__BB18_207:
	abs.f32 	%f1886, %f1293;
	mov.f32 	%f1887, 0f3FB8AA3B;
	mul.rn.f32 	%f1888, %f1886, %f1887;
	cvt.rzi.f32.f32 	%f1889, %f1888;
	abs.f32 	%f1890, %f1889;
	setp.gt.f32 	%p312, %f1890, 0f42FC0000;
	mov.f32 	%f1891, 0f42FC0000;
	copysign.f32 	%f1892, %f1889, %f1891;
	selp.f32 	%f1893, %f1892, %f1889, %p312;
	fma.rn.f32 	%f1894, %f1893, 0fBF317218, %f1886;
	fma.rn.f32 	%f1895, %f1893, 0f3102E308, %f1894;
	mul.f32 	%f1896, %f1895, 0f3FB8AA3B;
	add.f32 	%f1897, %f1893, 0f4B40007D;
	mov.b32 	%r429, %f1897;
	shl.b32 	%r430, %r429, 23;
	mov.b32 	%f1898, %r430;
	ex2.approx.ftz.f32 	%f1899, %f1896;
	mul.f32 	%f1900, %f1899, %f1898;
	mov.f32 	%f1901, 0fBE000000;
	div.approx.ftz.f32 	%f1902, %f1901, %f1900;
	fma.rn.f32 	%f1903, %f1900, 0f40000000, %f1902;
	mul.f32 	%f1904, %f1293, %f1293;
	fma.rn.f32 	%f1905, %f1904, 0f363D0ADA, 0f394FFF49;
	fma.rn.f32 	%f1906, %f1905, %f1904, 0f3C08889A;
	fma.rn.f32 	%f1907, %f1906, %f1904, 0f3E2AAAAB;
	mul.f32 	%f1908, %f1904, %f1907;
	fma.rn.f32 	%f1909, %f1908, %f1293, %f1293;
	setp.ge.f32 	%p313, %f1886, 0f3F800000;
	copysign.f32 	%f1910, %f1293, %f1903;
	selp.f32 	%f3910, %f1910, %f1909, %p313;
	bra.uni 	$L__BB18_315;
$L__BB18_208:
	setp.eq.s32 	%p209, %r198, 41;
	@%p209 bra 	$L__BB18_283;
	setp.eq.s32 	%p210, %r198, 42;
	@%p210 bra 	$L__BB18_282;
	setp.eq.s32 	%p211, %r198, 43;
	mov.f32 	%f3910, %f1293;
	@%p211 bra 	$L__BB18_211;
	bra.uni 	$L__BB18_315;
$L__BB18_211:
	abs.f32 	%f168, %f1293;
	fma.rn.f32 	%f1826, %f1293, %f1293, 0f3F800000;
	rsqrt.approx.ftz.f32 	%f1827, %f1826;
	fma.rn.f32 	%f1828, %f1826, %f1827, 0f3F800000;
	rcp.approx.ftz.f32 	%f1829, %f1828;
	mul.f32 	%f1830, %f168, %f1829;
	fma.rn.f32 	%f1831, %f168, %f1830, %f168;
	setp.gt.f32 	%p303, %f168, 0f4B000000;
	selp.f32 	%f169, %f168, %f1831, %p303;
	mov.f32 	%f1832, 0f3F800000;
	add.rz.f32 	%f1833, %f169, %f1832;
	mov.b32 	%r422, %f1833;
	add.s32 	%r423, %r422, -1061158912;
	and.b32  	%r424, %r423, -8388608;
	mov.b32 	%r56, %f169;
	sub.s32 	%r425, %r56, %r424;
	mov.b32 	%f1834, %r425;
	sub.s32 	%r426, 1082130432, %r424;
	mov.b32 	%f1835, %r426;
	fma.rn.f32 	%f1836, %f1835, 0f3E800000, 0fBF800000;
	add.f32 	%f1837, %f1836, %f1834;
	cvt.rn.f32.s32 	%f1838, %r424;
	mul.f32 	%f1839, %f1838, 0f34000000;
	fma.rn.f32 	%f1840, %f1837, 0fBD39BF78, 0f3DD80012;
	fma.rn.f32 	%f1841, %f1840, %f1837, 0fBE0778E0;
	fma.rn.f32 	%f1842, %f1841, %f1837, 0f3E146475;
	fma.rn.f32 	%f1843, %f1842, %f1837, 0fBE2A68DD;
	fma.rn.f32 	%f1844, %f1843, %f1837, 0f3E4CAF9E;
	fma.rn.f32 	%f1845, %f1844, %f1837, 0fBE800042;
	fma.rn.f32 	%f1846, %f1845, %f1837, 0f3EAAAAE6;
	fma.rn.f32 	%f1847, %f1846, %f1837, 0fBF000000;
	mul.f32 	%f1848, %f1837, %f1847;
	fma.rn.f32 	%f1849, %f1848, %f1837, %f1837;
	fma.rn.f32 	%f3906, %f1839, 0f3F317218, %f1849;
	setp.lt.u32 	%p304, %r56, 2139095040;
	@%p304 bra 	$L__BB18_213;
	setp.gt.s32 	%p305, %r56, -1082130432;
	fma.rn.f32 	%f1850, %f169, 0f7F800000, 0f7F800000;
	selp.f32 	%f1851, %f1850, %f3906, %p305;
	setp.eq.f32 	%p306, %f169, 0f00000000;
	selp.f32 	%f3906, 0f80000000, %f1851, %p306;
$L__BB18_213:
	setp.gt.f32 	%p307, %f168, 0f4B000000;
	add.f32 	%f1852, %f3906, 0f3F317218;
	selp.f32 	%f1853, %f1852, %f3906, %p307;
	setp.num.f32 	%p308, %f168, %f168;
	copysign.f32 	%f1854, %f1293, %f1853;
	selp.f32 	%f3910, %f1854, %f1853, %p308;
	bra.uni 	$L__BB18_315;
$L__BB18_214:
	setp.gt.s32 	%p202, %r198, 49;
	@%p202 bra 	$L__BB18_220;
	setp.eq.s32 	%p206, %r198, 44;
	@%p206 bra 	$L__BB18_279;
	setp.eq.s32 	%p207, %r198, 45;
	mov.f32 	%f3910, %f1293;
	@%p207 bra 	$L__BB18_217;
	bra.uni 	$L__BB18_315;
$L__BB18_217:
	abs.f32 	%f1768, %f1293;
	mov.f32 	%f1769, 0f3F800000;
	sub.f32 	%f1770, %f1769, %f1768;
	rcp.approx.ftz.f32 	%f1771, %f1770;
	add.f32 	%f1772, %f1771, %f1771;
	mul.f32 	%f1773, %f1768, %f1772;
	setp.gt.f32 	%p293, %f1768, 0f7E800000;
	selp.f32 	%f158, 0fC0000000, %f1773, %p293;
	add.rz.f32 	%f1774, %f158, %f1769;
	mov.b32 	%r412, %f1774;
	add.s32 	%r413, %r412, -1061158912;
	and.b32  	%r414, %r413, -8388608;
	mov.b32 	%r53, %f158;
	sub.s32 	%r415, %r53, %r414;
	mov.b32 	%f1775, %r415;
	sub.s32 	%r416, 1082130432, %r414;
	mov.b32 	%f1776, %r416;
	fma.rn.f32 	%f1777, %f1776, 0f3E800000, 0fBF800000;
	add.f32 	%f1778, %f1777, %f1775;
	cvt.rn.f32.s32 	%f1779, %r414;
	mul.f32 	%f1780, %f1779, 0f34000000;
	fma.rn.f32 	%f1781, %f1778, 0fBD39BF78, 0f3DD80012;
	fma.rn.f32 	%f1782, %f1781, %f1778, 0fBE0778E0;
	fma.rn.f32 	%f1783, %f1782, %f1778, 0f3E146475;
	fma.rn.f32 	%f1784, %f1783, %f1778, 0fBE2A68DD;
	fma.rn.f32 	%f1785, %f1784, %f1778, 0f3E4CAF9E;
	fma.rn.f32 	%f1786, %f1785, %f1778, 0fBE800042;
	fma.rn.f32 	%f1787, %f1786, %f1778, 0f3EAAAAE6;
	fma.rn.f32 	%f1788, %f1787, %f1778, 0fBF000000;
	mul.f32 	%f1789, %f1778, %f1788;
	fma.rn.f32 	%f1790, %f1789, %f1778, %f1778;
	fma.rn.f32 	%f3904, %f1780, 0f3F317218, %f1790;
	setp.lt.u32 	%p294, %r53, 2139095040;
	@%p294 bra 	$L__BB18_219;
	setp.gt.s32 	%p295, %r53, -1082130432;
	fma.rn.f32 	%f1791, %f158, 0f7F800000, 0f7F800000;
	selp.f32 	%f1792, %f1791, %f3904, %p295;
	setp.eq.f32 	%p296, %f158, 0f00000000;
	selp.f32 	%f3904, 0f80000000, %f1792, %p296;
$L__BB18_219:
	mov.f32 	%f1793, 0f3F000000;
	copysign.f32 	%f1794, %f1293, %f1793;
	mul.f32 	%f3910, %f1794, %f3904;
	bra.uni 	$L__BB18_315;
$L__BB18_220:
	setp.eq.s32 	%p203, %r198, 50;
	@%p203 bra 	$L__BB18_278;
	setp.eq.s32 	%p204, %r198, 51;
	@%p204 bra 	$L__BB18_277;
	setp.eq.s32 	%p205, %r198, 52;
	mov.f32 	%f3910, %f1293;
	@%p205 bra 	$L__BB18_223;
	bra.uni 	$L__BB18_315;
$L__BB18_223:
	mov.f32 	%f1765, 0f3F000000;
	copysign.f32 	%f1766, %f1293, %f1765;
	add.rz.f32 	%f1767, %f1293, %f1766;
	cvt.rzi.f32.f32 	%f3910, %f1767;
	bra.uni 	$L__BB18_315;
$L__BB18_224:
	setp.gt.s32 	%p187, %r198, 69;
	@%p187 bra 	$L__BB18_238;
	setp.gt.s32 	%p195, %r198, 60;
	@%p195 bra 	$L__BB18_230;
	setp.eq.s32 	%p199, %r198, 53;
	@%p199 bra 	$L__BB18_276;
	setp.eq.s32 	%p200, %r198, 60;
	mov.f32 	%f3910, %f1293;
	@%p200 bra 	$L__BB18_228;
	bra.uni 	$L__BB18_315;
$L__BB18_228:
	abs.f32 	%f1744, %f1293;
	setp.ltu.f32 	%p291, %f1744, 0f3F8060FE;
	setp.ge.f32 	%p292, %f1744, 0f3F8060FE;
	mul.f32 	%f1745, %f1293, %f1293;
	selp.f32 	%f1746, %f1744, %f1745, %p292;
	selp.f32 	%f1747, 0f38EB4C3A, 0f38B1E96A, %p292;
	selp.f32 	%f1748, 0fBAAE005B, 0fBA574D20, %p292;
	fma.rn.f32 	%f1749, %f1747, %f1746, %f1748;
	selp.f32 	%f1750, 0f3C09919F, 0f3BAAD5EA, %p292;
	fma.rn.f32 	%f1751, %f1749, %f1746, %f1750;
	selp.f32 	%f1752, 0fBD24D99A, 0fBCDC1BE7, %p292;
	fma.rn.f32 	%f1753, %f1751, %f1746, %f1752;
	selp.f32 	%f1754, 0f3E235519, 0f3DE718AF, %p292;
	fma.rn.f32 	%f1755, %f1753, %f1746, %f1754;
	selp.f32 	%f1756, 0f3F69B4F9, 0fBEC093AC, %p292;
	fma.rn.f32 	%f1757, %f1755, %f1746, %f1756;
	selp.f32 	%f1758, 0f3F210A14, 0f3E0375D3, %p292;
	fma.rn.f32 	%f1759, %f1757, %f1746, %f1758;
	neg.f32 	%f1760, %f1746;
	selp.f32 	%f1761, %f1760, %f1293, %p292;
	fma.rn.f32 	%f3910, %f1759, %f1761, %f1761;
	@%p291 bra 	$L__BB18_315;
	ex2.approx.ftz.f32 	%f1762, %f3910;
	mov.f32 	%f1763, 0f3F800000;
	sub.f32 	%f1764, %f1763, %f1762;
	copysign.f32 	%f3910, %f1293, %f1764;
	bra.uni 	$L__BB18_315;
$L__BB18_230:
	setp.eq.s32 	%p196, %r198, 61;
	@%p196 bra 	$L__BB18_275;
	setp.eq.s32 	%p197, %r198, 62;
	@%p197 bra 	$L__BB18_261;
	setp.eq.s32 	%p198, %r198, 63;
	mov.f32 	%f3910, %f1293;
	@%p198 bra 	$L__BB18_233;
	bra.uni 	$L__BB18_315;
$L__BB18_233:
	abs.f32 	%f125, %f1293;
	setp.ltu.f32 	%p251, %f125, 0f3FC00000;
	@%p251 bra 	$L__BB18_257;
	setp.geu.f32 	%p252, %f1293, 0f00000000;
	setp.gt.f32 	%p253, %f125, 0f42246666;
	selp.f32 	%f126, 0f42246666, %f1293, %p253;
	abs.f32 	%f127, %f126;
	setp.lt.f32 	%p254, %f127, 0f00800000;
	mul.f32 	%f1418, %f127, 0f4B800000;
	selp.f32 	%f1419, %f1418, %f127, %p254;
	selp.f32 	%f1420, 0fC1C00000, 0f00000000, %p254;
	mov.b32 	%r377, %f1419;
	add.s32 	%r378, %r377, -1060439283;
	and.b32  	%r379, %r378, -8388608;
	sub.s32 	%r380, %r377, %r379;
	mov.b32 	%f1421, %r380;
	cvt.rn.f32.s32 	%f1422, %r379;
	fma.rn.f32 	%f1423, %f1422, 0f34000000, %f1420;
	add.f32 	%f1424, %f1421, 0fBF800000;
	add.f32 	%f1425, %f1421, 0f3F800000;
	rcp.approx.ftz.f32 	%f1426, %f1425;
	add.f32 	%f1427, %f1424, %f1424;
	mul.f32 	%f1428, %f1427, %f1426;
	mul.f32 	%f1429, %f1428, %f1428;
	sub.f32 	%f1430, %f1424, %f1428;
	add.f32 	%f1431, %f1430, %f1430;
	neg.f32 	%f1432, %f1428;
	fma.rn.f32 	%f1433, %f1432, %f1424, %f1431;
	mul.rn.f32 	%f1434, %f1426, %f1433;
	fma.rn.f32 	%f1435, %f1429, 0f3A2C32E4, 0f3B52E7DB;
	fma.rn.f32 	%f1436, %f1435, %f1429, 0f3C93BB73;
	fma.rn.f32 	%f1437, %f1436, %f1429, 0f3DF6384F;
	mul.rn.f32 	%f1438, %f1437, %f1429;
	fma.rn.f32 	%f1439, %f1428, 0f3FB8AA3B, %f1423;
	sub.f32 	%f1440, %f1423, %f1439;
	fma.rn.f32 	%f1441, %f1428, 0f3FB8AA3B, %f1440;
	fma.rn.f32 	%f1442, %f1434, 0f3FB8AA3B, %f1441;
	fma.rn.f32 	%f1443, %f1428, 0f32A55E34, %f1442;
	fma.rn.f32 	%f1444, %f1438, %f1428, %f1443;
	add.rn.f32 	%f1445, %f1439, %f1444;
	neg.f32 	%f1446, %f1439;
	add.rn.f32 	%f1447, %f1445, %f1446;
	neg.f32 	%f1448, %f1447;
	add.rn.f32 	%f1449, %f1444, %f1448;
	add.f32 	%f1450, %f127, 0fBF000000;
	mul.rn.f32 	%f1451, %f1445, %f1450;
	neg.f32 	%f1452, %f1451;
	fma.rn.f32 	%f1453, %f1445, %f1450, %f1452;
	fma.rn.f32 	%f1454, %f1449, %f1450, %f1453;
	mov.f32 	%f1455, 0f3FB8AA3B;
	mul.rn.f32 	%f1456, %f1455, %f127;
	neg.f32 	%f1457, %f1456;
	fma.rn.f32 	%f1458, %f127, 0f3FB8AA3B, %f1457;
	fma.rn.f32 	%f1459, %f127, 0f32A57060, %f1458;
	add.rn.f32 	%f3900, %f1451, %f1457;
	add.rn.f32 	%f1460, %f3900, %f1456;
	neg.f32 	%f1461, %f1460;
	add.rn.f32 	%f1462, %f3900, %f1461;
	add.rn.f32 	%f1463, %f1451, %f1461;
	neg.f32 	%f1464, %f1462;
	add.rn.f32 	%f1465, %f1457, %f1464;
	add.rn.f32 	%f1466, %f1463, %f1465;
	sub.f32 	%f1467, %f1454, %f1459;
	add.f32 	%f3901, %f1467, %f1466;
	@%p252 bra 	$L__BB18_236;
	neg.f32 	%f1468, %f3900;
	neg.f32 	%f3901, %f3901;
	setp.gt.f32 	%p255, %f127, 0f42040000;
	mov.f32 	%f1469, 0f42400000;
	sub.f32 	%f1470, %f1469, %f3900;
	selp.f32 	%f3900, %f1470, %f1468, %p255;
$L__BB18_236:
	setp.lt.f32 	%p256, %f1293, 0f00000000;
	cvt.rni.f32.f32 	%f1471, %f3900;
	sub.f32 	%f1472, %f3900, %f1471;
	add.f32 	%f1473, %f3901, %f1472;
	fma.rn.f32 	%f1474, %f1473, 0f391FCB8E, 0f3AAF85ED;
	fma.rn.f32 	%f1475, %f1474, %f1473, 0f3C1D9856;
	fma.rn.f32 	%f1476, %f1475, %f1473, 0f3D6357BB;
	fma.rn.f32 	%f1477, %f1476, %f1473, 0f3E75FDEC;
	fma.rn.f32 	%f1478, %f1477, %f1473, 0f3F317218;
	fma.rn.f32 	%f1479, %f1478, %f1473, 0f3F800000;
	cvt.rzi.s32.f32 	%r381, %f1471;
	setp.gt.f32 	%p257, %f1471, 0f00000000;
	selp.b32 	%r382, 0, -2097152000, %p257;
	add.s32 	%r383, %r382, 2130706432;
	mov.b32 	%f1480, %r383;
	mul.f32 	%f1481, %f1479, %f1480;
	shl.b32 	%r384, %r381, 23;
	sub.s32 	%r385, %r384, %r382;
	mov.b32 	%f1482, %r385;
	mul.f32 	%f1483, %f1481, %f1482;
	mul.f32 	%f134, %f1483, 0f40206C99;
	rcp.approx.ftz.f32 	%f135, %f127;
	fma.rn.f32 	%f1484, %f135, 0f388F7971, 0fB8543ED8;
	fma.rn.f32 	%f1485, %f1484, %f135, 0fB9DDA6BE;
	fma.rn.f32 	%f1486, %f1485, %f135, 0f3A820ABE;
	fma.rn.f32 	%f1487, %f1486, %f135, 0fB9920AFD;
	fma.rn.f32 	%f1488, %f1487, %f135, 0fBB2F4D64;
	fma.rn.f32 	%f1489, %f1488, %f135, 0f3B638732;
	fma.rn.f32 	%f136, %f1489, %f135, 0f3DAAAAAC;
	@%p256 bra 	$L__BB18_256;
	mul.f32 	%f1490, %f135, %f136;
	fma.rn.f32 	%f3910, %f1490, %f134, %f134;
	bra.uni 	$L__BB18_315;
$L__BB18_238:
	setp.gt.s32 	%p188, %r198, 72;
	@%p188 bra 	$L__BB18_245;
	setp.eq.s32 	%p192, %r198, 70;
	@%p192 bra 	$L__BB18_255;
	setp.eq.s32 	%p193, %r198, 71;
	@%p193 bra 	$L__BB18_254;
	setp.eq.s32 	%p194, %r198, 72;
	mov.f32 	%f3910, %f1293;
	@%p194 bra 	$L__BB18_242;
	bra.uni 	$L__BB18_315;
$L__BB18_242:
	mul.f32 	%f118, %f1293, 0f3F3504F3;
	abs.f32 	%f1383, %f118;
	setp.ltu.f32 	%p249, %f1383, 0f3F8060FE;
	setp.ge.f32 	%p250, %f1383, 0f3F8060FE;
	mul.f32 	%f1384, %f118, %f118;
	selp.f32 	%f1385, %f1383, %f1384, %p250;
	selp.f32 	%f1386, 0f38EB4C3A, 0f38B1E96A, %p250;
	selp.f32 	%f1387, 0fBAAE005B, 0fBA574D20, %p250;
	fma.rn.f32 	%f1388, %f1386, %f1385, %f1387;
	selp.f32 	%f1389, 0f3C09919F, 0f3BAAD5EA, %p250;
	fma.rn.f32 	%f1390, %f1388, %f1385, %f1389;
	selp.f32 	%f1391, 0fBD24D99A, 0fBCDC1BE7, %p250;
	fma.rn.f32 	%f1392, %f1390, %f1385, %f1391;
	selp.f32 	%f1393, 0f3E235519, 0f3DE718AF, %p250;
	fma.rn.f32 	%f1394, %f1392, %f1385, %f1393;
	selp.f32 	%f1395, 0f3F69B4F9, 0fBEC093AC, %p250;
	fma.rn.f32 	%f1396, %f1394, %f1385, %f1395;
	selp.f32 	%f1397, 0f3F210A14, 0f3E0375D3, %p250;
	fma.rn.f32 	%f1398, %f1396, %f1385, %f1397;
	neg.f32 	%f1399, %f1385;
	selp.f32 	%f1400, %f1399, %f118, %p250;
	fma.rn.f32 	%f3899, %f1398, %f1400, %f1400;
	@%p249 bra 	$L__BB18_244;
	ex2.approx.ftz.f32 	%f1401, %f3899;
	mov.f32 	%f1402, 0f3F800000;
	sub.f32 	%f1403, %f1402, %f1401;
	copysign.f32 	%f3899, %f118, %f1403;
$L__BB18_244:
	add.f32 	%f1404, %f3899, 0f3F800000;
	mul.f32 	%f1405, %f1293, 0f3F000000;
	mul.f32 	%f3910, %f1405, %f1404;
	bra.uni 	$L__BB18_315;
$L__BB18_245:
	setp.eq.s32 	%p189, %r198, 73;
	@%p189 bra 	$L__BB18_253;
	setp.eq.s32 	%p190, %r198, 74;
	@%p190 bra 	$L__BB18_251;
	setp.ne.s32 	%p191, %r198, 75;
	mov.f32 	%f3910, %f1293;
	@%p191 bra 	$L__BB18_315;
	fma.rn.f32 	%f1294, %f1293, 0f3BBB989D, 0f3F000000;
	cvt.sat.f32.f32 	%f1295, %f1294;
	mov.f32 	%f1296, 0f4B400001;
	mov.f32 	%f1297, 0f437C0000;
	fma.rm.f32 	%f1298, %f1295, %f1297, %f1296;
	add.f32 	%f1299, %f1298, 0fCB40007F;
	neg.f32 	%f1300, %f1299;
	fma.rn.f32 	%f1301, %f1293, 0f3FB8AA3B, %f1300;
	fma.rn.f32 	%f1302, %f1293, 0f32A57060, %f1301;
	mov.b32 	%r359, %f1298;
	shl.b32 	%r360, %r359, 23;
	mov.b32 	%f1303, %r360;
	ex2.approx.ftz.f32 	%f1304, %f1302;
	mul.f32 	%f109, %f1304, %f1303;
	mov.f32 	%f1305, 0f3F800000;
	add.rz.f32 	%f1306, %f109, %f1305;
	mov.b32 	%r361, %f1306;
	add.s32 	%r362, %r361, -1061158912;
	and.b32  	%r363, %r362, -8388608;
	mov.b32 	%r51, %f109;
	sub.s32 	%r364, %r51, %r363;
	mov.b32 	%f1307, %r364;
	sub.s32 	%r365, 1082130432, %r363;
	mov.b32 	%f1308, %r365;
	fma.rn.f32 	%f1309, %f1308, 0f3E800000, 0fBF800000;
	add.f32 	%f1310, %f1309, %f1307;
	cvt.rn.f32.s32 	%f1311, %r363;
	mul.f32 	%f1312, %f1311, 0f34000000;
	fma.rn.f32 	%f1313, %f1310, 0fBD39BF78, 0f3DD80012;
	fma.rn.f32 	%f1314, %f1313, %f1310, 0fBE0778E0;
	fma.rn.f32 	%f1315, %f1314, %f1310, 0f3E146475;
	fma.rn.f32 	%f1316, %f1315, %f1310, 0fBE2A68DD;
	fma.rn.f32 	%f1317, %f1316, %f1310, 0f3E4CAF9E;
	fma.rn.f32 	%f1318, %f1317, %f1310, 0fBE800042;
	fma.rn.f32 	%f1319, %f1318, %f1310, 0f3EAAAAE6;
	fma.rn.f32 	%f1320, %f1319, %f1310, 0fBF000000;
	mul.f32 	%f1321, %f1310, %f1320;
	fma.rn.f32 	%f1322, %f1321, %f1310, %f1310;
	fma.rn.f32 	%f3898, %f1312, 0f3F317218, %f1322;
	setp.lt.u32 	%p241, %r51, 2139095040;
	@%p241 bra 	$L__BB18_250;
	setp.gt.s32 	%p242, %r51, -1082130432;
	fma.rn.f32 	%f1323, %f109, 0f7F800000, 0f7F800000;
	selp.f32 	%f1324, %f1323, %f3898, %p242;
	setp.eq.f32 	%p243, %f109, 0f00000000;
	selp.f32 	%f3898, 0f80000000, %f1324, %p243;
$L__BB18_250:
	abs.f32 	%f1325, %f3898;
	mul.f32 	%f1326, %f1325, 0f4038AA3B;
	ex2.approx.ftz.f32 	%f1327, %f1326;
	add.f32 	%f1328, %f1327, 0f3F800000;
	rcp.approx.ftz.f32 	%f1329, %f1328;
	fma.rn.f32 	%f1330, %f1329, 0fC0000000, 0f3F800000;
	setp.ge.f32 	%p244, %f1325, 0f41102CB4;
	selp.f32 	%f1331, 0f3F800000, %f1330, %p244;
	copysign.f32 	%f1332, %f3898, %f1331;
	mul.f32 	%f1333, %f3898, %f3898;
	fma.rn.f32 	%f1334, %f1333, 0f3C80F082, 0fBD563CAE;
	fma.rn.f32 	%f1335, %f1334, %f1333, 0f3E085941;
	fma.rn.f32 	%f1336, %f1335, %f1333, 0fBEAAA9ED;
	fma.rn.f32 	%f1337, %f1336, %f1333, 0f00000000;
	fma.rn.f32 	%f1338, %f1337, %f3898, %f3898;
	setp.ge.f32 	%p245, %f1325, 0f3F19999A;
	selp.f32 	%f1339, %f1332, %f1338, %p245;
	mul.f32 	%f3910, %f1293, %f1339;
	bra.uni 	$L__BB18_315;
$L__BB18_251:
	fma.rn.f32 	%f1340, %f1293, 0f3BBB989D, 0f3F000000;
	cvt.sat.f32.f32 	%f1341, %f1340;
	mov.f32 	%f1342, 0f4B400001;
	mov.f32 	%f1343, 0f437C0000;
	fma.rm.f32 	%f1344, %f1341, %f1343, %f1342;
	add.f32 	%f1345, %f1344, 0fCB40007F;
	neg.f32 	%f1346, %f1345;
	fma.rn.f32 	%f1347, %f1293, 0f3FB8AA3B, %f1346;
	fma.rn.f32 	%f1348, %f1293, 0f32A57060, %f1347;
	mov.b32 	%r366, %f1344;
	shl.b32 	%r367, %r366, 23;
	mov.b32 	%f1349, %r367;
	ex2.approx.ftz.f32 	%f1350, %f1348;
	mul.f32 	%f114, %f1350, %f1349;
	mov.f32 	%f1351, 0f3F800000;
	add.rz.f32 	%f1352, %f114, %f1351;
	mov.b32 	%r368, %f1352;
	add.s32 	%r369, %r368, -1061158912;
	and.b32  	%r370, %r369, -8388608;
	mov.b32 	%r52, %f114;
	sub.s32 	%r371, %r52, %r370;
	mov.b32 	%f1353, %r371;
	sub.s32 	%r372, 1082130432, %r370;
	mov.b32 	%f1354, %r372;
	fma.rn.f32 	%f1355, %f1354, 0f3E800000, 0fBF800000;
	add.f32 	%f1356, %f1355, %f1353;
	cvt.rn.f32.s32 	%f1357, %r370;
	mul.f32 	%f1358, %f1357, 0f34000000;
	fma.rn.f32 	%f1359, %f1356, 0fBD39BF78, 0f3DD80012;
	fma.rn.f32 	%f1360, %f1359, %f1356, 0fBE0778E0;
	fma.rn.f32 	%f1361, %f1360, %f1356, 0f3E146475;
	fma.rn.f32 	%f1362, %f1361, %f1356, 0fBE2A68DD;
	fma.rn.f32 	%f1363, %f1362, %f1356, 0f3E4CAF9E;
	fma.rn.f32 	%f1364, %f1363, %f1356, 0fBE800042;
	fma.rn.f32 	%f1365, %f1364, %f1356, 0f3EAAAAE6;
	fma.rn.f32 	%f1366, %f1365, %f1356, 0fBF000000;
	mul.f32 	%f1367, %f1356, %f1366;
	fma.rn.f32 	%f1368, %f1367, %f1356, %f1356;
	fma.rn.f32 	%f3910, %f1358, 0f3F317218, %f1368;
	setp.lt.u32 	%p246, %r52, 2139095040;
	@%p246 bra 	$L__BB18_315;
	setp.gt.s32 	%p247, %r52, -1082130432;
	fma.rn.f32 	%f1369, %f114, 0f7F800000, 0f7F800000;
	selp.f32 	%f1370, %f1369, %f3910, %p247;
	setp.eq.f32 	%p248, %f114, 0f00000000;
	selp.f32 	%f3910, 0f80000000, %f1370, %p248;
	bra.uni 	$L__BB18_315;
$L__BB18_253:
	fma.rn.f32 	%f1371, %f1293, 0fBBBB989D, 0f3F000000;
	cvt.sat.f32.f32 	%f1372, %f1371;
	mov.f32 	%f1373, 0f4B400001;
	mov.f32 	%f1374, 0f437C0000;
	fma.rm.f32 	%f1375, %f1372, %f1374, %f1373;
	add.f32 	%f1376, %f1375, 0fCB40007F;
	neg.f32 	%f1377, %f1376;
	fma.rn.f32 	%f1378, %f1293, 0fBFB8AA3B, %f1377;
	fma.rn.f32 	%f1379, %f1293, 0fB2A57060, %f1378;
	mov.b32 	%r373, %f1375;
	shl.b32 	%r374, %r373, 23;
	mov.b32 	%f1380, %r374;
	ex2.approx.ftz.f32 	%f1381, %f1379;
	fma.rn.f32 	%f1382, %f1381, %f1380, 0f3F800000;
	div.rn.f32 	%f3910, %f1293, %f1382;
	bra.uni 	$L__BB18_315;
$L__BB18_254:
	max.f32 	%f3910, %f1293, 0f00000000;
	bra.uni 	$L__BB18_315;
$L__BB18_255:
	fma.rn.f32 	%f1406, %f1293, 0fBBBB989D, 0f3F000000;
	cvt.sat.f32.f32 	%f1407, %f1406;
	mov.f32 	%f1408, 0f4B400001;
	mov.f32 	%f1409, 0f437C0000;
	fma.rm.f32 	%f1410, %f1407, %f1409, %f1408;
	add.f32 	%f1411, %f1410, 0fCB40007F;
	neg.f32 	%f1412, %f1411;
	fma.rn.f32 	%f1413, %f1293, 0fBFB8AA3B, %f1412;
	fma.rn.f32 	%f1414, %f1293, 0fB2A57060, %f1413;
	mov.b32 	%r375, %f1410;
	shl.b32 	%r376, %r375, 23;
	mov.b32 	%f1415, %r376;
	ex2.approx.ftz.f32 	%f1416, %f1414;
	fma.rn.f32 	%f1417, %f1416, %f1415, 0f3F800000;
	rcp.rn.f32 	%f3910, %f1417;
	bra.uni 	$L__BB18_315;
$L__BB18_256:
	mul.f32 	%f1491, %f135, %f136;
	fma.rn.f32 	%f1492, %f1491, %f126, %f126;
	add.f32 	%f1493, %f127, %f127;
	cvt.rni.f32.f32 	%f1494, %f1493;
	cvt.rzi.s32.f32 	%r386, %f1494;
	fma.rn.f32 	%f1495, %f1494, 0fBF000000, %f127;
	mul.rn.f32 	%f1496, %f1495, %f1495;
	fma.rn.f32 	%f1497, %f1496, 0fBF17ACC9, 0f40233590;
	fma.rn.f32 	%f1498, %f1496, 0f3E684E12, 0fBFAAD2E0;
	fma.rn.f32 	%f1499, %f1497, %f1496, 0fC0A55DF6;
	fma.rn.f32 	%f1500, %f1498, %f1496, 0f4081E0CF;
	fma.rn.f32 	%f1501, %f1496, %f1495, 0f00000000;
	fma.rn.f32 	%f1502, %f1500, %f1496, 0fC09DE9E6;
	fma.rn.f32 	%f1503, %f1499, %f1501, 0f00000000;
	fma.rn.f32 	%f1504, %f1502, %f1496, 0f3F800000;
	fma.rn.f32 	%f1505, %f1495, 0f40490FDB, %f1503;
	and.b32  	%r387, %r386, 1;
	setp.eq.b32 	%p258, %r387, 1;
	selp.f32 	%f1506, %f1504, %f1505, %p258;
	and.b32  	%r388, %r386, 2;
	setp.eq.s32 	%p259, %r388, 0;
	mov.f32 	%f1507, 0f00000000;
	sub.f32 	%f1508, %f1507, %f1506;
	selp.f32 	%f1509, %f1506, %f1508, %p259;
	mul.rn.f32 	%f1510, %f1492, %f1509;
	neg.f32 	%f1511, %f1510;
	fma.rn.f32 	%f1512, %f1492, %f1509, %f1511;
	mov.f32 	%f1513, 0f3F800000;
	div.approx.f32 	%f1514, %f1513, %f1510;
	neg.f32 	%f1515, %f1514;
	mul.f32 	%f1516, %f1514, %f1515;
	mul.f32 	%f1517, %f1512, %f1516;
	mul.f32 	%f1518, %f134, %f1517;
	fma.rn.f32 	%f1519, %f134, %f1514, %f1518;
	mul.f32 	%f1520, %f1519, 0f3F000000;
	setp.gt.f32 	%p260, %f127, 0f42040000;
	mul.f32 	%f1521, %f1520, 0f27800000;
	selp.f32 	%f3902, %f1521, %f1520, %p260;
	bra.uni 	$L__BB18_258;
$L__BB18_257:
	setp.geu.f32 	%p261, %f1293, 0f00000000;
	setp.lt.f32 	%p262, %f1293, 0fBF000000;
	selp.f32 	%f1522, %f1293, 0f3F800000, %p262;
	setp.eq.f32 	%p263, %f1293, 0f00000000;
	cvt.rni.f32.f32 	%f1523, %f1293;
	sub.f32 	%f1524, %f1293, %f1523;
	selp.f32 	%f1525, %f1293, %f1524, %p263;
	setp.le.f32 	%p264, %f1293, 0f3F000000;
	selp.f32 	%f1526, %f1525, 0f3F800000, %p264;
	mul.f32 	%f1527, %f1522, %f1526;
	fma.rn.f32 	%f1528, %f1525, 0fBA8C9F66, 0f3BE903D7;
	fma.rn.f32 	%f1529, %f1528, %f1525, 0fBC1E00B0;
	fma.rn.f32 	%f1530, %f1529, %f1525, 0fBD2CC522;
	fma.rn.f32 	%f1531, %f1530, %f1525, 0f3E2A89B3;
	fma.rn.f32 	%f1532, %f1531, %f1525, 0fBD2C0C05;
	fma.rn.f32 	%f1533, %f1532, %f1525, 0fBF27E7A2;
	fma.rn.f32 	%f1534, %f1533, %f1525, 0f3F13C468;
	fma.rn.f32 	%f1535, %f1534, %f1527, 0f00000000;
	fma.rn.f32 	%f1536, %f1535, %f1525, %f1527;
	mov.f32 	%f1537, 0f3F800000;
	div.approx.f32 	%f3902, %f1537, %f1536;
	mov.f32 	%f3910, %f3902;
	@%p261 bra 	$L__BB18_315;
$L__BB18_258:
	cvt.rzi.f32.f32 	%f1539, %f1293;
	setp.eq.f32 	%p265, %f1293, %f1539;
	mov.f32 	%f3910, 0f7FFFFFFF;
	@%p265 bra 	$L__BB18_315;
	setp.geu.f32 	%p266, %f1293, 0fC2246666;
	mov.f32 	%f3910, %f3902;
	@%p266 bra 	$L__BB18_315;
	cvt.rzi.s32.f32 	%r389, %f1293;
	and.b32  	%r390, %r389, 1;
	setp.eq.b32 	%p267, %r390, 1;
	selp.f32 	%f3910, 0f00000000, %f3902, %p267;
	bra.uni 	$L__BB18_315;
$L__BB18_261:
	abs.f32 	%f142, %f1293;
	setp.ltu.f32 	%p268, %f142, 0f40400000;
	@%p268 bra 	$L__BB18_265;
	setp.ltu.f32 	%p269, %f142, 0f40F9999A;
	@%p269 bra 	$L__BB18_264;
	rcp.approx.ftz.f32 	%f1540, %f142;
	mul.f32 	%f1541, %f1540, %f1540;
	fma.rn.f32 	%f1542, %f1541, 0f3A4BE755, 0fBB360953;
	fma.rn.f32 	%f1543, %f1542, %f1541, 0f3DAAAAA3;
	fma.rn.f32 	%f1544, %f1543, %f1540, 0f3F6B3F8E;
	mov.b32 	%r391, %f142;
	add.s32 	%r392, %r391, -1059760811;
	and.b32  	%r393, %r392, -8388608;
	sub.s32 	%r394, %r391, %r393;
	mov.b32 	%f1545, %r394;
	cvt.rn.f32.s32 	%f1546, %r393;
	fma.rn.f32 	%f1547, %f1546, 0f34000000, 0f00000000;
	add.f32 	%f1548, %f1545, 0fBF800000;
	fma.rn.f32 	%f1549, %f1548, 0fBE055027, 0f3E1039F6;
	fma.rn.f32 	%f1550, %f1549, %f1548, 0fBDF8CDCC;
	fma.rn.f32 	%f1551, %f1550, %f1548, 0f3E0F2955;
	fma.rn.f32 	%f1552, %f1551, %f1548, 0fBE2AD8B9;
	fma.rn.f32 	%f1553, %f1552, %f1548, 0f3E4CED0B;
	fma.rn.f32 	%f1554, %f1553, %f1548, 0fBE7FFF22;
	fma.rn.f32 	%f1555, %f1554, %f1548, 0f3EAAAA78;
	fma.rn.f32 	%f1556, %f1555, %f1548, 0fBF000000;
	mul.f32 	%f1557, %f1548, %f1556;
	fma.rn.f32 	%f1558, %f1557, %f1548, %f1548;
	fma.rn.f32 	%f1559, %f1547, 0f3F317218, %f1558;
	setp.gt.u32 	%p270, %r391, 2139095039;
	fma.rn.f32 	%f1560, %f142, 0f7F800000, 0f7F800000;
	selp.f32 	%f1561, %f1560, %f1559, %p270;
	mul.f32 	%f1562, %f1561, 0f3F000000;
	add.f32 	%f1563, %f142, 0fBF000000;
	mul.rn.f32 	%f1564, %f1562, %f1563;
	sub.f32 	%f1565, %f1564, %f142;
	add.rn.f32 	%f1566, %f1564, %f1544;
	add.f32 	%f1567, %f1565, %f1566;
	setp.eq.f32 	%p271, %f142, 0f7F800000;
	selp.f32 	%f3903, 0f7F800000, %f1567, %p271;
	bra.uni 	$L__BB18_270;
$L__BB18_264:
	add.f32 	%f1568, %f142, 0fC0400000;
	fma.rn.f32 	%f1569, %f1568, 0fC43B38FB, 0fC640F6F8;
	fma.rn.f32 	%f1570, %f1569, %f1568, 0fC7206560;
	fma.rn.f32 	%f1571, %f1570, %f1568, 0fC73CB6AA;
	fma.rn.f32 	%f1572, %f1571, %f1568, 0fC80BAE5A;
	add.f32 	%f1573, %f1568, 0fC381A020;
	fma.rn.f32 	%f1574, %f1573, %f1568, 0fC62864B8;
	fma.rn.f32 	%f1575, %f1574, %f1568, 0fC7B50686;
	fma.rn.f32 	%f1576, %f1575, %f1568, 0fC8498465;
	rcp.approx.ftz.f32 	%f1577, %f1576;
	fma.rn.f32 	%f3903, %f1572, %f1577, %f1568;
	bra.uni 	$L__BB18_270;
$L__BB18_265:
	setp.ltu.f32 	%p272, %f142, 0f3FC00000;
	@%p272 bra 	$L__BB18_267;
	add.f32 	%f1578, %f142, 0fC0000000;
	fma.rn.f32 	%f1579, %f1578, 0f385007FA, 0fB967A002;
	fma.rn.f32 	%f1580, %f1579, %f1578, 0f3A0DE6FC;
	fma.rn.f32 	%f1581, %f1580, %f1578, 0fBA9DE0E2;
	fma.rn.f32 	%f1582, %f1581, %f1578, 0f3B3D05B7;
	fma.rn.f32 	%f1583, %f1582, %f1578, 0fBBF1EB10;
	fma.rn.f32 	%f1584, %f1583, %f1578, 0f3CA89A28;
	fma.rn.f32 	%f1585, %f1584, %f1578, 0fBD89F01A;
	fma.rn.f32 	%f1586, %f1585, %f1578, 0f3EA51A66;
	fma.rn.f32 	%f1587, %f1586, %f1578, 0f3ED87730;
	mul.f32 	%f3903, %f1578, %f1587;
	bra.uni 	$L__BB18_270;
$L__BB18_267:
	setp.ltu.f32 	%p273, %f142, 0f3F333333;
	@%p273 bra 	$L__BB18_269;
	mov.f32 	%f1588, 0f3F800000;
	sub.f32 	%f1589, %f1588, %f142;
	fma.rn.f32 	%f1590, %f1589, 0f3D3BEF76, 0f3DD47577;
	fma.rn.f32 	%f1591, %f1590, %f1589, 0f3DFB8079;
	fma.rn.f32 	%f1592, %f1591, %f1589, 0f3E0295B5;
	fma.rn.f32 	%f1593, %f1592, %f1589, 0f3E12A765;
	fma.rn.f32 	%f1594, %f1593, %f1589, 0f3E2D6867;
	fma.rn.f32 	%f1595, %f1594, %f1589, 0f3E5462BF;
	fma.rn.f32 	%f1596, %f1595, %f1589, 0f3E8A8A72;
	fma.rn.f32 	%f1597, %f1596, %f1589, 0f3ECD26A4;
	fma.rn.f32 	%f1598, %f1597, %f1589, 0f3F528D32;
	fma.rn.f32 	%f1599, %f1598, %f1589, 0f3F13C468;
	mul.f32 	%f3903, %f1589, %f1599;
	bra.uni 	$L__BB18_270;
$L__BB18_269:
	fma.rn.f32 	%f1600, %f142, 0f3B6B1C86, 0fBBB34878;
	fma.rn.f32 	%f1601, %f1600, %f142, 0fBD36CAEF;
	fma.rn.f32 	%f1602, %f1601, %f142, 0f3E2B5555;
	fma.rn.f32 	%f1603, %f1602, %f142, 0fBD2C96C7;
	fma.rn.f32 	%f1604, %f1603, %f142, 0fBF27E6EB;
	fma.rn.f32 	%f1605, %f1604, %f142, 0f3F13C463;
	mul.f32 	%f1606, %f142, %f1605;
	fma.rn.f32 	%f1607, %f1606, %f142, %f142;
	setp.lt.f32 	%p274, %f1607, 0f00800000;
	mul.f32 	%f1608, %f1607, 0f4B000000;
	selp.f32 	%f1609, %f1608, %f1607, %p274;
	selp.f32 	%f1610, 0fC1B80000, 0f00000000, %p274;
	mov.b32 	%r395, %f1609;
	add.s32 	%r396, %r395, -1059760811;
	and.b32  	%r397, %r396, -8388608;
	sub.s32 	%r398, %r395, %r397;
	mov.b32 	%f1611, %r398;
	cvt.rn.f32.s32 	%f1612, %r397;
	fma.rn.f32 	%f1613, %f1612, 0f34000000, %f1610;
	add.f32 	%f1614, %f1611, 0fBF800000;
	fma.rn.f32 	%f1615, %f1614, 0fBE055027, 0f3E1039F6;
	fma.rn.f32 	%f1616, %f1615, %f1614, 0fBDF8CDCC;
	fma.rn.f32 	%f1617, %f1616, %f1614, 0f3E0F2955;
	fma.rn.f32 	%f1618, %f1617, %f1614, 0fBE2AD8B9;
	fma.rn.f32 	%f1619, %f1618, %f1614, 0f3E4CED0B;
	fma.rn.f32 	%f1620, %f1619, %f1614, 0fBE7FFF22;
	fma.rn.f32 	%f1621, %f1620, %f1614, 0f3EAAAA78;
	fma.rn.f32 	%f1622, %f1621, %f1614, 0fBF000000;
	mul.f32 	%f1623, %f1614, %f1622;
	fma.rn.f32 	%f1624, %f1623, %f1614, %f1614;
	fma.rn.f32 	%f1625, %f1613, 0f3F317218, %f1624;
	setp.gt.u32 	%p275, %r395, 2139095039;
	fma.rn.f32 	%f1626, %f1609, 0f7F800000, 0f7F800000;
	selp.f32 	%f1627, %f1626, %f1625, %p275;
	setp.eq.f32 	%p276, %f1609, 0f00000000;
	neg.f32 	%f1628, %f1627;
	selp.f32 	%f3903, 0f7F800000, %f1628, %p276;
$L__BB18_270:
	setp.ge.f32 	%p277, %f1293, 0f00000000;
	mov.f32 	%f3910, %f3903;
	@%p277 bra 	$L__BB18_315;
	cvt.rmi.f32.f32 	%f1630, %f142;
	setp.eq.f32 	%p278, %f142, %f1630;
	mov.f32 	%f3910, 0f7F800000;
	@%p278 bra 	$L__BB18_315;
	setp.lt.f32 	%p279, %f142, 0f1FEC1E4A;
	@%p279 bra 	$L__BB18_274;
	add.f32 	%f1631, %f142, %f142;
	cvt.rni.f32.f32 	%f1632, %f1631;
	cvt.rzi.s32.f32 	%r399, %f1632;
	fma.rn.f32 	%f1633, %f1632, 0fBF000000, %f142;
	mul.f32 	%f1634, %f1633, 0f40490FDB;
	mul.rn.f32 	%f1635, %f1634, %f1634;
	and.b32  	%r400, %r399, 1;
	setp.eq.b32 	%p280, %r400, 1;
	selp.f32 	%f1636, 0f3F800000, %f1634, %p280;
	fma.rn.f32 	%f1637, %f1635, %f1636, 0f00000000;
	fma.rn.f32 	%f1638, %f1635, 0f37CBAC00, 0fBAB607ED;
	selp.f32 	%f1639, %f1638, 0fB94D4153, %p280;
	selp.f32 	%f1640, 0f3D2AAABB, 0f3C0885E4, %p280;
	fma.rn.f32 	%f1641, %f1639, %f1635, %f1640;
	selp.f32 	%f1642, 0fBEFFFFFF, 0fBE2AAAA8, %p280;
	fma.rn.f32 	%f1643, %f1641, %f1635, %f1642;
	fma.rn.f32 	%f1644, %f1643, %f1637, %f1636;
	and.b32  	%r401, %r399, 2;
	setp.eq.s32 	%p281, %r401, 0;
	mov.f32 	%f1645, 0f00000000;
	sub.f32 	%f1646, %f1645, %f1644;
	selp.f32 	%f1647, %f1644, %f1646, %p281;
	abs.f32 	%f1648, %f1647;
	mul.f32 	%f1649, %f142, %f1648;
	setp.lt.f32 	%p282, %f1649, 0f00800000;
	mul.f32 	%f1650, %f1649, 0f4B000000;
	selp.f32 	%f1651, 0fC1B80000, 0f00000000, %p282;
	selp.f32 	%f1652, %f1650, %f1649, %p282;
	mov.b32 	%r402, %f1652;
	add.s32 	%r403, %r402, -1059760811;
	and.b32  	%r404, %r403, -8388608;
	sub.s32 	%r405, %r402, %r404;
	mov.b32 	%f1653, %r405;
	cvt.rn.f32.s32 	%f1654, %r404;
	fma.rn.f32 	%f1655, %f1654, 0f34000000, %f1651;
	add.f32 	%f1656, %f1653, 0fBF800000;
	fma.rn.f32 	%f1657, %f1656, 0fBE055027, 0f3E1039F6;
	fma.rn.f32 	%f1658, %f1657, %f1656, 0fBDF8CDCC;
	fma.rn.f32 	%f1659, %f1658, %f1656, 0f3E0F2955;
	fma.rn.f32 	%f1660, %f1659, %f1656, 0fBE2AD8B9;
	fma.rn.f32 	%f1661, %f1660, %f1656, 0f3E4CED0B;
	fma.rn.f32 	%f1662, %f1661, %f1656, 0fBE7FFF22;
	fma.rn.f32 	%f1663, %f1662, %f1656, 0f3EAAAA78;
	fma.rn.f32 	%f1664, %f1663, %f1656, 0fBF000000;
	mul.f32 	%f1665, %f1656, %f1664;
	fma.rn.f32 	%f1666, %f1665, %f1656, %f1656;
	fma.rn.f32 	%f1667, %f1655, 0f3F317218, %f1666;
	setp.gt.u32 	%p283, %r402, 2139095039;
	fma.rn.f32 	%f1668, %f1652, 0f7F800000, 0f7F800000;
	selp.f32 	%f1669, %f1668, %f1667, %p283;
	setp.eq.f32 	%p284, %f1652, 0f00000000;
	mov.f32 	%f1670, 0f3F928682;
	sub.f32 	%f1671, %f1670, %f1669;
	selp.f32 	%f1672, 0f7F800000, %f1671, %p284;
	sub.f32 	%f3910, %f1672, %f3903;
	bra.uni 	$L__BB18_315;
$L__BB18_274:
	setp.lt.f32 	%p285, %f142, 0f00800000;
	mul.f32 	%f1673, %f142, 0f4B000000;
	selp.f32 	%f1674, %f1673, %f142, %p285;
	selp.f32 	%f1675, 0fC1B80000, 0f00000000, %p285;
	mov.b32 	%r406, %f1674;
	add.s32 	%r407, %r406, -1059760811;
	and.b32  	%r408, %r407, -8388608;
	sub.s32 	%r409, %r406, %r408;
	mov.b32 	%f1676, %r409;
	cvt.rn.f32.s32 	%f1677, %r408;
	fma.rn.f32 	%f1678, %f1677, 0f34000000, %f1675;
	add.f32 	%f1679, %f1676, 0fBF800000;
	fma.rn.f32 	%f1680, %f1679, 0fBE055027, 0f3E1039F6;
	fma.rn.f32 	%f1681, %f1680, %f1679, 0fBDF8CDCC;
	fma.rn.f32 	%f1682, %f1681, %f1679, 0f3E0F2955;
	fma.rn.f32 	%f1683, %f1682, %f1679, 0fBE2AD8B9;
	fma.rn.f32 	%f1684, %f1683, %f1679, 0f3E4CED0B;
	fma.rn.f32 	%f1685, %f1684, %f1679, 0fBE7FFF22;
	fma.rn.f32 	%f1686, %f1685, %f1679, 0f3EAAAA78;
	fma.rn.f32 	%f1687, %f1686, %f1679, 0fBF000000;
	mul.f32 	%f1688, %f1679, %f1687;
	fma.rn.f32 	%f1689, %f1688, %f1679, %f1679;
	fma.rn.f32 	%f1690, %f1678, 0f3F317218, %f1689;
	setp.gt.u32 	%p286, %r406, 2139095039;
	fma.rn.f32 	%f1691, %f1674, 0f7F800000, 0f7F800000;
	selp.f32 	%f1692, %f1691, %f1690, %p286;
	setp.eq.f32 	%p287, %f1674, 0f00000000;
	neg.f32 	%f1693, %f1692;
	selp.f32 	%f3910, 0f7F800000, %f1693, %p287;
	bra.uni 	$L__BB18_315;
$L__BB18_275:
	abs.f32 	%f1694, %f1293;
	add.f32 	%f1695, %f1694, 0fC0800000;
	add.f32 	%f1696, %f1694, 0f40800000;
	rcp.approx.ftz.f32 	%f1697, %f1696;
	mul.rn.f32 	%f1698, %f1695, %f1697;
	add.f32 	%f1699, %f1698, 0f3F800000;
	fma.rn.f32 	%f1700, %f1699, 0fC0800000, %f1694;
	neg.f32 	%f1701, %f1698;
	fma.rn.f32 	%f1702, %f1701, %f1694, %f1700;
	fma.rn.f32 	%f1703, %f1697, %f1702, %f1698;
	fma.rn.f32 	%f1704, %f1703, 0f3A69A091, 0f3BE6E05B;
	fma.rn.f32 	%f1705, %f1704, %f1703, 0fBC81FB4B;
	fma.rn.f32 	%f1706, %f1705, %f1703, 0f3D15373B;
	fma.rn.f32 	%f1707, %f1706, %f1703, 0fBD887C5A;
	fma.rn.f32 	%f1708, %f1707, %f1703, 0f3DC021D5;
	fma.rn.f32 	%f1709, %f1708, %f1703, 0fBDCED424;
	fma.rn.f32 	%f1710, %f1709, %f1703, 0f3D8B74DE;
	fma.rn.f32 	%f1711, %f1710, %f1703, 0f3C7BF170;
	fma.rn.f32 	%f1712, %f1711, %f1703, 0fBE0EF8D4;
	fma.rn.f32 	%f1713, %f1712, %f1703, 0f3F9DD2C9;
	fma.rn.f32 	%f1714, %f1694, 0f40000000, 0f3F800000;
	rcp.approx.ftz.f32 	%f1715, %f1714;
	mul.rn.f32 	%f1716, %f1713, %f1715;
	mul.f32 	%f1717, %f1716, 0fC0000000;
	fma.rn.f32 	%f1718, %f1694, %f1717, %f1713;
	sub.f32 	%f1719, %f1718, %f1716;
	fma.rn.f32 	%f1720, %f1719, %f1715, %f1716;
	neg.f32 	%f1721, %f1694;
	mul.f32 	%f1722, %f1694, %f1721;
	mov.f32 	%f1723, 0f3FB8AA3B;
	mul.rn.f32 	%f1724, %f1722, %f1723;
	cvt.rzi.f32.f32 	%f1725, %f1724;
	abs.f32 	%f1726, %f1725;
	setp.gt.f32 	%p288, %f1726, 0f42FC0000;
	mov.f32 	%f1727, 0f42FC0000;
	copysign.f32 	%f1728, %f1725, %f1727;
	selp.f32 	%f1729, %f1728, %f1725, %p288;
	fma.rn.f32 	%f1730, %f1729, 0fBF317218, %f1722;
	fma.rn.f32 	%f1731, %f1729, 0f3102E308, %f1730;
	mul.f32 	%f1732, %f1731, 0f3FB8AA3B;
	add.f32 	%f1733, %f1729, 0f4B40007F;
	mov.b32 	%r410, %f1733;
	shl.b32 	%r411, %r410, 23;
	mov.b32 	%f1734, %r411;
	ex2.approx.ftz.f32 	%f1735, %f1732;
	mul.f32 	%f1736, %f1735, %f1734;
	neg.f32 	%f1737, %f1722;
	fma.rn.f32 	%f1738, %f1721, %f1694, %f1737;
	fma.rn.f32 	%f1739, %f1736, %f1738, %f1736;
	mul.f32 	%f1740, %f1720, %f1739;
	setp.gt.f32 	%p289, %f1694, 0f4120E148;
	selp.f32 	%f1741, 0f00000000, %f1740, %p289;
	setp.lt.f32 	%p290, %f1293, 0f00000000;
	mov.f32 	%f1742, 0f40000000;
	sub.f32 	%f1743, %f1742, %f1741;
	selp.f32 	%f3910, %f1743, %f1741, %p290;
	bra.uni 	$L__BB18_315;
$L__BB18_276:
	cvt.rzi.f32.f32 	%f3910, %f1293;
	bra.uni 	$L__BB18_315;
$L__BB18_277:
	cvt.rpi.f32.f32 	%f3910, %f1293;
	bra.uni 	$L__BB18_315;
$L__BB18_278:
	cvt.rmi.f32.f32 	%f3910, %f1293;
	bra.uni 	$L__BB18_315;
$L__BB18_279:
	mov.f32 	%f1795, 0f3F800000;
	sub.rn.f32 	%f1796, %f1293, %f1795;
	mov.b32 	%r54, %f1796;
	setp.gt.u32 	%p297, %r54, 1258291200;
	fma.rn.f32 	%f1797, %f1293, %f1293, 0fBF800000;
	rsqrt.approx.ftz.f32 	%f1798, %f1797;
	mul.f32 	%f1799, %f1797, %f1798;
	mul.f32 	%f1800, %f1798, 0f3F000000;
	neg.f32 	%f1801, %f1799;
	fma.rn.f32 	%f1802, %f1801, %f1799, %f1797;
	fma.rn.f32 	%f1803, %f1802, %f1800, %f1799;
	setp.eq.f32 	%p298, %f1797, 0f00000000;
	selp.f32 	%f1804, 0f00000000, %f1803, %p298;
	selp.f32 	%f1805, 0fBF800001, %f1804, %p297;
	add.f32 	%f163, %f1796, %f1805;
	add.rz.f32 	%f1806, %f163, %f1795;
	mov.b32 	%r417, %f1806;
	add.s32 	%r418, %r417, -1061158912;
	and.b32  	%r419, %r418, -8388608;
	mov.b32 	%r55, %f163;
	sub.s32 	%r420, %r55, %r419;
	mov.b32 	%f1807, %r420;
	sub.s32 	%r421, 1082130432, %r419;
	mov.b32 	%f1808, %r421;
	fma.rn.f32 	%f1809, %f1808, 0f3E800000, 0fBF800000;
	add.f32 	%f1810, %f1809, %f1807;
	cvt.rn.f32.s32 	%f1811, %r419;
	mul.f32 	%f1812, %f1811, 0f34000000;
	fma.rn.f32 	%f1813, %f1810, 0fBD39BF78, 0f3DD80012;
	fma.rn.f32 	%f1814, %f1813, %f1810, 0fBE0778E0;
	fma.rn.f32 	%f1815, %f1814, %f1810, 0f3E146475;
	fma.rn.f32 	%f1816, %f1815, %f1810, 0fBE2A68DD;
	fma.rn.f32 	%f1817, %f1816, %f1810, 0f3E4CAF9E;
	fma.rn.f32 	%f1818, %f1817, %f1810, 0fBE800042;
	fma.rn.f32 	%f1819, %f1818, %f1810, 0f3EAAAAE6;
	fma.rn.f32 	%f1820, %f1819, %f1810, 0fBF000000;
	mul.f32 	%f1821, %f1810, %f1820;
	fma.rn.f32 	%f1822, %f1821, %f1810, %f1810;
	fma.rn.f32 	%f3905, %f1812, 0f3F317218, %f1822;
	setp.lt.u32 	%p299, %r55, 2139095040;
	@%p299 bra 	$L__BB18_281;
	setp.gt.s32 	%p300, %r55, -1082130432;
	fma.rn.f32 	%f1823, %f163, 0f7F800000, 0f7F800000;
	selp.f32 	%f1824, %f1823, %f3905, %p300;
	setp.eq.f32 	%p301, %f163, 0f00000000;
	selp.f32 	%f3905, 0f80000000, %f1824, %p301;
$L__BB18_281:
	setp.gt.u32 	%p302, %r54, 1258291200;
	add.f32 	%f1825, %f3905, 0f3F317218;
	selp.f32 	%f3910, %f1825, %f3905, %p302;
	bra.uni 	$L__BB18_315;
$L__BB18_282:
	abs.f32 	%f1855, %f1293;
	mul.f32 	%f1856, %f1855, 0f4038AA3B;
	ex2.approx.ftz.f32 	%f1857, %f1856;
	add.f32 	%f1858, %f1857, 0f3F800000;
	rcp.approx.ftz.f32 	%f1859, %f1858;
	fma.rn.f32 	%f1860, %f1859, 0fC0000000, 0f3F800000;
	setp.ge.f32 	%p309, %f1855, 0f41102CB4;
	selp.f32 	%f1861, 0f3F800000, %f1860, %p309;
	copysign.f32 	%f1862, %f1293, %f1861;
	mul.f32 	%f1863, %f1293, %f1293;
	fma.rn.f32 	%f1864, %f1863, 0f3C80F082, 0fBD563CAE;
	fma.rn.f32 	%f1865, %f1864, %f1863, 0f3E085941;
	fma.rn.f32 	%f1866, %f1865, %f1863, 0fBEAAA9ED;
	fma.rn.f32 	%f1867, %f1866, %f1863, 0f00000000;
	fma.rn.f32 	%f1868, %f1867, %f1293, %f1293;
	setp.ge.f32 	%p310, %f1855, 0f3F19999A;
	selp.f32 	%f3910, %f1862, %f1868, %p310;
	bra.uni 	$L__BB18_315;
$L__BB18_283:
	abs.f32 	%f1869, %f1293;
	mov.f32 	%f1870, 0f3FB8AA3B;
	mul.rn.f32 	%f1871, %f1869, %f1870;
	cvt.rzi.f32.f32 	%f1872, %f1871;
	abs.f32 	%f1873, %f1872;
	setp.gt.f32 	%p311, %f1873, 0f42FC0000;
	mov.f32 	%f1874, 0f42FC0000;
	copysign.f32 	%f1875, %f1872, %f1874;
	selp.f32 	%f1876, %f1875, %f1872, %p311;
	fma.rn.f32 	%f1877, %f1876, 0fBF317218, %f1869;
	fma.rn.f32 	%f1878, %f1876, 0f3102E308, %f1877;
	mul.f32 	%f1879, %f1878, 0f3FB8AA3B;
	add.f32 	%f1880, %f1876, 0f4B40007D;
	mov.b32 	%r427, %f1880;
	shl.b32 	%r428, %r427, 23;
	mov.b32 	%f1881, %r428;
	ex2.approx.ftz.f32 	%f1882, %f1879;
	mul.f32 	%f1883, %f1882, %f1881;
	mov.f32 	%f1884, 0f3E000000;
	div.approx.ftz.f32 	%f1885, %f1884, %f1883;
	fma.rn.f32 	%f3910, %f1883, 0f40000000, %f1885;
	bra.uni 	$L__BB18_315;
$L__BB18_284:
	abs.f32 	%f1911, %f1293;
	setp.gt.f32 	%p314, %f1911, 0f3F800000;
	rcp.approx.ftz.f32 	%f1912, %f1911;
	selp.f32 	%f1913, %f1912, %f1911, %p314;
	mul.f32 	%f1914, %f1913, %f1913;
	fma.rn.f32 	%f1915, %f1914, 0f3B2090AA, 0fBC6BE14F;
	fma.rn.f32 	%f1916, %f1915, %f1914, 0f3D23397E;
	fma.rn.f32 	%f1917, %f1916, %f1914, 0fBD948A7A;
	fma.rn.f32 	%f1918, %f1917, %f1914, 0f3DD76B21;
	fma.rn.f32 	%f1919, %f1918, %f1914, 0fBE111E88;
	fma.rn.f32 	%f1920, %f1919, %f1914, 0f3E4CAF60;
	fma.rn.f32 	%f1921, %f1920, %f1914, 0fBEAAAA27;
	mul.f32 	%f1922, %f1914, %f1921;
	fma.rn.f32 	%f1923, %f1922, %f1913, %f1913;
	neg.f32 	%f1924, %f1923;
	fma.rn.f32 	%f1925, 0f3F6EE581, 0f3FD774EB, %f1924;
	selp.f32 	%f1926, %f1925, %f1923, %p314;
	setp.num.f32 	%p315, %f1911, %f1911;
	copysign.f32 	%f1927, %f1293, %f1926;
	selp.f32 	%f3910, %f1927, %f1926, %p315;
	bra.uni 	$L__BB18_315;
$L__BB18_285:
	abs.f32 	%f1951, %f1293;
	fma.rn.f32 	%f1952, %f1951, 0fBF000000, 0f3F000000;
	rsqrt.approx.ftz.f32 	%f1953, %f1952;
	mul.f32 	%f1954, %f1952, %f1953;
	mul.f32 	%f1955, %f1953, 0fBF000000;
	fma.rn.f32 	%f1956, %f1954, %f1955, 0f3F000000;
	fma.rn.f32 	%f1957, %f1954, %f1956, %f1954;
	setp.eq.f32 	%p319, %f1951, 0f3F800000;
	selp.f32 	%f1958, 0f00000000, %f1957, %p319;
	setp.gt.f32 	%p320, %f1951, 0f3F0F5C29;
	selp.f32 	%f1959, %f1958, %f1951, %p320;
	mul.f32 	%f1960, %f1959, %f1959;
	fma.rn.f32 	%f1961, %f1960, 0f3D4DD2F7, 0f3C99CA97;
	fma.rn.f32 	%f1962, %f1961, %f1960, 0f3D3F90E8;
	fma.rn.f32 	%f1963, %f1962, %f1960, 0f3D993CCF;
	fma.rn.f32 	%f1964, %f1963, %f1960, 0f3E2AAC04;
	mul.f32 	%f1965, %f1960, %f1964;
	fma.rn.f32 	%f1966, %f1965, %f1959, %f1959;
	mul.f32 	%f1967, %f1966, 0fC0000000;
	fma.rn.f32 	%f1968, 0f3F6EE581, 0f3FD774EB, %f1967;
	selp.f32 	%f1969, %f1968, %f1966, %p320;
	setp.num.f32 	%p321, %f1969, %f1969;
	copysign.f32 	%f1970, %f1293, %f1969;
	selp.f32 	%f3910, %f1970, %f1969, %p321;
	bra.uni 	$L__BB18_315;
$L__BB18_286:
	mul.f32 	%f1971, %f1293, 0f3F22F983;
	cvt.rni.s32.f32 	%r845, %f1971;
	cvt.rn.f32.s32 	%f1972, %r845;
	fma.rn.f32 	%f1973, %f1972, 0fBFC90FDA, %f1293;
	fma.rn.f32 	%f1974, %f1972, 0fB3A22168, %f1973;
	fma.rn.f32 	%f3907, %f1972, 0fA7C234C5, %f1974;
	abs.f32 	%f181, %f1293;
	setp.ltu.f32 	%p322, %f181, 0f47CE4780;
	@%p322 bra 	$L__BB18_294;
	setp.eq.f32 	%p323, %f181, 0f7F800000;
	@%p323 bra 	$L__BB18_293;
	mov.b32 	%r58, %f1293;
	shl.b32 	%r432, %r58, 8;
	or.b32  	%r59, %r432, -2147483648;
	mov.b64 	%rd226, 0;
	mov.b32 	%r842, 0;
	mov.u64 	%rd224, __cudart_i2opi_f;
	mov.u64 	%rd225, %rd3;
$L__BB18_289:
	.pragma "nounroll";
	ld.global.nc.u32 	%r433, [%rd224];
	mad.wide.u32 	%rd135, %r433, %r59, %rd226;
	shr.u64 	%rd226, %rd135, 32;
	st.local.u32 	[%rd225], %rd135;
	add.s32 	%r842, %r842, 1;
	add.s64 	%rd225, %rd225, 4;
	add.s64 	%rd224, %rd224, 4;
	setp.ne.s32 	%p324, %r842, 6;
	@%p324 bra 	$L__BB18_289;
	shr.u32 	%r434, %r58, 23;
	st.local.u32 	[%rd3+24], %rd226;
	and.b32  	%r62, %r434, 31;
	and.b32  	%r435, %r434, 224;
	add.s32 	%r436, %r435, -128;
	shr.u32 	%r437, %r436, 5;
	mul.wide.u32 	%rd136, %r437, 4;
	sub.s64 	%rd36, %rd3, %rd136;
	ld.local.u32 	%r843, [%rd36+24];
	ld.local.u32 	%r844, [%rd36+20];
	setp.eq.s32 	%p325, %r62, 0;
	@%p325 bra 	$L__BB18_292;
	shf.l.wrap.b32 	%r843, %r844, %r843, %r62;
	ld.local.u32 	%r438, [%rd36+16];
	shf.l.wrap.b32 	%r844, %r438, %r844, %r62;
$L__BB18_292:
	shr.u32 	%r439, %r843, 30;
	shf.l.wrap.b32 	%r440, %r844, %r843, 2;
	shl.b32 	%r441, %r844, 2;
	shr.u32 	%r442, %r440, 31;
	add.s32 	%r443, %r442, %r439;
	neg.s32 	%r444, %r443;
	setp.lt.s32 	%p326, %r58, 0;
	selp.b32 	%r845, %r444, %r443, %p326;
	xor.b32  	%r445, %r440, %r58;
	shr.s32 	%r446, %r440, 31;
	xor.b32  	%r447, %r446, %r440;
	xor.b32  	%r448, %r446, %r441;
	cvt.u64.u32 	%rd137, %r447;
	shl.b64 	%rd138, %rd137, 32;
	cvt.u64.u32 	%rd139, %r448;
	or.b64  	%rd140, %rd138, %rd139;
	cvt.rn.f64.s64 	%fd7, %rd140;
	mul.f64 	%fd8, %fd7, 0d3BF921FB54442D19;
	cvt.rn.f32.f64 	%f1975, %fd8;
	neg.f32 	%f1976, %f1975;
	setp.lt.s32 	%p327, %r445, 0;
	selp.f32 	%f3907, %f1976, %f1975, %p327;
	bra.uni 	$L__BB18_294;
$L__BB18_293:
	mov.f32 	%f1977, 0f00000000;
	mul.rn.f32 	%f3907, %f1293, %f1977;
	mov.b32 	%r845, 0;
$L__BB18_294:
	mul.f32 	%f1978, %f3907, %f3907;
	fma.rn.f32 	%f1979, %f1978, 0f3C190000, 0f3B560000;
	fma.rn.f32 	%f1980, %f1979, %f1978, 0f3CC70000;
	fma.rn.f32 	%f1981, %f1980, %f1978, 0f3D5B0000;
	fma.rn.f32 	%f1982, %f1981, %f1978, 0f3E089438;
	fma.rn.f32 	%f1983, %f1982, %f1978, 0f3EAAAA88;
	mul.rn.f32 	%f1984, %f1978, %f3907;
	fma.rn.f32 	%f1985, %f1983, %f1984, %f3907;
	abs.f32 	%f1986, %f3907;
	setp.eq.f32 	%p328, %f1986, 0f3A00B43C;
	selp.f32 	%f1987, %f3907, %f1985, %p328;
	and.b32  	%r450, %r845, 1;
	setp.eq.b32 	%p329, %r450, 1;
	neg.f32 	%f1988, %f1987;
	rcp.approx.ftz.f32 	%f1989, %f1988;
	selp.f32 	%f3910, %f1989, %f1987, %p329;
	bra.uni 	$L__BB18_315;
$L__BB18_295:
	mov.f32 	%f1996, 0f00000000;
	mul.rn.f32 	%f3908, %f1293, %f1996;
	mov.b32 	%r849, 0;
$L__BB18_296:
	add.s32 	%r470, %r849, 1;
	mul.rn.f32 	%f1997, %f3908, %f3908;
	and.b32  	%r471, %r849, 1;
	setp.eq.b32 	%p336, %r471, 1;
	selp.f32 	%f1998, %f3908, 0f3F800000, %p336;
	fma.rn.f32 	%f1999, %f1997, %f1998, 0f00000000;
	fma.rn.f32 	%f2000, %f1997, 0f37CBAC00, 0fBAB607ED;
	selp.f32 	%f2001, 0fB94D4153, %f2000, %p336;
	selp.f32 	%f2002, 0f3C0885E4, 0f3D2AAABB, %p336;
	fma.rn.f32 	%f2003, %f2001, %f1997, %f2002;
	selp.f32 	%f2004, 0fBE2AAAA8, 0fBEFFFFFF, %p336;
	fma.rn.f32 	%f2005, %f2003, %f1997, %f2004;
	fma.rn.f32 	%f2006, %f2005, %f1999, %f1998;
	and.b32  	%r472, %r470, 2;
	setp.eq.s32 	%p337, %r472, 0;
	mov.f32 	%f2007, 0f00000000;
	sub.f32 	%f2008, %f2007, %f2006;
	selp.f32 	%f3910, %f2006, %f2008, %p337;
	bra.uni 	$L__BB18_315;
$L__BB18_297:
	mul.f32 	%f2009, %f1293, 0f3F22F983;
	cvt.rni.s32.f32 	%r853, %f2009;
	cvt.rn.f32.s32 	%f2010, %r853;
	fma.rn.f32 	%f2011, %f2010, 0fBFC90FDA, %f1293;
	fma.rn.f32 	%f2012, %f2010, 0fB3A22168, %f2011;
	fma.rn.f32 	%f3909, %f2010, 0fA7C234C5, %f2012;
	abs.f32 	%f193, %f1293;
	setp.ltu.f32 	%p338, %f193, 0f47CE4780;
	@%p338 bra 	$L__BB18_305;
	setp.eq.f32 	%p339, %f193, 0f7F800000;
	@%p339 bra 	$L__BB18_304;
	mov.b32 	%r86, %f1293;
	shl.b32 	%r474, %r86, 8;
	or.b32  	%r87, %r474, -2147483648;
	mov.b64 	%rd232, 0;
	mov.b32 	%r850, 0;
	mov.u64 	%rd230, __cudart_i2opi_f;
	mov.u64 	%rd231, %rd5;
$L__BB18_300:
	.pragma "nounroll";
	ld.global.nc.u32 	%r475, [%rd230];
	mad.wide.u32 	%rd151, %r475, %r87, %rd232;
	shr.u64 	%rd232, %rd151, 32;
	st.local.u32 	[%rd231], %rd151;
	add.s32 	%r850, %r850, 1;
	add.s64 	%rd231, %rd231, 4;
	add.s64 	%rd230, %rd230, 4;
	setp.ne.s32 	%p340, %r850, 6;
	@%p340 bra 	$L__BB18_300;
	shr.u32 	%r476, %r86, 23;
	st.local.u32 	[%rd5+24], %rd232;
	and.b32  	%r90, %r476, 31;
	and.b32  	%r477, %r476, 224;
	add.s32 	%r478, %r477, -128;
	shr.u32 	%r479, %r478, 5;
	mul.wide.u32 	%rd152, %r479, 4;
	sub.s64 	%rd50, %rd5, %rd152;
	ld.local.u32 	%r851, [%rd50+24];
	ld.local.u32 	%r852, [%rd50+20];
	setp.eq.s32 	%p341, %r90, 0;
	@%p341 bra 	$L__BB18_303;
	shf.l.wrap.b32 	%r851, %r852, %r851, %r90;
	ld.local.u32 	%r480, [%rd50+16];
	shf.l.wrap.b32 	%r852, %r480, %r852, %r90;
$L__BB18_303:
	shr.u32 	%r481, %r851, 30;
	shf.l.wrap.b32 	%r482, %r852, %r851, 2;
	shl.b32 	%r483, %r852, 2;
	shr.u32 	%r484, %r482, 31;
	add.s32 	%r485, %r484, %r481;
	neg.s32 	%r486, %r485;
	setp.lt.s32 	%p342, %r86, 0;
	selp.b32 	%r853, %r486, %r485, %p342;
	xor.b32  	%r487, %r482, %r86;
	shr.s32 	%r488, %r482, 31;
	xor.b32  	%r489, %r488, %r482;
	xor.b32  	%r490, %r488, %r483;
	cvt.u64.u32 	%rd153, %r489;
	shl.b64 	%rd154, %rd153, 32;
	cvt.u64.u32 	%rd155, %r490;
	or.b64  	%rd156, %rd154, %rd155;
	cvt.rn.f64.s64 	%fd11, %rd156;
	mul.f64 	%fd12, %fd11, 0d3BF921FB54442D19;
	cvt.rn.f32.f64 	%f2013, %fd12;
	neg.f32 	%f2014, %f2013;
	setp.lt.s32 	%p343, %r487, 0;
	selp.f32 	%f3909, %f2014, %f2013, %p343;
	bra.uni 	$L__BB18_305;
$L__BB18_304:
	mov.f32 	%f2015, 0f00000000;
	mul.rn.f32 	%f3909, %f1293, %f2015;
	mov.b32 	%r853, 0;
$L__BB18_305:
	mul.rn.f32 	%f2016, %f3909, %f3909;
	and.b32  	%r492, %r853, 1;
	setp.eq.b32 	%p344, %r492, 1;
	selp.f32 	%f2017, 0f3F800000, %f3909, %p344;
	fma.rn.f32 	%f2018, %f2016, %f2017, 0f00000000;
	fma.rn.f32 	%f2019, %f2016, 0f37CBAC00, 0fBAB607ED;
	selp.f32 	%f2020, %f2019, 0fB94D4153, %p344;
	selp.f32 	%f2021, 0f3D2AAABB, 0f3C0885E4, %p344;
	fma.rn.f32 	%f2022, %f2020, %f2016, %f2021;
	selp.f32 	%f2023, 0fBEFFFFFF, 0fBE2AAAA8, %p344;
	fma.rn.f32 	%f2024, %f2022, %f2016, %f2023;
	fma.rn.f32 	%f2025, %f2024, %f2018, %f2017;
	and.b32  	%r493, %r853, 2;
	setp.eq.s32 	%p345, %r493, 0;
	mov.f32 	%f2026, 0f00000000;
	sub.f32 	%f2027, %f2026, %f2025;
	selp.f32 	%f3910, %f2025, %f2027, %p345;
	bra.uni 	$L__BB18_315;
$L__BB18_306:
	mul.f32 	%f3910, %f1293, %f1293;
	bra.uni 	$L__BB18_315;
$L__BB18_307:
	abs.f32 	%f2028, %f1293;
	lg2.approx.f32 	%f2029, %f2028;
	mul.f32 	%f2030, %f2029, 0fBF2AAAAB;
	ex2.approx.ftz.f32 	%f2031, %f2030;
	mul.f32 	%f2032, %f2028, %f2031;
	neg.f32 	%f2033, %f2032;
	mul.f32 	%f2034, %f2031, %f2033;
	fma.rn.f32 	%f2035, %f2032, %f2034, 0f3F800000;
	mul.f32 	%f2036, %f2035, 0f3EAAAAAB;
	fma.rn.f32 	%f2037, %f2032, %f2036, %f2032;
	setp.lt.f32 	%p346, %f1293, 0f00000000;
	neg.f32 	%f2038, %f2037;
	selp.f32 	%f2039, %f2038, %f2037, %p346;
	add.f32 	%f2040, %f1293, %f1293;
	setp.eq.f32 	%p347, %f2040, %f1293;
	selp.f32 	%f3910, %f2040, %f2039, %p347;
	bra.uni 	$L__BB18_315;
$L__BB18_308:
	sqrt.rn.f32 	%f3910, %f1293;
	bra.uni 	$L__BB18_315;
$L__BB18_309:
	setp.lt.f32 	%p351, %f1293, 0f00800000;
	mul.f32 	%f2061, %f1293, 0f4B000000;
	selp.f32 	%f2062, %f2061, %f1293, %p351;
	selp.f32 	%f2063, 0fC1B80000, 0f00000000, %p351;
	mov.b32 	%r499, %f2062;
	add.s32 	%r500, %r499, -1059760811;
	and.b32  	%r501, %r500, -8388608;
	sub.s32 	%r502, %r499, %r501;
	mov.b32 	%f2064, %r502;
	cvt.rn.f32.s32 	%f2065, %r501;
	fma.rn.f32 	%f2066, %f2065, 0f34000000, %f2063;
	add.f32 	%f2067, %f2064, 0fBF800000;
	fma.rn.f32 	%f2068, %f2067, 0fBE055027, 0f3E1039F6;
	fma.rn.f32 	%f2069, %f2068, %f2067, 0fBDF8CDCC;
	fma.rn.f32 	%f2070, %f2069, %f2067, 0f3E0F2955;
	fma.rn.f32 	%f2071, %f2070, %f2067, 0fBE2AD8B9;
	fma.rn.f32 	%f2072, %f2071, %f2067, 0f3E4CED0B;
	fma.rn.f32 	%f2073, %f2072, %f2067, 0fBE7FFF22;
	fma.rn.f32 	%f2074, %f2073, %f2067, 0f3EAAAA78;
	fma.rn.f32 	%f2075, %f2074, %f2067, 0fBF000000;
	mul.f32 	%f2076, %f2067, %f2075;
	fma.rn.f32 	%f2077, %f2076, %f2067, %f2067;
	fma.rn.f32 	%f2078, %f2066, 0f3F317218, %f2077;
	setp.gt.u32 	%p352, %r499, 2139095039;
	fma.rn.f32 	%f2079, %f2062, 0f7F800000, 0f7F800000;
	selp.f32 	%f2080, %f2079, %f2078, %p352;
	setp.eq.f32 	%p353, %f2062, 0f00000000;
	mul.f32 	%f2081, %f2080, 0f3EDE5BD9;
	selp.f32 	%f3910, 0fFF800000, %f2081, %p353;
	bra.uni 	$L__BB18_315;
$L__BB18_310:
	setp.lt.f32 	%p354, %f1293, 0f00800000;
	mul.f32 	%f2082, %f1293, 0f4B000000;
	selp.f32 	%f2083, %f2082, %f1293, %p354;
	selp.f32 	%f2084, 0fC1B80000, 0f00000000, %p354;
	mov.b32 	%r503, %f2083;
	add.s32 	%r504, %r503, -1060439283;
	and.b32  	%r505, %r504, -8388608;
	sub.s32 	%r506, %r503, %r505;
	mov.b32 	%f2085, %r506;
	cvt.rn.f32.s32 	%f2086, %r505;
	fma.rn.f32 	%f2087, %f2086, 0f34000000, %f2084;
	add.f32 	%f2088, %f2085, 0fBF800000;
	fma.rn.f32 	%f2089, %f2088, 0f3DC6B27F, 0fBE2C7F30;
	fma.rn.f32 	%f2090, %f2089, %f2088, 0f3E2FCF2A;
	fma.rn.f32 	%f2091, %f2090, %f2088, 0fBE374E43;
	fma.rn.f32 	%f2092, %f2091, %f2088, 0f3E520BF4;
	fma.rn.f32 	%f2093, %f2092, %f2088, 0fBE763C8B;
	fma.rn.f32 	%f2094, %f2093, %f2088, 0f3E93BF99;
	fma.rn.f32 	%f2095, %f2094, %f2088, 0fBEB8AA49;
	fma.rn.f32 	%f2096, %f2095, %f2088, 0f3EF6384A;
	fma.rn.f32 	%f2097, %f2096, %f2088, 0fBF38AA3B;
	mul.f32 	%f2098, %f2088, %f2097;
	mul.f32 	%f2099, %f2088, %f2098;
	fma.rn.f32 	%f2100, %f2088, 0f3FB8AA3B, %f2099;
	add.f32 	%f2101, %f2087, %f2100;
	setp.gt.u32 	%p355, %r503, 2139095039;
	fma.rn.f32 	%f2102, %f2083, 0f7F800000, 0f7F800000;
	selp.f32 	%f2103, %f2102, %f2101, %p355;
	setp.eq.f32 	%p356, %f2083, 0f00000000;
	selp.f32 	%f3910, 0fFF800000, %f2103, %p356;
	bra.uni 	$L__BB18_315;
$L__BB18_311:
	mul.f32 	%f2124, %f1293, 0f3FB8AA3B;
	cvt.rni.f32.f32 	%f2125, %f2124;
	abs.f32 	%f2126, %f1293;
	setp.lt.f32 	%p360, %f2126, 0f3ED1EB85;
	selp.f32 	%f2127, 0f00000000, %f2125, %p360;
	fma.rn.f32 	%f2128, %f2127, 0fBF317200, %f1293;
	fma.rn.f32 	%f2129, %f2127, 0fB5BFBE8E, %f2128;
	setp.eq.f32 	%p361, %f2127, 0f43000000;
	selp.f32 	%f2130, 0f42FE0000, %f2127, %p361;
	fma.rn.f32 	%f2131, %f2129, 0f3AB5EBE6, 0f3C095663;
	fma.rn.f32 	%f2132, %f2131, %f2129, 0f3D2AABE3;
	fma.rn.f32 	%f2133, %f2132, %f2129, 0f3E2AA9F6;
	fma.rn.f32 	%f2134, %f2133, %f2129, 0f3EFFFFFE;
	mul.f32 	%f2135, %f2129, %f2134;
	fma.rn.f32 	%f2136, %f2135, %f2129, %f2129;
	ex2.approx.f32 	%f2137, %f2130;
	add.f32 	%f2138, %f2137, 0fBF800000;
	fma.rn.f32 	%f2139, %f2136, %f2137, %f2138;
	add.f32 	%f2140, %f2139, %f2139;
	selp.f32 	%f2141, %f2140, %f2139, %p361;
	setp.gt.f32 	%p362, %f2130, 0f43000000;
	selp.f32 	%f2142, 0f7F800000, %f2141, %p362;
	setp.lt.f32 	%p363, %f2130, 0fC1C80000;
	selp.f32 	%f2143, 0fBF800000, %f2142, %p363;
	setp.eq.f32 	%p364, %f1293, 0f00000000;
	add.f32 	%f2144, %f1293, %f1293;
	selp.f32 	%f3910, %f2144, %f2143, %p364;
	bra.uni 	$L__BB18_315;
$L__BB18_312:
	fma.rn.f32 	%f2145, %f1293, 0f3BBB989D, 0f3F000000;
	cvt.sat.f32.f32 	%f2146, %f2145;
	mov.f32 	%f2147, 0f4B400001;
	mov.f32 	%f2148, 0f437C0000;
	fma.rm.f32 	%f2149, %f2146, %f2148, %f2147;
	add.f32 	%f2150, %f2149, 0fCB40007F;
	neg.f32 	%f2151, %f2150;
	fma.rn.f32 	%f2152, %f1293, 0f3FB8AA3B, %f2151;
	fma.rn.f32 	%f2153, %f1293, 0f32A57060, %f2152;
	mov.b32 	%r511, %f2149;
	shl.b32 	%r512, %r511, 23;
	mov.b32 	%f2154, %r512;
	ex2.approx.ftz.f32 	%f2155, %f2153;
	mul.f32 	%f3910, %f2155, %f2154;
	bra.uni 	$L__BB18_315;
$L__BB18_313:
	setp.gt.f32 	%p365, %f1293, 0f00000000;
	selp.u32 	%r513, 1, 0, %p365;
	setp.lt.f32 	%p366, %f1293, 0f00000000;
	selp.s32 	%r514, -1, 0, %p366;
	add.s32 	%r515, %r514, %r513;
	cvt.rn.f32.s32 	%f3910, %r515;
	bra.uni 	$L__BB18_315;
$L__BB18_314:
	neg.f32 	%f3910, %f1293;
$L__BB18_315:
	// begin inline asm
	{  cvt.rn.f16.f32 %rs4, %f3910;}

	// end inline asm
	add.s64 	%rd158, %rd1, %rd131;
	st.global.u16 	[%rd158], %rs4;
$L__BB18_316:
	add.s64 	%rd51, %rd29, %rd28;
	setp.ge.u64 	%p367, %rd51, %rd95;
	@%p367 bra 	$L__BB18_474;
	shl.b64 	%rd159, %rd51, 1;
	add.s64 	%rd160, %rd2, %rd159;
	ld.global.nc.u16 	%rs5, [%rd160];
	// begin inline asm
	{  cvt.f32.f16 %f2157, %rs5;}

	// end inline asm
	setp.gt.s32 	%p368, %r198, 34;
	@%p368 bra 	$L__BB18_360;
	setp.gt.s32 	%p397, %r198, 19;
	@%p397 bra 	$L__BB18_337;
	setp.gt.s32 	%p411, %r198, 11;
	@%p411 bra 	$L__BB18_328;
	setp.gt.s32 	%p418, %r198, 1;
	@%p418 bra 	$L__BB18_324;
	setp.eq.s32 	%p422, %r198, 0;
	@%p422 bra 	$L__BB18_472;
	setp.eq.s32 	%p423, %r198, 1;
	mov.f32 	%f3923, %f2157;
	@%p423 bra 	$L__BB18_323;
	bra.uni 	$L__BB18_473;
$L__BB18_323:
	abs.f32 	%f3923, %f2157;
	bra.uni 	$L__BB18_473;
$L__BB18_324:
	setp.eq.s32 	%p419, %r198, 2;
	@%p419 bra 	$L__BB18_471;
	setp.eq.s32 	%p420, %r198, 10;
	@%p420 bra 	$L__BB18_470;
	setp.eq.s32 	%p421, %r198, 11;
	mov.f32 	%f3923, %f2157;
	@%p421 bra 	$L__BB18_327;
	bra.uni 	$L__BB18_473;
$L__BB18_327:
	ex2.approx.f32 	%f3923, %f2157;
	bra.uni 	$L__BB18_473;
$L__BB18_328:
	setp.gt.s32 	%p412, %r198, 13;
	@%p412 bra 	$L__BB18_332;
	setp.eq.s32 	%p416, %r198, 12;
	@%p416 bra 	$L__BB18_469;
	setp.eq.s32 	%p417, %r198, 13;
	mov.f32 	%f3923, %f2157;
	@%p417 bra 	$L__BB18_331;
	bra.uni 	$L__BB18_473;
$L__BB18_331:
	setp.lt.f32 	%p540, %f2157, 0f00800000;
	mul.f32 	%f2968, %f2157, 0f4B000000;
	selp.f32 	%f2969, %f2968, %f2157, %p540;
	selp.f32 	%f2970, 0fC1B80000, 0f00000000, %p540;
	mov.b32 	%r664, %f2969;
	add.s32 	%r665, %r664, -1059760811;
	and.b32  	%r666, %r665, -8388608;
	sub.s32 	%r667, %r664, %r666;
	mov.b32 	%f2971, %r667;
	cvt.rn.f32.s32 	%f2972, %r666;
	fma.rn.f32 	%f2973, %f2972, 0f34000000, %f2970;
	add.f32 	%f2974, %f2971, 0fBF800000;
	fma.rn.f32 	%f2975, %f2974, 0fBE055027, 0f3E1039F6;
	fma.rn.f32 	%f2976, %f2975, %f2974, 0fBDF8CDCC;
	fma.rn.f32 	%f2977, %f2976, %f2974, 0f3E0F2955;
	fma.rn.f32 	%f2978, %f2977, %f2974, 0fBE2AD8B9;
	fma.rn.f32 	%f2979, %f2978, %f2974, 0f3E4CED0B;
	fma.rn.f32 	%f2980, %f2979, %f2974, 0fBE7FFF22;
	fma.rn.f32 	%f2981, %f2980, %f2974, 0f3EAAAA78;
	fma.rn.f32 	%f2982, %f2981, %f2974, 0fBF000000;
	mul.f32 	%f2983, %f2974, %f2982;
	fma.rn.f32 	%f2984, %f2983, %f2974, %f2974;
	fma.rn.f32 	%f2985, %f2973, 0f3F317218, %f2984;
	setp.gt.u32 	%p541, %r664, 2139095039;
	fma.rn.f32 	%f2986, %f2969, 0f7F800000, 0f7F800000;
	selp.f32 	%f2987, %f2986, %f2985, %p541;
	setp.eq.f32 	%p542, %f2969, 0f00000000;
	selp.f32 	%f3923, 0fFF800000, %f2987, %p542;
	bra.uni 	$L__BB18_473;
$L__BB18_332:
	setp.eq.s32 	%p413, %r198, 14;
	@%p413 bra 	$L__BB18_468;
	setp.eq.s32 	%p414, %r198, 15;
	@%p414 bra 	$L__BB18_467;
	setp.eq.s32 	%p415, %r198, 16;
	mov.f32 	%f3923, %f2157;
	@%p415 bra 	$L__BB18_335;
	bra.uni 	$L__BB18_473;
$L__BB18_335:
	mov.f32 	%f2905, 0f3F800000;
	add.rz.f32 	%f2906, %f2157, %f2905;
	mov.b32 	%r651, %f2906;
	add.s32 	%r652, %r651, -1061158912;
	and.b32  	%r653, %r652, -8388608;
	mov.b32 	%r148, %f2157;
	sub.s32 	%r654, %r148, %r653;
	mov.b32 	%f2907, %r654;
	sub.s32 	%r655, 1082130432, %r653;
	mov.b32 	%f2908, %r655;
	fma.rn.f32 	%f2909, %f2908, 0f3E800000, 0fBF800000;
	add.f32 	%f2910, %f2909, %f2907;
	cvt.rn.f32.s32 	%f2911, %r653;
	mul.f32 	%f2912, %f2911, 0f34000000;
	fma.rn.f32 	%f2913, %f2910, 0fBD39BF78, 0f3DD80012;
	fma.rn.f32 	%f2914, %f2913, %f2910, 0fBE0778E0;
	fma.rn.f32 	%f2915, %f2914, %f2910, 0f3E146475;
	fma.rn.f32 	%f2916, %f2915, %f2910, 0fBE2A68DD;
	fma.rn.f32 	%f2917, %f2916, %f2910, 0f3E4CAF9E;
	fma.rn.f32 	%f2918, %f2917, %f2910, 0fBE800042;
	fma.rn.f32 	%f2919, %f2918, %f2910, 0f3EAAAAE6;
	fma.rn.f32 	%f2920, %f2919, %f2910, 0fBF000000;
	mul.f32 	%f2921, %f2910, %f2920;
	fma.rn.f32 	%f2922, %f2921, %f2910, %f2910;
	fma.rn.f32 	%f3923, %f2912, 0f3F317218, %f2922;
	setp.lt.u32 	%p531, %r148, 2139095040;
	@%p531 bra 	$L__BB18_473;
	setp.gt.s32 	%p532, %r148, -1082130432;
	fma.rn.f32 	%f2923, %f2157, 0f7F800000, 0f7F800000;
	selp.f32 	%f2924, %f2923, %f3923, %p532;
	setp.eq.f32 	%p533, %f2157, 0f00000000;
	selp.f32 	%f3923, 0f80000000, %f2924, %p533;
	bra.uni 	$L__BB18_473;
$L__BB18_337:
	setp.gt.s32 	%p398, %r198, 29;
	@%p398 bra 	$L__BB18_346;
	setp.gt.s32 	%p405, %r198, 21;
	@%p405 bra 	$L__BB18_342;
	setp.eq.s32 	%p409, %r198, 20;
	@%p409 bra 	$L__BB18_466;
	setp.eq.s32 	%p410, %r198, 21;
	mov.f32 	%f3923, %f2157;
	@%p410 bra 	$L__BB18_341;
	bra.uni 	$L__BB18_473;
$L__BB18_341:
	rsqrt.approx.f32 	%f3923, %f2157;
	bra.uni 	$L__BB18_473;
$L__BB18_342:
	setp.eq.s32 	%p406, %r198, 22;
	@%p406 bra 	$L__BB18_465;
	setp.eq.s32 	%p407, %r198, 23;
	@%p407 bra 	$L__BB18_464;
	setp.eq.s32 	%p408, %r198, 24;
	mov.f32 	%f3923, %f2157;
	@%p408 bra 	$L__BB18_345;
	bra.uni 	$L__BB18_473;
$L__BB18_345:
	rcp.rn.f32 	%f3923, %f2157;
	bra.uni 	$L__BB18_473;
$L__BB18_346:
	setp.gt.s32 	%p399, %r198, 31;
	@%p399 bra 	$L__BB18_356;
	setp.eq.s32 	%p403, %r198, 30;
	@%p403 bra 	$L__BB18_455;
	setp.eq.s32 	%p404, %r198, 31;
	mov.f32 	%f3923, %f2157;
	@%p404 bra 	$L__BB18_349;
	bra.uni 	$L__BB18_473;
$L__BB18_349:
	mul.f32 	%f2854, %f2157, 0f3F22F983;
	cvt.rni.s32.f32 	%r861, %f2854;
	cvt.rn.f32.s32 	%f2855, %r861;
	fma.rn.f32 	%f2856, %f2855, 0fBFC90FDA, %f2157;
	fma.rn.f32 	%f2857, %f2855, 0fB3A22168, %f2856;
	fma.rn.f32 	%f3921, %f2855, 0fA7C234C5, %f2857;
	abs.f32 	%f294, %f2157;
	setp.ltu.f32 	%p513, %f294, 0f47CE4780;
	@%p513 bra 	$L__BB18_454;
	setp.eq.f32 	%p514, %f294, 0f7F800000;
	@%p514 bra 	$L__BB18_453;
	mov.b32 	%r121, %f2157;
	shl.b32 	%r609, %r121, 8;
	or.b32  	%r122, %r609, -2147483648;
	mov.b64 	%rd238, 0;
	mov.b32 	%r858, 0;
	mov.u64 	%rd236, __cudart_i2opi_f;
	mov.u64 	%rd237, %rd4;
$L__BB18_352:
	.pragma "nounroll";
	ld.global.nc.u32 	%r610, [%rd236];
	mad.wide.u32 	%rd171, %r610, %r122, %rd238;
	shr.u64 	%rd238, %rd171, 32;
	st.local.u32 	[%rd237], %rd171;
	add.s32 	%r858, %r858, 1;
	add.s64 	%rd237, %rd237, 4;
	add.s64 	%rd236, %rd236, 4;
	setp.ne.s32 	%p515, %r858, 6;
	@%p515 bra 	$L__BB18_352;
	shr.u32 	%r611, %r121, 23;
	st.local.u32 	[%rd4+24], %rd238;
	and.b32  	%r125, %r611, 31;
	and.b32  	%r612, %r611, 224;
	add.s32 	%r613, %r612, -128;
	shr.u32 	%r614, %r613, 5;
	mul.wide.u32 	%rd172, %r614, 4;
	sub.s64 	%rd65, %rd4, %rd172;
	ld.local.u32 	%r859, [%rd65+24];
	ld.local.u32 	%r860, [%rd65+20];
	setp.eq.s32 	%p516, %r125, 0;
	@%p516 bra 	$L__BB18_355;
	shf.l.wrap.b32 	%r859, %r860, %r859, %r125;
	ld.local.u32 	%r615, [%rd65+16];
	shf.l.wrap.b32 	%r860, %r615, %r860, %r125;
$L__BB18_355:
	shr.u32 	%r616, %r859, 30;
	shf.l.wrap.b32 	%r617, %r860, %r859, 2;
	shl.b32 	%r618, %r860, 2;
	shr.u32 	%r619, %r617, 31;
	add.s32 	%r620, %r619, %r616;
	neg.s32 	%r621, %r620;
	setp.lt.s32 	%p517, %r121, 0;
	selp.b32 	%r861, %r621, %r620, %p517;
	xor.b32  	%r622, %r617, %r121;
	shr.s32 	%r623, %r617, 31;
	xor.b32  	%r624, %r623, %r617;
	xor.b32  	%r625, %r623, %r618;
	cvt.u64.u32 	%rd173, %r624;
	shl.b64 	%rd174, %rd173, 32;
	cvt.u64.u32 	%rd175, %r625;
	or.b64  	%rd176, %rd174, %rd175;
	cvt.rn.f64.s64 	%fd15, %rd176;
	mul.f64 	%fd16, %fd15, 0d3BF921FB54442D19;
	cvt.rn.f32.f64 	%f2858, %fd16;
	neg.f32 	%f2859, %f2858;
	setp.lt.s32 	%p518, %r622, 0;
	selp.f32 	%f3921, %f2859, %f2858, %p518;
	bra.uni 	$L__BB18_454;
$L__BB18_356:
	setp.eq.s32 	%p400, %r198, 32;
	@%p400 bra 	$L__BB18_444;
	setp.eq.s32 	%p401, %r198, 33;
	@%p401 bra 	$L__BB18_443;
	setp.eq.s32 	%p402, %r198, 34;
	mov.f32 	%f3923, %f2157;
	@%p402 bra 	$L__BB18_359;
	bra.uni 	$L__BB18_473;
$L__BB18_359:
	abs.f32 	%f2792, %f2157;
	fma.rn.f32 	%f2793, %f2792, 0fBF000000, 0f3F000000;
	rsqrt.approx.ftz.f32 	%f2794, %f2793;
	mul.f32 	%f2795, %f2793, %f2794;
	mul.f32 	%f2796, %f2794, 0fBF000000;
	fma.rn.f32 	%f2797, %f2795, %f2796, 0f3F000000;
	fma.rn.f32 	%f2798, %f2795, %f2797, %f2795;
	setp.eq.f32 	%p499, %f2792, 0f3F800000;
	selp.f32 	%f2799, 0f00000000, %f2798, %p499;
	setp.gt.f32 	%p500, %f2792, 0f3F0F5C29;
	selp.f32 	%f2800, %f2799, %f2792, %p500;
	copysign.f32 	%f2801, %f2157, %f2800;
	mul.f32 	%f2802, %f2801, %f2801;
	fma.rn.f32 	%f2803, %f2802, 0f3D10ECEF, 0f3C8B1ABB;
	fma.rn.f32 	%f2804, %f2803, %f2802, 0f3CFC028C;
	fma.rn.f32 	%f2805, %f2804, %f2802, 0f3D372139;
	fma.rn.f32 	%f2806, %f2805, %f2802, 0f3D9993DB;
	fma.rn.f32 	%f2807, %f2806, %f2802, 0f3E2AAAC6;
	mul.f32 	%f2808, %f2802, %f2807;
	fma.rn.f32 	%f2809, %f2808, %f2801, %f2801;
	neg.f32 	%f2810, %f2809;
	selp.f32 	%f2811, %f2809, %f2810, %p500;
	fma.rn.f32 	%f2812, 0f3F6EE581, 0f3FD774EB, %f2811;
	setp.gt.f32 	%p501, %f2157, 0f3F0F5C29;
	selp.f32 	%f2813, %f2809, %f2812, %p501;
	add.f32 	%f2814, %f2813, %f2813;
	selp.f32 	%f3923, %f2814, %f2813, %p500;
	bra.uni 	$L__BB18_473;
$L__BB18_360:
	setp.gt.s32 	%p369, %r198, 52;
	@%p369 bra 	$L__BB18_382;
	setp.gt.s32 	%p384, %r198, 43;
	@%p384 bra 	$L__BB18_372;
	setp.gt.s32 	%p391, %r198, 40;
	@%p391 bra 	$L__BB18_366;
	setp.eq.s32 	%p395, %r198, 35;
	@%p395 bra 	$L__BB18_442;
	setp.eq.s32 	%p396, %r198, 40;
	mov.f32 	%f3923, %f2157;
	@%p396 bra 	$L__BB18_365;
	bra.uni 	$L__BB18_473;
$L__BB18_365:
	abs.f32 	%f2750, %f2157;
	mov.f32 	%f2751, 0f3FB8AA3B;
	mul.rn.f32 	%f2752, %f2750, %f2751;
	cvt.rzi.f32.f32 	%f2753, %f2752;
	abs.f32 	%f2754, %f2753;
	setp.gt.f32 	%p495, %f2754, 0f42FC0000;
	mov.f32 	%f2755, 0f42FC0000;
	copysign.f32 	%f2756, %f2753, %f2755;
	selp.f32 	%f2757, %f2756, %f2753, %p495;
	fma.rn.f32 	%f2758, %f2757, 0fBF317218, %f2750;
	fma.rn.f32 	%f2759, %f2757, 0f3102E308, %f2758;
	mul.f32 	%f2760, %f2759, 0f3FB8AA3B;
	add.f32 	%f2761, %f2757, 0f4B40007D;
	mov.b32 	%r586, %f2761;
	shl.b32 	%r587, %r586, 23;
	mov.b32 	%f2762, %r587;
	ex2.approx.ftz.f32 	%f2763, %f2760;
	mul.f32 	%f2764, %f2763, %f2762;
	mov.f32 	%f2765, 0fBE000000;
	div.approx.ftz.f32 	%f2766, %f2765, %f2764;
	fma.rn.f32 	%f2767, %f2764, 0f40000000, %f2766;
	mul.f32 	%f2768, %f2157, %f2157;
	fma.rn.f32 	%f2769, %f2768, 0f363D0ADA, 0f394FFF49;
	fma.rn.f32 	%f2770, %f2769, %f2768, 0f3C08889A;
	fma.rn.f32 	%f2771, %f2770, %f2768, 0f3E2AAAAB;
	mul.f32 	%f2772, %f2768, %f2771;
	fma.rn.f32 	%f2773, %f2772, %f2157, %f2157;
	setp.ge.f32 	%p496, %f2750, 0f3F800000;
	copysign.f32 	%f2774, %f2157, %f2767;
	selp.f32 	%f3923, %f2774, %f2773, %p496;
	bra.uni 	$L__BB18_473;
$L__BB18_366:
	setp.eq.s32 	%p392, %r198, 41;
	@%p392 bra 	$L__BB18_441;
	setp.eq.s32 	%p393, %r198, 42;
	@%p393 bra 	$L__BB18_440;
	setp.eq.s32 	%p394, %r198, 43;
	mov.f32 	%f3923, %f2157;
	@%p394 bra 	$L__BB18_369;
	bra.uni 	$L__BB18_473;
$L__BB18_369:
	abs.f32 	%f275, %f2157;
	fma.rn.f32 	%f2690, %f2157, %f2157, 0f3F800000;
	rsqrt.approx.ftz.f32 	%f2691, %f2690;
	fma.rn.f32 	%f2692, %f2690, %f2691, 0f3F800000;
	rcp.approx.ftz.f32 	%f2693, %f2692;
	mul.f32 	%f2694, %f275, %f2693;
	fma.rn.f32 	%f2695, %f275, %f2694, %f275;
	setp.gt.f32 	%p486, %f275, 0f4B000000;
	selp.f32 	%f276, %f275, %f2695, %p486;
	mov.f32 	%f2696, 0f3F800000;
	add.rz.f32 	%f2697, %f276, %f2696;
	mov.b32 	%r579, %f2697;
	add.s32 	%r580, %r579, -1061158912;
	and.b32  	%r581, %r580, -8388608;
	mov.b32 	%r105, %f276;
	sub.s32 	%r582, %r105, %r581;
	mov.b32 	%f2698, %r582;
	sub.s32 	%r583, 1082130432, %r581;
	mov.b32 	%f2699, %r583;
	fma.rn.f32 	%f2700, %f2699, 0f3E800000, 0fBF800000;
	add.f32 	%f2701, %f2700, %f2698;
	cvt.rn.f32.s32 	%f2702, %r581;
	mul.f32 	%f2703, %f2702, 0f34000000;
	fma.rn.f32 	%f2704, %f2701, 0fBD39BF78, 0f3DD80012;
	fma.rn.f32 	%f2705, %f2704, %f2701, 0fBE0778E0;
	fma.rn.f32 	%f2706, %f2705, %f2701, 0f3E146475;
	fma.rn.f32 	%f2707, %f2706, %f2701, 0fBE2A68DD;
	fma.rn.f32 	%f2708, %f2707, %f2701, 0f3E4CAF9E;
	fma.rn.f32 	%f2709, %f2708, %f2701, 0fBE800042;
	fma.rn.f32 	%f2710, %f2709, %f2701, 0f3EAAAAE6;
	fma.rn.f32 	%f2711, %f2710, %f2701, 0fBF000000;
	mul.f32 	%f2712, %f2701, %f2711;
	fma.rn.f32 	%f2713, %f2712, %f2701, %f2701;
	fma.rn.f32 	%f3919, %f2703, 0f3F317218, %f2713;
	setp.lt.u32 	%p487, %r105, 2139095040;
	@%p487 bra 	$L__BB18_371;
	setp.gt.s32 	%p488, %r105, -1082130432;
	fma.rn.f32 	%f2714, %f276, 0f7F800000, 0f7F800000;
	selp.f32 	%f2715, %f2714, %f3919, %p488;
	setp.eq.f32 	%p489, %f276, 0f00000000;
	selp.f32 	%f3919, 0f80000000, %f2715, %p489;
$L__BB18_371:
	setp.gt.f32 	%p490, %f275, 0f4B000000;
	add.f32 	%f2716, %f3919, 0f3F317218;
	selp.f32 	%f2717, %f2716, %f3919, %p490;
	setp.num.f32 	%p491, %f275, %f275;
	copysign.f32 	%f2718, %f2157, %f2717;
	selp.f32 	%f3923, %f2718, %f2717, %p491;
	bra.uni 	$L__BB18_473;
$L__BB18_372:
	setp.gt.s32 	%p385, %r198, 49;
	@%p385 bra 	$L__BB18_378;
	setp.eq.s32 	%p389, %r198, 44;
	@%p389 bra 	$L__BB18_437;
	setp.eq.s32 	%p390, %r198, 45;
	mov.f32 	%f3923, %f2157;
	@%p390 bra 	$L__BB18_375;
	bra.uni 	$L__BB18_473;
$L__BB18_375:
	abs.f32 	%f2632, %f2157;
	mov.f32 	%f2633, 0f3F800000;
	sub.f32 	%f2634, %f2633, %f2632;
	rcp.approx.ftz.f32 	%f2635, %f2634;
	add.f32 	%f2636, %f2635, %f2635;
	mul.f32 	%f2637, %f2632, %f2636;
	setp.gt.f32 	%p476, %f2632, 0f7E800000;
	selp.f32 	%f265, 0fC0000000, %f2637, %p476;
	add.rz.f32 	%f2638, %f265, %f2633;
	mov.b32 	%r569, %f2638;
	add.s32 	%r570, %r569, -1061158912;
	and.b32  	%r571, %r570, -8388608;
	mov.b32 	%r102, %f265;
	sub.s32 	%r572, %r102, %r571;
	mov.b32 	%f2639, %r572;
	sub.s32 	%r573, 1082130432, %r571;
	mov.b32 	%f2640, %r573;
	fma.rn.f32 	%f2641, %f2640, 0f3E800000, 0fBF800000;
	add.f32 	%f2642, %f2641, %f2639;
	cvt.rn.f32.s32 	%f2643, %r571;
	mul.f32 	%f2644, %f2643, 0f34000000;
	fma.rn.f32 	%f2645, %f2642, 0fBD39BF78, 0f3DD80012;
	fma.rn.f32 	%f2646, %f2645, %f2642, 0fBE0778E0;
	fma.rn.f32 	%f2647, %f2646, %f2642, 0f3E146475;
	fma.rn.f32 	%f2648, %f2647, %f2642, 0fBE2A68DD;
	fma.rn.f32 	%f2649, %f2648, %f2642, 0f3E4CAF9E;
	fma.rn.f32 	%f2650, %f2649, %f2642, 0fBE800042;
	fma.rn.f32 	%f2651, %f2650, %f2642, 0f3EAAAAE6;
	fma.rn.f32 	%f2652, %f2651, %f2642, 0fBF000000;
	mul.f32 	%f2653, %f2642, %f2652;
	fma.rn.f32 	%f2654, %f2653, %f2642, %f2642;
	fma.rn.f32 	%f3917, %f2644, 0f3F317218, %f2654;
	setp.lt.u32 	%p477, %r102, 2139095040;
	@%p477 bra 	$L__BB18_377;
	setp.gt.s32 	%p478, %r102, -1082130432;
	fma.rn.f32 	%f2655, %f265, 0f7F800000, 0f7F800000;
	selp.f32 	%f2656, %f2655, %f3917, %p478;
	setp.eq.f32 	%p479, %f265, 0f00000000;
	selp.f32 	%f3917, 0f80000000, %f2656, %p479;
$L__BB18_377:
	mov.f32 	%f2657, 0f3F000000;
	copysign.f32 	%f2658, %f2157, %f2657;
	mul.f32 	%f3923, %f2658, %f3917;
	bra.uni 	$L__BB18_473;
$L__BB18_378:
	setp.eq.s32 	%p386, %r198, 50;
	@%p386 bra 	$L__BB18_436;
	setp.eq.s32 	%p387, %r198, 51;
	@%p387 bra 	$L__BB18_435;
	setp.eq.s32 	%p388, %r198, 52;
	mov.f32 	%f3923, %f2157;
	@%p388 bra 	$L__BB18_381;
	bra.uni 	$L__BB18_473;
$L__BB18_381:
	mov.f32 	%f2629, 0f3F000000;
	copysign.f32 	%f2630, %f2157, %f2629;
	add.rz.f32 	%f2631, %f2157, %f2630;
	cvt.rzi.f32.f32 	%f3923, %f2631;
	bra.uni 	$L__BB18_473;
$L__BB18_382:
	setp.gt.s32 	%p370, %r198, 69;
	@%p370 bra 	$L__BB18_396;
	setp.gt.s32 	%p378, %r198, 60;
	@%p378 bra 	$L__BB18_388;
	setp.eq.s32 	%p382, %r198, 53;
	@%p382 bra 	$L__BB18_434;
	setp.eq.s32 	%p383, %r198, 60;
	mov.f32 	%f3923, %f2157;
	@%p383 bra 	$L__BB18_386;
	bra.uni 	$L__BB18_473;
$L__BB18_386:
	abs.f32 	%f2608, %f2157;
	setp.ltu.f32 	%p474, %f2608, 0f3F8060FE;
	setp.ge.f32 	%p475, %f2608, 0f3F8060FE;
	mul.f32 	%f2609, %f2157, %f2157;
	selp.f32 	%f2610, %f2608, %f2609, %p475;
	selp.f32 	%f2611, 0f38EB4C3A, 0f38B1E96A, %p475;
	selp.f32 	%f2612, 0fBAAE005B, 0fBA574D20, %p475;
	fma.rn.f32 	%f2613, %f2611, %f2610, %f2612;
	selp.f32 	%f2614, 0f3C09919F, 0f3BAAD5EA, %p475;
	fma.rn.f32 	%f2615, %f2613, %f2610, %f2614;
	selp.f32 	%f2616, 0fBD24D99A, 0fBCDC1BE7, %p475;
	fma.rn.f32 	%f2617, %f2615, %f2610, %f2616;
	selp.f32 	%f2618, 0f3E235519, 0f3DE718AF, %p475;
	fma.rn.f32 	%f2619, %f2617, %f2610, %f2618;
	selp.f32 	%f2620, 0f3F69B4F9, 0fBEC093AC, %p475;
	fma.rn.f32 	%f2621, %f2619, %f2610, %f2620;
	selp.f32 	%f2622, 0f3F210A14, 0f3E0375D3, %p475;
	fma.rn.f32 	%f2623, %f2621, %f2610, %f2622;
	neg.f32 	%f2624, %f2610;
	selp.f32 	%f2625, %f2624, %f2157, %p475;
	fma.rn.f32 	%f3923, %f2623, %f2625, %f2625;
	@%p474 bra 	$L__BB18_473;
	ex2.approx.ftz.f32 	%f2626, %f3923;
	mov.f32 	%f2627, 0f3F800000;
	sub.f32 	%f2628, %f2627, %f2626;
	copysign.f32 	%f3923, %f2157, %f2628;
	bra.uni 	$L__BB18_473;
$L__BB18_388:
	setp.eq.s32 	%p379, %r198, 61;
	@%p379 bra 	$L__BB18_433;
	setp.eq.s32 	%p380, %r198, 62;
	@%p380 bra 	$L__BB18_419;
	setp.eq.s32 	%p381, %r198, 63;
	mov.f32 	%f3923, %f2157;
	@%p381 bra 	$L__BB18_391;
	bra.uni 	$L__BB18_473;
$L__BB18_391:
	abs.f32 	%f232, %f2157;
	setp.ltu.f32 	%p434, %f232, 0f3FC00000;
	@%p434 bra 	$L__BB18_415;
	setp.geu.f32 	%p435, %f2157, 0f00000000;
	setp.gt.f32 	%p436, %f232, 0f42246666;
	selp.f32 	%f233, 0f42246666, %f2157, %p436;
	abs.f32 	%f234, %f233;
	setp.lt.f32 	%p437, %f234, 0f00800000;
	mul.f32 	%f2282, %f234, 0f4B800000;
	selp.f32 	%f2283, %f2282, %f234, %p437;
	selp.f32 	%f2284, 0fC1C00000, 0f00000000, %p437;
	mov.b32 	%r534, %f2283;
	add.s32 	%r535, %r534, -1060439283;
	and.b32  	%r536, %r535, -8388608;
	sub.s32 	%r537, %r534, %r536;
	mov.b32 	%f2285, %r537;
	cvt.rn.f32.s32 	%f2286, %r536;
	fma.rn.f32 	%f2287, %f2286, 0f34000000, %f2284;
	add.f32 	%f2288, %f2285, 0fBF800000;
	add.f32 	%f2289, %f2285, 0f3F800000;
	rcp.approx.ftz.f32 	%f2290, %f2289;
	add.f32 	%f2291, %f2288, %f2288;
	mul.f32 	%f2292, %f2291, %f2290;
	mul.f32 	%f2293, %f2292, %f2292;
	sub.f32 	%f2294, %f2288, %f2292;
	add.f32 	%f2295, %f2294, %f2294;
	neg.f32 	%f2296, %f2292;
	fma.rn.f32 	%f2297, %f2296, %f2288, %f2295;
	mul.rn.f32 	%f2298, %f2290, %f2297;
	fma.rn.f32 	%f2299, %f2293, 0f3A2C32E4, 0f3B52E7DB;
	fma.rn.f32 	%f2300, %f2299, %f2293, 0f3C93BB73;
	fma.rn.f32 	%f2301, %f2300, %f2293, 0f3DF6384F;
	mul.rn.f32 	%f2302, %f2301, %f2293;
	fma.rn.f32 	%f2303, %f2292, 0f3FB8AA3B, %f2287;
	sub.f32 	%f2304, %f2287, %f2303;
	fma.rn.f32 	%f2305, %f2292, 0f3FB8AA3B, %f2304;
	fma.rn.f32 	%f2306, %f2298, 0f3FB8AA3B, %f2305;
	fma.rn.f32 	%f2307, %f2292, 0f32A55E34, %f2306;
	fma.rn.f32 	%f2308, %f2302, %f2292, %f2307;
	add.rn.f32 	%f2309, %f2303, %f2308;
	neg.f32 	%f2310, %f2303;
	add.rn.f32 	%f2311, %f2309, %f2310;
	neg.f32 	%f2312, %f2311;
	add.rn.f32 	%f2313, %f2308, %f2312;
	add.f32 	%f2314, %f234, 0fBF000000;
	mul.rn.f32 	%f2315, %f2309, %f2314;
	neg.f32 	%f2316, %f2315;
	fma.rn.f32 	%f2317, %f2309, %f2314, %f2316;
	fma.rn.f32 	%f2318, %f2313, %f2314, %f2317;
	mov.f32 	%f2319, 0f3FB8AA3B;
	mul.rn.f32 	%f2320, %f2319, %f234;
	neg.f32 	%f2321, %f2320;
	fma.rn.f32 	%f2322, %f234, 0f3FB8AA3B, %f2321;
	fma.rn.f32 	%f2323, %f234, 0f32A57060, %f2322;
	add.rn.f32 	%f3913, %f2315, %f2321;
	add.rn.f32 	%f2324, %f3913, %f2320;
	neg.f32 	%f2325, %f2324;
	add.rn.f32 	%f2326, %f3913, %f2325;
	add.rn.f32 	%f2327, %f2315, %f2325;
	neg.f32 	%f2328, %f2326;
	add.rn.f32 	%f2329, %f2321, %f2328;
	add.rn.f32 	%f2330, %f2327, %f2329;
	sub.f32 	%f2331, %f2318, %f2323;
	add.f32 	%f3914, %f2331, %f2330;
	@%p435 bra 	$L__BB18_394;
	neg.f32 	%f2332, %f3913;
	neg.f32 	%f3914, %f3914;
	setp.gt.f32 	%p438, %f234, 0f42040000;
	mov.f32 	%f2333, 0f42400000;
	sub.f32 	%f2334, %f2333, %f3913;
	selp.f32 	%f3913, %f2334, %f2332, %p438;
$L__BB18_394:
	setp.lt.f32 	%p439, %f2157, 0f00000000;
	cvt.rni.f32.f32 	%f2335, %f3913;
	sub.f32 	%f2336, %f3913, %f2335;
	add.f32 	%f2337, %f3914, %f2336;
	fma.rn.f32 	%f2338, %f2337, 0f391FCB8E, 0f3AAF85ED;
	fma.rn.f32 	%f2339, %f2338, %f2337, 0f3C1D9856;
	fma.rn.f32 	%f2340, %f2339, %f2337, 0f3D6357BB;
	fma.rn.f32 	%f2341, %f2340, %f2337, 0f3E75FDEC;
	fma.rn.f32 	%f2342, %f2341, %f2337, 0f3F317218;
	fma.rn.f32 	%f2343, %f2342, %f2337, 0f3F800000;
	cvt.rzi.s32.f32 	%r538, %f2335;
	setp.gt.f32 	%p440, %f2335, 0f00000000;
	selp.b32 	%r539, 0, -2097152000, %p440;
	add.s32 	%r540, %r539, 2130706432;
	mov.b32 	%f2344, %r540;
	mul.f32 	%f2345, %f2343, %f2344;
	shl.b32 	%r541, %r538, 23;
	sub.s32 	%r542, %r541, %r539;
	mov.b32 	%f2346, %r542;
	mul.f32 	%f2347, %f2345, %f2346;
	mul.f32 	%f241, %f2347, 0f40206C99;
	rcp.approx.ftz.f32 	%f242, %f234;
	fma.rn.f32 	%f2348, %f242, 0f388F7971, 0fB8543ED8;
	fma.rn.f32 	%f2349, %f2348, %f242, 0fB9DDA6BE;
	fma.rn.f32 	%f2350, %f2349, %f242, 0f3A820ABE;
	fma.rn.f32 	%f2351, %f2350, %f242, 0fB9920AFD;
	fma.rn.f32 	%f2352, %f2351, %f242, 0fBB2F4D64;
	fma.rn.f32 	%f2353, %f2352, %f242, 0f3B638732;
	fma.rn.f32 	%f243, %f2353, %f242, 0f3DAAAAAC;
	@%p439 bra 	$L__BB18_414;
	mul.f32 	%f2354, %f242, %f243;
	fma.rn.f32 	%f3923, %f2354, %f241, %f241;
	bra.uni 	$L__BB18_473;
$L__BB18_396:
	setp.gt.s32 	%p371, %r198, 72;
	@%p371 bra 	$L__BB18_403;
	setp.eq.s32 	%p375, %r198, 70;
	@%p375 bra 	$L__BB18_413;
	setp.eq.s32 	%p376, %r198, 71;
	@%p376 bra 	$L__BB18_412;
	setp.eq.s32 	%p377, %r198, 72;
	mov.f32 	%f3923, %f2157;
	@%p377 bra 	$L__BB18_400;
	bra.uni 	$L__BB18_473;
$L__BB18_400:
	mul.f32 	%f225, %f2157, 0f3F3504F3;
	abs.f32 	%f2247, %f225;
	setp.ltu.f32 	%p432, %f2247, 0f3F8060FE;
	setp.ge.f32 	%p433, %f2247, 0f3F8060FE;
	mul.f32 	%f2248, %f225, %f225;
	selp.f32 	%f2249, %f2247, %f2248, %p433;
	selp.f32 	%f2250, 0f38EB4C3A, 0f38B1E96A, %p433;
	selp.f32 	%f2251, 0fBAAE005B, 0fBA574D20, %p433;
	fma.rn.f32 	%f2252, %f2250, %f2249, %f2251;
	selp.f32 	%f2253, 0f3C09919F, 0f3BAAD5EA, %p433;
	fma.rn.f32 	%f2254, %f2252, %f2249, %f2253;
	selp.f32 	%f2255, 0fBD24D99A, 0fBCDC1BE7, %p433;
	fma.rn.f32 	%f2256, %f2254, %f2249, %f2255;
	selp.f32 	%f2257, 0f3E235519, 0f3DE718AF, %p433;
	fma.rn.f32 	%f2258, %f2256, %f2249, %f2257;
	selp.f32 	%f2259, 0f3F69B4F9, 0fBEC093AC, %p433;
	fma.rn.f32 	%f2260, %f2258, %f2249, %f2259;
	selp.f32 	%f2261, 0f3F210A14, 0f3E0375D3, %p433;
	fma.rn.f32 	%f2262, %f2260, %f2249, %f2261;
	neg.f32 	%f2263, %f2249;
	selp.f32 	%f2264, %f2263, %f225, %p433;
	fma.rn.f32 	%f3912, %f2262, %f2264, %f2264;
	@%p432 bra 	$L__BB18_402;
	ex2.approx.ftz.f32 	%f2265, %f3912;
	mov.f32 	%f2266, 0f3F800000;
	sub.f32 	%f2267, %f2266, %f2265;
	copysign.f32 	%f3912, %f225, %f2267;
$L__BB18_402:
	add.f32 	%f2268, %f3912, 0f3F800000;
	mul.f32 	%f2269, %f2157, 0f3F000000;
	mul.f32 	%f3923, %f2269, %f2268;
	bra.uni 	$L__BB18_473;
$L__BB18_403:
	setp.eq.s32 	%p372, %r198, 73;
	@%p372 bra 	$L__BB18_411;
	setp.eq.s32 	%p373, %r198, 74;
	@%p373 bra 	$L__BB18_409;
	setp.ne.s32 	%p374, %r198, 75;
	mov.f32 	%f3923, %f2157;
	@%p374 bra 	$L__BB18_473;
	fma.rn.f32 	%f2158, %f2157, 0f3BBB989D, 0f3F000000;
	cvt.sat.f32.f32 	%f2159, %f2158;
	mov.f32 	%f2160, 0f4B400001;
	mov.f32 	%f2161, 0f437C0000;
	fma.rm.f32 	%f2162, %f2159, %f2161, %f2160;
	add.f32 	%f2163, %f2162, 0fCB40007F;
	neg.f32 	%f2164, %f2163;
	fma.rn.f32 	%f2165, %f2157, 0f3FB8AA3B, %f2164;
	fma.rn.f32 	%f2166, %f2157, 0f32A57060, %f2165;
	mov.b32 	%r516, %f2162;
	shl.b32 	%r517, %r516, 23;
	mov.b32 	%f2167, %r517;
	ex2.approx.ftz.f32 	%f2168, %f2166;
	mul.f32 	%f216, %f2168, %f2167;
	mov.f32 	%f2169, 0f3F800000;
	add.rz.f32 	%f2170, %f216, %f2169;
	mov.b32 	%r518, %f2170;
	add.s32 	%r519, %r518, -1061158912;
	and.b32  	%r520, %r519, -8388608;
	mov.b32 	%r100, %f216;
	sub.s32 	%r521, %r100, %r520;
	mov.b32 	%f2171, %r521;
	sub.s32 	%r522, 1082130432, %r520;
	mov.b32 	%f2172, %r522;
	fma.rn.f32 	%f2173, %f2172, 0f3E800000, 0fBF800000;
	add.f32 	%f2174, %f2173, %f2171;
	cvt.rn.f32.s32 	%f2175, %r520;
	mul.f32 	%f2176, %f2175, 0f34000000;
	fma.rn.f32 	%f2177, %f2174, 0fBD39BF78, 0f3DD80012;
	fma.rn.f32 	%f2178, %f2177, %f2174, 0fBE0778E0;
	fma.rn.f32 	%f2179, %f2178, %f2174, 0f3E146475;
	fma.rn.f32 	%f2180, %f2179, %f2174, 0fBE2A68DD;
	fma.rn.f32 	%f2181, %f2180, %f2174, 0f3E4CAF9E;
	fma.rn.f32 	%f2182, %f2181, %f2174, 0fBE800042;
	fma.rn.f32 	%f2183, %f2182, %f2174, 0f3EAAAAE6;
	fma.rn.f32 	%f2184, %f2183, %f2174, 0fBF000000;
	mul.f32 	%f2185, %f2174, %f2184;
	fma.rn.f32 	%f2186, %f2185, %f2174, %f2174;
	fma.rn.f32 	%f3911, %f2176, 0f3F317218, %f2186;
	setp.lt.u32 	%p424, %r100, 2139095040;
	@%p424 bra 	$L__BB18_408;
	setp.gt.s32 	%p425, %r100, -1082130432;
	fma.rn.f32 	%f2187, %f216, 0f7F800000, 0f7F800000;
	selp.f32 	%f2188, %f2187, %f3911, %p425;
	setp.eq.f32 	%p426, %f216, 0f00000000;
	selp.f32 	%f3911, 0f80000000, %f2188, %p426;
$L__BB18_408:
	abs.f32 	%f2189, %f3911;
	mul.f32 	%f2190, %f2189, 0f4038AA3B;
	ex2.approx.ftz.f32 	%f2191, %f2190;
	add.f32 	%f2192, %f2191, 0f3F800000;
	rcp.approx.ftz.f32 	%f2193, %f2192;
	fma.rn.f32 	%f2194, %f2193, 0fC0000000, 0f3F800000;
	setp.ge.f32 	%p427, %f2189, 0f41102CB4;
	selp.f32 	%f2195, 0f3F800000, %f2194, %p427;
	copysign.f32 	%f2196, %f3911, %f2195;
	mul.f32 	%f2197, %f3911, %f3911;
	fma.rn.f32 	%f2198, %f2197, 0f3C80F082, 0fBD563CAE;
	fma.rn.f32 	%f2199, %f2198, %f2197, 0f3E085941;
	fma.rn.f32 	%f2200, %f2199, %f2197, 0fBEAAA9ED;
	fma.rn.f32 	%f2201, %f2200, %f2197, 0f00000000;
	fma.rn.f32 	%f2202, %f2201, %f3911, %f3911;
	setp.ge.f32 	%p428, %f2189, 0f3F19999A;
	selp.f32 	%f2203, %f2196, %f2202, %p428;
	mul.f32 	%f3923, %f2157, %f2203;
	bra.uni 	$L__BB18_473;
$L__BB18_409:
	fma.rn.f32 	%f2204, %f2157, 0f3BBB989D, 0f3F000000;
	cvt.sat.f32.f32 	%f2205, %f2204;
	mov.f32 	%f2206, 0f4B400001;
	mov.f32 	%f2207, 0f437C0000;
	fma.rm.f32 	%f2208, %f2205, %f2207, %f2206;
	add.f32 	%f2209, %f2208, 0fCB40007F;
	neg.f32 	%f2210, %f2209;
	fma.rn.f32 	%f2211, %f2157, 0f3FB8AA3B, %f2210;
	fma.rn.f32 	%f2212, %f2157, 0f32A57060, %f2211;
	mov.b32 	%r523, %f2208;
	shl.b32 	%r524, %r523, 23;
	mov.b32 	%f2213, %r524;
	ex2.approx.ftz.f32 	%f2214, %f2212;
	mul.f32 	%f221, %f2214, %f2213;
	mov.f32 	%f2215, 0f3F800000;
	add.rz.f32 	%f2216, %f221, %f2215;
	mov.b32 	%r525, %f2216;
	add.s32 	%r526, %r525, -1061158912;
	and.b32  	%r527, %r526, -8388608;
	mov.b32 	%r101, %f221;
	sub.s32 	%r528, %r101, %r527;
	mov.b32 	%f2217, %r528;
	sub.s32 	%r529, 1082130432, %r527;
	mov.b32 	%f2218, %r529;
	fma.rn.f32 	%f2219, %f2218, 0f3E800000, 0fBF800000;
	add.f32 	%f2220, %f2219, %f2217;
	cvt.rn.f32.s32 	%f2221, %r527;
	mul.f32 	%f2222, %f2221, 0f34000000;
	fma.rn.f32 	%f2223, %f2220, 0fBD39BF78, 0f3DD80012;
	fma.rn.f32 	%f2224, %f2223, %f2220, 0fBE0778E0;
	fma.rn.f32 	%f2225, %f2224, %f2220, 0f3E146475;
	fma.rn.f32 	%f2226, %f2225, %f2220, 0fBE2A68DD;
	fma.rn.f32 	%f2227, %f2226, %f2220, 0f3E4CAF9E;
	fma.rn.f32 	%f2228, %f2227, %f2220, 0fBE800042;
	fma.rn.f32 	%f2229, %f2228, %f2220, 0f3EAAAAE6;
	fma.rn.f32 	%f2230, %f2229, %f2220, 0fBF000000;
	mul.f32 	%f2231, %f2220, %f2230;
	fma.rn.f32 	%f2232, %f2231, %f2220, %f2220;
	fma.rn.f32 	%f3923, %f2222, 0f3F317218, %f2232;
	setp.lt.u32 	%p429, %r101, 2139095040;
	@%p429 bra 	$L__BB18_473;
	setp.gt.s32 	%p430, %r101, -1082130432;
	fma.rn.f32 	%f2233, %f221, 0f7F800000, 0f7F800000;
	selp.f32 	%f2234, %f2233, %f3923, %p430;
	setp.eq.f32 	%p431, %f221, 0f00000000;
	selp.f32 	%f3923, 0f80000000, %f2234, %p431;
	bra.uni 	$L__BB18_473;
$L__BB18_411:
	fma.rn.f32 	%f2235, %f2157, 0fBBBB989D, 0f3F000000;
	cvt.sat.f32.f32 	%f2236, %f2235;
	mov.f32 	%f2237, 0f4B400001;
	mov.f32 	%f2238, 0f437C0000;
	fma.rm.f32 	%f2239, %f2236, %f2238, %f2237;
	add.f32 	%f2240, %f2239, 0fCB40007F;
	neg.f32 	%f2241, %f2240;
	fma.rn.f32 	%f2242, %f2157, 0fBFB8AA3B, %f2241;
	fma.rn.f32 	%f2243, %f2157, 0fB2A57060, %f2242;
	mov.b32 	%r530, %f2239;
	shl.b32 	%r531, %r530, 23;
	mov.b32 	%f2244, %r531;
	ex2.approx.ftz.f32 	%f2245, %f2243;
	fma.rn.f32 	%f2246, %f2245, %f2244, 0f3F800000;
	div.rn.f32 	%f3923, %f2157, %f2246;
	bra.uni 	$L__BB18_473;
$L__BB18_412:
	max.f32 	%f3923, %f2157, 0f00000000;
	bra.uni 	$L__BB18_473;
$L__BB18_413:
	fma.rn.f32 	%f2270, %f2157, 0fBBBB989D, 0f3F000000;
	cvt.sat.f32.f32 	%f2271, %f2270;
	mov.f32 	%f2272, 0f4B400001;
	mov.f32 	%f2273, 0f437C0000;
	fma.rm.f32 	%f2274, %f2271, %f2273, %f2272;
	add.f32 	%f2275, %f2274, 0fCB40007F;
	neg.f32 	%f2276, %f2275;
	fma.rn.f32 	%f2277, %f2157, 0fBFB8AA3B, %f2276;
	fma.rn.f32 	%f2278, %f2157, 0fB2A57060, %f2277;
	mov.b32 	%r532, %f2274;
	shl.b32 	%r533, %r532, 23;
	mov.b32 	%f2279, %r533;
	ex2.approx.ftz.f32 	%f2280, %f2278;
	fma.rn.f32 	%f2281, %f2280, %f2279, 0f3F800000;
	rcp.rn.f32 	%f3923, %f2281;
	bra.uni 	$L__BB18_473;
$L__BB18_414:
	mul.f32 	%f2355, %f242, %f243;
	fma.rn.f32 	%f2356, %f2355, %f233, %f233;
	add.f32 	%f2357, %f234, %f234;
	cvt.rni.f32.f32 	%f2358, %f2357;
	cvt.rzi.s32.f32 	%r543, %f2358;
	fma.rn.f32 	%f2359, %f2358, 0fBF000000, %f234;
	mul.rn.f32 	%f2360, %f2359, %f2359;
	fma.rn.f32 	%f2361, %f2360, 0fBF17ACC9, 0f40233590;
	fma.rn.f32 	%f2362, %f2360, 0f3E684E12, 0fBFAAD2E0;
	fma.rn.f32 	%f2363, %f2361, %f2360, 0fC0A55DF6;
	fma.rn.f32 	%f2364, %f2362, %f2360, 0f4081E0CF;
	fma.rn.f32 	%f2365, %f2360, %f2359, 0f00000000;
	fma.rn.f32 	%f2366, %f2364, %f2360, 0fC09DE9E6;
	fma.rn.f32 	%f2367, %f2363, %f2365, 0f00000000;
	fma.rn.f32 	%f2368, %f2366, %f2360, 0f3F800000;
	fma.rn.f32 	%f2369, %f2359, 0f40490FDB, %f2367;
	and.b32  	%r544, %r543, 1;
	setp.eq.b32 	%p441, %r544, 1;
	selp.f32 	%f2370, %f2368, %f2369, %p441;
	and.b32  	%r545, %r543, 2;
	setp.eq.s32 	%p442, %r545, 0;
	mov.f32 	%f2371, 0f00000000;
	sub.f32 	%f2372, %f2371, %f2370;
	selp.f32 	%f2373, %f2370, %f2372, %p442;
	mul.rn.f32 	%f2374, %f2356, %f2373;
	neg.f32 	%f2375, %f2374;
	fma.rn.f32 	%f2376, %f2356, %f2373, %f2375;
	mov.f32 	%f2377, 0f3F800000;
	div.approx.f32 	%f2378, %f2377, %f2374;
	neg.f32 	%f2379, %f2378;
	mul.f32 	%f2380, %f2378, %f2379;
	mul.f32 	%f2381, %f2376, %f2380;
	mul.f32 	%f2382, %f241, %f2381;
	fma.rn.f32 	%f2383, %f241, %f2378, %f2382;
	mul.f32 	%f2384, %f2383, 0f3F000000;
	setp.gt.f32 	%p443, %f234, 0f42040000;
	mul.f32 	%f2385, %f2384, 0f27800000;
	selp.f32 	%f3915, %f2385, %f2384, %p443;
	bra.uni 	$L__BB18_416;
$L__BB18_415:
	setp.geu.f32 	%p444, %f2157, 0f00000000;
	setp.lt.f32 	%p445, %f2157, 0fBF000000;
	selp.f32 	%f2386, %f2157, 0f3F800000, %p445;
	setp.eq.f32 	%p446, %f2157, 0f00000000;
	cvt.rni.f32.f32 	%f2387, %f2157;
	sub.f32 	%f2388, %f2157, %f2387;
	selp.f32 	%f2389, %f2157, %f2388, %p446;
	setp.le.f32 	%p447, %f2157, 0f3F000000;
	selp.f32 	%f2390, %f2389, 0f3F800000, %p447;
	mul.f32 	%f2391, %f2386, %f2390;
	fma.rn.f32 	%f2392, %f2389, 0fBA8C9F66, 0f3BE903D7;
	fma.rn.f32 	%f2393, %f2392, %f2389, 0fBC1E00B0;
	fma.rn.f32 	%f2394, %f2393, %f2389, 0fBD2CC522;
	fma.rn.f32 	%f2395, %f2394, %f2389, 0f3E2A89B3;
	fma.rn.f32 	%f2396, %f2395, %f2389, 0fBD2C0C05;
	fma.rn.f32 	%f2397, %f2396, %f2389, 0fBF27E7A2;
	fma.rn.f32 	%f2398, %f2397, %f2389, 0f3F13C468;
	fma.rn.f32 	%f2399, %f2398, %f2391, 0f00000000;
	fma.rn.f32 	%f2400, %f2399, %f2389, %f2391;
	mov.f32 	%f2401, 0f3F800000;
	div.approx.f32 	%f3915, %f2401, %f2400;
	mov.f32 	%f3923, %f3915;
	@%p444 bra 	$L__BB18_473;
$L__BB18_416:
	cvt.rzi.f32.f32 	%f2403, %f2157;
	setp.eq.f32 	%p448, %f2157, %f2403;
	mov.f32 	%f3923, 0f7FFFFFFF;
	@%p448 bra 	$L__BB18_473;
	setp.geu.f32 	%p449, %f2157, 0fC2246666;
	mov.f32 	%f3923, %f3915;
	@%p449 bra 	$L__BB18_473;
	cvt.rzi.s32.f32 	%r546, %f2157;
	and.b32  	%r547, %r546, 1;
	setp.eq.b32 	%p450, %r547, 1;
	selp.f32 	%f3923, 0f00000000, %f3915, %p450;
	bra.uni 	$L__BB18_473;
$L__BB18_419:
	abs.f32 	%f249, %f2157;
	setp.ltu.f32 	%p451, %f249, 0f40400000;
	@%p451 bra 	$L__BB18_423;
	setp.ltu.f32 	%p452, %f249, 0f40F9999A;
	@%p452 bra 	$L__BB18_422;
	rcp.approx.ftz.f32 	%f2404, %f249;
	mul.f32 	%f2405, %f2404, %f2404;
	fma.rn.f32 	%f2406, %f2405, 0f3A4BE755, 0fBB360953;
	fma.rn.f32 	%f2407, %f2406, %f2405, 0f3DAAAAA3;
	fma.rn.f32 	%f2408, %f2407, %f2404, 0f3F6B3F8E;
	mov.b32 	%r548, %f249;
	add.s32 	%r549, %r548, -1059760811;
	and.b32  	%r550, %r549, -8388608;
	sub.s32 	%r551, %r548, %r550;
	mov.b32 	%f2409, %r551;
	cvt.rn.f32.s32 	%f2410, %r550;
	fma.rn.f32 	%f2411, %f2410, 0f34000000, 0f00000000;
	add.f32 	%f2412, %f2409, 0fBF800000;
	fma.rn.f32 	%f2413, %f2412, 0fBE055027, 0f3E1039F6;
	fma.rn.f32 	%f2414, %f2413, %f2412, 0fBDF8CDCC;
	fma.rn.f32 	%f2415, %f2414, %f2412, 0f3E0F2955;
	fma.rn.f32 	%f2416, %f2415, %f2412, 0fBE2AD8B9;
	fma.rn.f32 	%f2417, %f2416, %f2412, 0f3E4CED0B;
	fma.rn.f32 	%f2418, %f2417, %f2412, 0fBE7FFF22;
	fma.rn.f32 	%f2419, %f2418, %f2412, 0f3EAAAA78;
	fma.rn.f32 	%f2420, %f2419, %f2412, 0fBF000000;
	mul.f32 	%f2421, %f2412, %f2420;
	fma.rn.f32 	%f2422, %f2421, %f2412, %f2412;
	fma.rn.f32 	%f2423, %f2411, 0f3F317218, %f2422;
	setp.gt.u32 	%p453, %r548, 2139095039;
	fma.rn.f32 	%f2424, %f249, 0f7F800000, 0f7F800000;
	selp.f32 	%f2425, %f2424, %f2423, %p453;
	mul.f32 	%f2426, %f2425, 0f3F000000;
	add.f32 	%f2427, %f249, 0fBF000000;
	mul.rn.f32 	%f2428, %f2426, %f2427;
	sub.f32 	%f2429, %f2428, %f249;
	add.rn.f32 	%f2430, %f2428, %f2408;
	add.f32 	%f2431, %f2429, %f2430;
	setp.eq.f32 	%p454, %f249, 0f7F800000;
	selp.f32 	%f3916, 0f7F800000, %f2431, %p454;
	bra.uni 	$L__BB18_428;
$L__BB18_422:
	add.f32 	%f2432, %f249, 0fC0400000;
	fma.rn.f32 	%f2433, %f2432, 0fC43B38FB, 0fC640F6F8;
	fma.rn.f32 	%f2434, %f2433, %f2432, 0fC7206560;
	fma.rn.f32 	%f2435, %f2434, %f2432, 0fC73CB6AA;
	fma.rn.f32 	%f2436, %f2435, %f2432, 0fC80BAE5A;
	add.f32 	%f2437, %f2432, 0fC381A020;
	fma.rn.f32 	%f2438, %f2437, %f2432, 0fC62864B8;
	fma.rn.f32 	%f2439, %f2438, %f2432, 0fC7B50686;
	fma.rn.f32 	%f2440, %f2439, %f2432, 0fC8498465;
	rcp.approx.ftz.f32 	%f2441, %f2440;
	fma.rn.f32 	%f3916, %f2436, %f2441, %f2432;
	bra.uni 	$L__BB18_428;
$L__BB18_423:
	setp.ltu.f32 	%p455, %f249, 0f3FC00000;
	@%p455 bra 	$L__BB18_425;
	add.f32 	%f2442, %f249, 0fC0000000;
	fma.rn.f32 	%f2443, %f2442, 0f385007FA, 0fB967A002;
	fma.rn.f32 	%f2444, %f2443, %f2442, 0f3A0DE6FC;
	fma.rn.f32 	%f2445, %f2444, %f2442, 0fBA9DE0E2;
	fma.rn.f32 	%f2446, %f2445, %f2442, 0f3B3D05B7;
	fma.rn.f32 	%f2447, %f2446, %f2442, 0fBBF1EB10;
	fma.rn.f32 	%f2448, %f2447, %f2442, 0f3CA89A28;
	fma.rn.f32 	%f2449, %f2448, %f2442, 0fBD89F01A;
	fma.rn.f32 	%f2450, %f2449, %f2442, 0f3EA51A66;
	fma.rn.f32 	%f2451, %f2450, %f2442, 0f3ED87730;
	mul.f32 	%f3916, %f2442, %f2451;
	bra.uni 	$L__BB18_428;
$L__BB18_425:
	setp.ltu.f32 	%p456, %f249, 0f3F333333;
	@%p456 bra 	$L__BB18_427;
	mov.f32 	%f2452, 0f3F800000;
	sub.f32 	%f2453, %f2452, %f249;
	fma.rn.f32 	%f2454, %f2453, 0f3D3BEF76, 0f3DD47577;
	fma.rn.f32 	%f2455, %f2454, %f2453, 0f3DFB8079;
	fma.rn.f32 	%f2456, %f2455, %f2453, 0f3E0295B5;
	fma.rn.f32 	%f2457, %f2456, %f2453, 0f3E12A765;
	fma.rn.f32 	%f2458, %f2457, %f2453, 0f3E2D6867;
	fma.rn.f32 	%f2459, %f2458, %f2453, 0f3E5462BF;
	fma.rn.f32 	%f2460, %f2459, %f2453, 0f3E8A8A72;
	fma.rn.f32 	%f2461, %f2460, %f2453, 0f3ECD26A4;
	fma.rn.f32 	%f2462, %f2461, %f2453, 0f3F528D32;
	fma.rn.f32 	%f2463, %f2462, %f2453, 0f3F13C468;
	mul.f32 	%f3916, %f2453, %f2463;
	bra.uni 	$L__BB18_428;
$L__BB18_427:
	fma.rn.f32 	%f2464, %f249, 0f3B6B1C86, 0fBBB34878;
	fma.rn.f32 	%f2465, %f2464, %f249, 0fBD36CAEF;
	fma.rn.f32 	%f2466, %f2465, %f249, 0f3E2B5555;
	fma.rn.f32 	%f2467, %f2466, %f249, 0fBD2C96C7;
	fma.rn.f32 	%f2468, %f2467, %f249, 0fBF27E6EB;
	fma.rn.f32 	%f2469, %f2468, %f249, 0f3F13C463;
	mul.f32 	%f2470, %f249, %f2469;
	fma.rn.f32 	%f2471, %f2470, %f249, %f249;
	setp.lt.f32 	%p457, %f2471, 0f00800000;
	mul.f32 	%f2472, %f2471, 0f4B000000;
	selp.f32 	%f2473, %f2472, %f2471, %p457;
	selp.f32 	%f2474, 0fC1B80000, 0f00000000, %p457;
	mov.b32 	%r552, %f2473;
	add.s32 	%r553, %r552, -1059760811;
	and.b32  	%r554, %r553, -8388608;
	sub.s32 	%r555, %r552, %r554;
	mov.b32 	%f2475, %r555;
	cvt.rn.f32.s32 	%f2476, %r554;
	fma.rn.f32 	%f2477, %f2476, 0f34000000, %f2474;
	add.f32 	%f2478, %f2475, 0fBF800000;
	fma.rn.f32 	%f2479, %f2478, 0fBE055027, 0f3E1039F6;
	fma.rn.f32 	%f2480, %f2479, %f2478, 0fBDF8CDCC;
	fma.rn.f32 	%f2481, %f2480, %f2478, 0f3E0F2955;
	fma.rn.f32 	%f2482, %f2481, %f2478, 0fBE2AD8B9;
	fma.rn.f32 	%f2483, %f2482, %f2478, 0f3E4CED0B;
	fma.rn.f32 	%f2484, %f2483, %f2478, 0fBE7FFF22;
	fma.rn.f32 	%f2485, %f2484, %f2478, 0f3EAAAA78;
	fma.rn.f32 	%f2486, %f2485, %f2478, 0fBF000000;
	mul.f32 	%f2487, %f2478, %f2486;
	fma.rn.f32 	%f2488, %f2487, %f2478, %f2478;
	fma.rn.f32 	%f2489, %f2477, 0f3F317218, %f2488;
	setp.gt.u32 	%p458, %r552, 2139095039;
	fma.rn.f32 	%f2490, %f2473, 0f7F800000, 0f7F800000;
	selp.f32 	%f2491, %f2490, %f2489, %p458;
	setp.eq.f32 	%p459, %f2473, 0f00000000;
	neg.f32 	%f2492, %f2491;
	selp.f32 	%f3916, 0f7F800000, %f2492, %p459;
$L__BB18_428:
	setp.ge.f32 	%p460, %f2157, 0f00000000;
	mov.f32 	%f3923, %f3916;
	@%p460 bra 	$L__BB18_473;
	cvt.rmi.f32.f32 	%f2494, %f249;
	setp.eq.f32 	%p461, %f249, %f2494;
	mov.f32 	%f3923, 0f7F800000;
	@%p461 bra 	$L__BB18_473;
	setp.lt.f32 	%p462, %f249, 0f1FEC1E4A;
	@%p462 bra 	$L__BB18_432;
	add.f32 	%f2495, %f249, %f249;
	cvt.rni.f32.f32 	%f2496, %f2495;
	cvt.rzi.s32.f32 	%r556, %f2496;
	fma.rn.f32 	%f2497, %f2496, 0fBF000000, %f249;
	mul.f32 	%f2498, %f2497, 0f40490FDB;
	mul.rn.f32 	%f2499, %f2498, %f2498;
	and.b32  	%r557, %r556, 1;
	setp.eq.b32 	%p463, %r557, 1;
	selp.f32 	%f2500, 0f3F800000, %f2498, %p463;
	fma.rn.f32 	%f2501, %f2499, %f2500, 0f00000000;
	fma.rn.f32 	%f2502, %f2499, 0f37CBAC00, 0fBAB607ED;
	selp.f32 	%f2503, %f2502, 0fB94D4153, %p463;
	selp.f32 	%f2504, 0f3D2AAABB, 0f3C0885E4, %p463;
	fma.rn.f32 	%f2505, %f2503, %f2499, %f2504;
	selp.f32 	%f2506, 0fBEFFFFFF, 0fBE2AAAA8, %p463;
	fma.rn.f32 	%f2507, %f2505, %f2499, %f2506;
	fma.rn.f32 	%f2508, %f2507, %f2501, %f2500;
	and.b32  	%r558, %r556, 2;
	setp.eq.s32 	%p464, %r558, 0;
	mov.f32 	%f2509, 0f00000000;
	sub.f32 	%f2510, %f2509, %f2508;
	selp.f32 	%f2511, %f2508, %f2510, %p464;
	abs.f32 	%f2512, %f2511;
	mul.f32 	%f2513, %f249, %f2512;
	setp.lt.f32 	%p465, %f2513, 0f00800000;
	mul.f32 	%f2514, %f2513, 0f4B000000;
	selp.f32 	%f2515, 0fC1B80000, 0f00000000, %p465;
	selp.f32 	%f2516, %f2514, %f2513, %p465;
	mov.b32 	%r559, %f2516;
	add.s32 	%r560, %r559, -1059760811;
	and.b32  	%r561, %r560, -8388608;
	sub.s32 	%r562, %r559, %r561;
	mov.b32 	%f2517, %r562;
	cvt.rn.f32.s32 	%f2518, %r561;
	fma.rn.f32 	%f2519, %f2518, 0f34000000, %f2515;
	add.f32 	%f2520, %f2517, 0fBF800000;
	fma.rn.f32 	%f2521, %f2520, 0fBE055027, 0f3E1039F6;
	fma.rn.f32 	%f2522, %f2521, %f2520, 0fBDF8CDCC;
	fma.rn.f32 	%f2523, %f2522, %f2520, 0f3E0F2955;
	fma.rn.f32 	%f2524, %f2523, %f2520, 0fBE2AD8B9;
	fma.rn.f32 	%f2525, %f2524, %f2520, 0f3E4CED0B;
	fma.rn.f32 	%f2526, %f2525, %f2520, 0fBE7FFF22;
	fma.rn.f32 	%f2527, %f2526, %f2520, 0f3EAAAA78;
	fma.rn.f32 	%f2528, %f2527, %f2520, 0fBF000000;
	mul.f32 	%f2529, %f2520, %f2528;
	fma.rn.f32 	%f2530, %f2529, %f2520, %f2520;
	fma.rn.f32 	%f2531, %f2519, 0f3F317218, %f2530;
	setp.gt.u32 	%p466, %r559, 2139095039;
	fma.rn.f32 	%f2532, %f2516, 0f7F800000, 0f7F800000;
	selp.f32 	%f2533, %f2532, %f2531, %p466;
	setp.eq.f32 	%p467, %f2516, 0f00000000;
	mov.f32 	%f2534, 0f3F928682;
	sub.f32 	%f2535, %f2534, %f2533;
	selp.f32 	%f2536, 0f7F800000, %f2535, %p467;
	sub.f32 	%f3923, %f2536, %f3916;
	bra.uni 	$L__BB18_473;
$L__BB18_432:
	setp.lt.f32 	%p468, %f249, 0f00800000;
	mul.f32 	%f2537, %f249, 0f4B000000;
	selp.f32 	%f2538, %f2537, %f249, %p468;
	selp.f32 	%f2539, 0fC1B80000, 0f00000000, %p468;
	mov.b32 	%r563, %f2538;
	add.s32 	%r564, %r563, -1059760811;
	and.b32  	%r565, %r564, -8388608;
	sub.s32 	%r566, %r563, %r565;
	mov.b32 	%f2540, %r566;
	cvt.rn.f32.s32 	%f2541, %r565;
	fma.rn.f32 	%f2542, %f2541, 0f34000000, %f2539;
	add.f32 	%f2543, %f2540, 0fBF800000;
	fma.rn.f32 	%f2544, %f2543, 0fBE055027, 0f3E1039F6;
	fma.rn.f32 	%f2545, %f2544, %f2543, 0fBDF8CDCC;
	fma.rn.f32 	%f2546, %f2545, %f2543, 0f3E0F2955;
	fma.rn.f32 	%f2547, %f2546, %f2543, 0fBE2AD8B9;
	fma.rn.f32 	%f2548, %f2547, %f2543, 0f3E4CED0B;
	fma.rn.f32 	%f2549, %f2548, %f2543, 0fBE7FFF22;
	fma.rn.f32 	%f2550, %f2549, %f2543, 0f3EAAAA78;
	fma.rn.f32 	%f2551, %f2550, %f2543, 0fBF000000;
	mul.f32 	%f2552, %f2543, %f2551;
	fma.rn.f32 	%f2553, %f2552, %f2543, %f2543;
	fma.rn.f32 	%f2554, %f2542, 0f3F317218, %f2553;
	setp.gt.u32 	%p469, %r563, 2139095039;
	fma.rn.f32 	%f2555, %f2538, 0f7F800000, 0f7F800000;
	selp.f32 	%f2556, %f2555, %f2554, %p469;
	setp.eq.f32 	%p470, %f2538, 0f00000000;
	neg.f32 	%f2557, %f2556;
	selp.f32 	%f3923, 0f7F800000, %f2557, %p470;
	bra.uni 	$L__BB18_473;
$L__BB18_433:
	abs.f32 	%f2558, %f2157;
	add.f32 	%f2559, %f2558, 0fC0800000;
	add.f32 	%f2560, %f2558, 0f40800000;
	rcp.approx.ftz.f32 	%f2561, %f2560;
	mul.rn.f32 	%f2562, %f2559, %f2561;
	add.f32 	%f2563, %f2562, 0f3F800000;
	fma.rn.f32 	%f2564, %f2563, 0fC0800000, %f2558;
	neg.f32 	%f2565, %f2562;
	fma.rn.f32 	%f2566, %f2565, %f2558, %f2564;
	fma.rn.f32 	%f2567, %f2561, %f2566, %f2562;
	fma.rn.f32 	%f2568, %f2567, 0f3A69A091, 0f3BE6E05B;
	fma.rn.f32 	%f2569, %f2568, %f2567, 0fBC81FB4B;
	fma.rn.f32 	%f2570, %f2569, %f2567, 0f3D15373B;
	fma.rn.f32 	%f2571, %f2570, %f2567, 0fBD887C5A;
	fma.rn.f32 	%f2572, %f2571, %f2567, 0f3DC021D5;
	fma.rn.f32 	%f2573, %f2572, %f2567, 0fBDCED424;
	fma.rn.f32 	%f2574, %f2573, %f2567, 0f3D8B74DE;
	fma.rn.f32 	%f2575, %f2574, %f2567, 0f3C7BF170;
	fma.rn.f32 	%f2576, %f2575, %f2567, 0fBE0EF8D4;
	fma.rn.f32 	%f2577, %f2576, %f2567, 0f3F9DD2C9;
	fma.rn.f32 	%f2578, %f2558, 0f40000000, 0f3F800000;
	rcp.approx.ftz.f32 	%f2579, %f2578;
	mul.rn.f32 	%f2580, %f2577, %f2579;
	mul.f32 	%f2581, %f2580, 0fC0000000;
	fma.rn.f32 	%f2582, %f2558, %f2581, %f2577;
	sub.f32 	%f2583, %f2582, %f2580;
	fma.rn.f32 	%f2584, %f2583, %f2579, %f2580;
	neg.f32 	%f2585, %f2558;
	mul.f32 	%f2586, %f2558, %f2585;
	mov.f32 	%f2587, 0f3FB8AA3B;
	mul.rn.f32 	%f2588, %f2586, %f2587;
	cvt.rzi.f32.f32 	%f2589, %f2588;
	abs.f32 	%f2590, %f2589;
	setp.gt.f32 	%p471, %f2590, 0f42FC0000;
	mov.f32 	%f2591, 0f42FC0000;
	copysign.f32 	%f2592, %f2589, %f2591;
	selp.f32 	%f2593, %f2592, %f2589, %p471;
	fma.rn.f32 	%f2594, %f2593, 0fBF317218, %f2586;
	fma.rn.f32 	%f2595, %f2593, 0f3102E308, %f2594;
	mul.f32 	%f2596, %f2595, 0f3FB8AA3B;
	add.f32 	%f2597, %f2593, 0f4B40007F;
	mov.b32 	%r567, %f2597;
	shl.b32 	%r568, %r567, 23;
	mov.b32 	%f2598, %r568;
	ex2.approx.ftz.f32 	%f2599, %f2596;
	mul.f32 	%f2600, %f2599, %f2598;
	neg.f32 	%f2601, %f2586;
	fma.rn.f32 	%f2602, %f2585, %f2558, %f2601;
	fma.rn.f32 	%f2603, %f2600, %f2602, %f2600;
	mul.f32 	%f2604, %f2584, %f2603;
	setp.gt.f32 	%p472, %f2558, 0f4120E148;
	selp.f32 	%f2605, 0f00000000, %f2604, %p472;
	setp.lt.f32 	%p473, %f2157, 0f00000000;
	mov.f32 	%f2606, 0f40000000;
	sub.f32 	%f2607, %f2606, %f2605;
	selp.f32 	%f3923, %f2607, %f2605, %p473;
	bra.uni 	$L__BB18_473;
$L__BB18_434:
	cvt.rzi.f32.f32 	%f3923, %f2157;
	bra.uni 	$L__BB18_473;
$L__BB18_435:
	cvt.rpi.f32.f32 	%f3923, %f2157;
	bra.uni 	$L__BB18_473;
$L__BB18_436:
	cvt.rmi.f32.f32 	%f3923, %f2157;
	bra.uni 	$L__BB18_473;
$L__BB18_437:
	mov.f32 	%f2659, 0f3F800000;
	sub.rn.f32 	%f2660, %f2157, %f2659;
	mov.b32 	%r103, %f2660;
	setp.gt.u32 	%p480, %r103, 1258291200;
	fma.rn.f32 	%f2661, %f2157, %f2157, 0fBF800000;
	rsqrt.approx.ftz.f32 	%f2662, %f2661;
	mul.f32 	%f2663, %f2661, %f2662;
	mul.f32 	%f2664, %f2662, 0f3F000000;
	neg.f32 	%f2665, %f2663;
	fma.rn.f32 	%f2666, %f2665, %f2663, %f2661;
	fma.rn.f32 	%f2667, %f2666, %f2664, %f2663;
	setp.eq.f32 	%p481, %f2661, 0f00000000;
	selp.f32 	%f2668, 0f00000000, %f2667, %p481;
	selp.f32 	%f2669, 0fBF800001, %f2668, %p480;
	add.f32 	%f270, %f2660, %f2669;
	add.rz.f32 	%f2670, %f270, %f2659;
	mov.b32 	%r574, %f2670;
	add.s32 	%r575, %r574, -1061158912;
	and.b32  	%r576, %r575, -8388608;
	mov.b32 	%r104, %f270;
	sub.s32 	%r577, %r104, %r576;
	mov.b32 	%f2671, %r577;
	sub.s32 	%r578, 1082130432, %r576;
	mov.b32 	%f2672, %r578;
	fma.rn.f32 	%f2673, %f2672, 0f3E800000, 0fBF800000;
	add.f32 	%f2674, %f2673, %f2671;
	cvt.rn.f32.s32 	%f2675, %r576;
	mul.f32 	%f2676, %f2675, 0f34000000;
	fma.rn.f32 	%f2677, %f2674, 0fBD39BF78, 0f3DD80012;
	fma.rn.f32 	%f2678, %f2677, %f2674, 0fBE0778E0;
	fma.rn.f32 	%f2679, %f2678, %f2674, 0f3E146475;
	fma.rn.f32 	%f2680, %f2679, %f2674, 0fBE2A68DD;
	fma.rn.f32 	%f2681, %f2680, %f2674, 0f3E4CAF9E;
	fma.rn.f32 	%f2682, %f2681, %f2674, 0fBE800042;
	fma.rn.f32 	%f2683, %f2682, %f2674, 0f3EAAAAE6;
	fma.rn.f32 	%f2684, %f2683, %f2674, 0fBF000000;
	mul.f32 	%f2685, %f2674, %f2684;
	fma.rn.f32 	%f2686, %f2685, %f2674, %f2674;
	fma.rn.f32 	%f3918, %f2676, 0f3F317218, %f2686;
	setp.lt.u32 	%p482, %r104, 2139095040;
	@%p482 bra 	$L__BB18_439;
	setp.gt.s32 	%p483, %r104, -1082130432;
	fma.rn.f32 	%f2687, %f270, 0f7F800000, 0f7F800000;
	selp.f32 	%f2688, %f2687, %f3918, %p483;
	setp.eq.f32 	%p484, %f270, 0f00000000;
	selp.f32 	%f3918, 0f80000000, %f2688, %p484;
$L__BB18_439:
	setp.gt.u32 	%p485, %r103, 1258291200;
	add.f32 	%f2689, %f3918, 0f3F317218;
	selp.f32 	%f3923, %f2689, %f3918, %p485;
	bra.uni 	$L__BB18_473;
$L__BB18_440:
	abs.f32 	%f2719, %f2157;
	mul.f32 	%f2720, %f2719, 0f4038AA3B;
	ex2.approx.ftz.f32 	%f2721, %f2720;
	add.f32 	%f2722, %f2721, 0f3F800000;
	rcp.approx.ftz.f32 	%f2723, %f2722;
	fma.rn.f32 	%f2724, %f2723, 0fC0000000, 0f3F800000;
	setp.ge.f32 	%p492, %f2719, 0f41102CB4;
	selp.f32 	%f2725, 0f3F800000, %f2724, %p492;
	copysign.f32 	%f2726, %f2157, %f2725;
	mul.f32 	%f2727, %f2157, %f2157;
	fma.rn.f32 	%f2728, %f2727, 0f3C80F082, 0fBD563CAE;
	fma.rn.f32 	%f2729, %f2728, %f2727, 0f3E085941;
	fma.rn.f32 	%f2730, %f2729, %f2727, 0fBEAAA9ED;
	fma.rn.f32 	%f2731, %f2730, %f2727, 0f00000000;
	fma.rn.f32 	%f2732, %f2731, %f2157, %f2157;
	setp.ge.f32 	%p493, %f2719, 0f3F19999A;
	selp.f32 	%f3923, %f2726, %f2732, %p493;
	bra.uni 	$L__BB18_473;
$L__BB18_441:
	abs.f32 	%f2733, %f2157;
	mov.f32 	%f2734, 0f3FB8AA3B;
	mul.rn.f32 	%f2735, %f2733, %f2734;
	cvt.rzi.f32.f32 	%f2736, %f2735;
	abs.f32 	%f2737, %f2736;
	setp.gt.f32 	%p494, %f2737, 0f42FC0000;
	mov.f32 	%f2738, 0f42FC0000;
	copysign.f32 	%f2739, %f2736, %f2738;
	selp.f32 	%f2740, %f2739, %f2736, %p494;
	fma.rn.f32 	%f2741, %f2740, 0fBF317218, %f2733;
	fma.rn.f32 	%f2742, %f2740, 0f3102E308, %f2741;
	mul.f32 	%f2743, %f2742, 0f3FB8AA3B;
	add.f32 	%f2744, %f2740, 0f4B40007D;
	mov.b32 	%r584, %f2744;
	shl.b32 	%r585, %r584, 23;
	mov.b32 	%f2745, %r585;
	ex2.approx.ftz.f32 	%f2746, %f2743;
	mul.f32 	%f2747, %f2746, %f2745;
	mov.f32 	%f2748, 0f3E000000;
	div.approx.ftz.f32 	%f2749, %f2748, %f2747;
	fma.rn.f32 	%f3923, %f2747, 0f40000000, %f2749;
	bra.uni 	$L__BB18_473;
$L__BB18_442:
	abs.f32 	%f2775, %f2157;
	setp.gt.f32 	%p497, %f2775, 0f3F800000;
	rcp.approx.ftz.f32 	%f2776, %f2775;
	selp.f32 	%f2777, %f2776, %f2775, %p497;
	mul.f32 	%f2778, %f2777, %f2777;
	fma.rn.f32 	%f2779, %f2778, 0f3B2090AA, 0fBC6BE14F;
	fma.rn.f32 	%f2780, %f2779, %f2778, 0f3D23397E;
	fma.rn.f32 	%f2781, %f2780, %f2778, 0fBD948A7A;
	fma.rn.f32 	%f2782, %f2781, %f2778, 0f3DD76B21;
	fma.rn.f32 	%f2783, %f2782, %f2778, 0fBE111E88;
	fma.rn.f32 	%f2784, %f2783, %f2778, 0f3E4CAF60;
	fma.rn.f32 	%f2785, %f2784, %f2778, 0fBEAAAA27;
	mul.f32 	%f2786, %f2778, %f2785;
	fma.rn.f32 	%f2787, %f2786, %f2777, %f2777;
	neg.f32 	%f2788, %f2787;
	fma.rn.f32 	%f2789, 0f3F6EE581, 0f3FD774EB, %f2788;
	selp.f32 	%f2790, %f2789, %f2787, %p497;
	setp.num.f32 	%p498, %f2775, %f2775;
	copysign.f32 	%f2791, %f2157, %f2790;
	selp.f32 	%f3923, %f2791, %f2790, %p498;
	bra.uni 	$L__BB18_473;
$L__BB18_443:
	abs.f32 	%f2815, %f2157;
	fma.rn.f32 	%f2816, %f2815, 0fBF000000, 0f3F000000;
	rsqrt.approx.ftz.f32 	%f2817, %f2816;
	mul.f32 	%f2818, %f2816, %f2817;
	mul.f32 	%f2819, %f2817, 0fBF000000;
	fma.rn.f32 	%f2820, %f2818, %f2819, 0f3F000000;
	fma.rn.f32 	%f2821, %f2818, %f2820, %f2818;
	setp.eq.f32 	%p502, %f2815, 0f3F800000;
	selp.f32 	%f2822, 0f00000000, %f2821, %p502;
	setp.gt.f32 	%p503, %f2815, 0f3F0F5C29;
	selp.f32 	%f2823, %f2822, %f2815, %p503;
	mul.f32 	%f2824, %f2823, %f2823;
	fma.rn.f32 	%f2825, %f2824, 0f3D4DD2F7, 0f3C99CA97;
	fma.rn.f32 	%f2826, %f2825, %f2824, 0f3D3F90E8;
	fma.rn.f32 	%f2827, %f2826, %f2824, 0f3D993CCF;
	fma.rn.f32 	%f2828, %f2827, %f2824, 0f3E2AAC04;
	mul.f32 	%f2829, %f2824, %f2828;
	fma.rn.f32 	%f2830, %f2829, %f2823, %f2823;
	mul.f32 	%f2831, %f2830, 0fC0000000;
	fma.rn.f32 	%f2832, 0f3F6EE581, 0f3FD774EB, %f2831;
	selp.f32 	%f2833, %f2832, %f2830, %p503;
	setp.num.f32 	%p504, %f2833, %f2833;
	copysign.f32 	%f2834, %f2157, %f2833;
	selp.f32 	%f3923, %f2834, %f2833, %p504;
	bra.uni 	$L__BB18_473;
$L__BB18_444:
	mul.f32 	%f2835, %f2157, 0f3F22F983;
	cvt.rni.s32.f32 	%r857, %f2835;
	cvt.rn.f32.s32 	%f2836, %r857;
	fma.rn.f32 	%f2837, %f2836, 0fBFC90FDA, %f2157;
	fma.rn.f32 	%f2838, %f2836, 0fB3A22168, %f2837;
	fma.rn.f32 	%f3920, %f2836, 0fA7C234C5, %f2838;
	abs.f32 	%f288, %f2157;
	setp.ltu.f32 	%p505, %f288, 0f47CE4780;
	@%p505 bra 	$L__BB18_452;
	setp.eq.f32 	%p506, %f288, 0f7F800000;
	@%p506 bra 	$L__BB18_451;
	mov.b32 	%r107, %f2157;
	shl.b32 	%r589, %r107, 8;
	or.b32  	%r108, %r589, -2147483648;
	mov.b64 	%rd235, 0;
	mov.b32 	%r854, 0;
	mov.u64 	%rd233, __cudart_i2opi_f;
	mov.u64 	%rd234, %rd3;
$L__BB18_447:
	.pragma "nounroll";
	ld.global.nc.u32 	%r590, [%rd233];
	mad.wide.u32 	%rd163, %r590, %r108, %rd235;
	shr.u64 	%rd235, %rd163, 32;
	st.local.u32 	[%rd234], %rd163;
	add.s32 	%r854, %r854, 1;
	add.s64 	%rd234, %rd234, 4;
	add.s64 	%rd233, %rd233, 4;
	setp.ne.s32 	%p507, %r854, 6;
	@%p507 bra 	$L__BB18_447;
	shr.u32 	%r591, %r107, 23;
	st.local.u32 	[%rd3+24], %rd235;
	and.b32  	%r111, %r591, 31;
	and.b32  	%r592, %r591, 224;
	add.s32 	%r593, %r592, -128;
	shr.u32 	%r594, %r593, 5;
	mul.wide.u32 	%rd164, %r594, 4;
	sub.s64 	%rd58, %rd3, %rd164;
	ld.local.u32 	%r855, [%rd58+24];
	ld.local.u32 	%r856, [%rd58+20];
	setp.eq.s32 	%p508, %r111, 0;
	@%p508 bra 	$L__BB18_450;
	shf.l.wrap.b32 	%r855, %r856, %r855, %r111;
	ld.local.u32 	%r595, [%rd58+16];
	shf.l.wrap.b32 	%r856, %r595, %r856, %r111;
$L__BB18_450:
	shr.u32 	%r596, %r855, 30;
	shf.l.wrap.b32 	%r597, %r856, %r855, 2;
	shl.b32 	%r598, %r856, 2;
	shr.u32 	%r599, %r597, 31;
	add.s32 	%r600, %r599, %r596;
	neg.s32 	%r601, %r600;
	setp.lt.s32 	%p509, %r107, 0;
	selp.b32 	%r857, %r601, %r600, %p509;
	xor.b32  	%r602, %r597, %r107;
	shr.s32 	%r603, %r597, 31;
	xor.b32  	%r604, %r603, %r597;
	xor.b32  	%r605, %r603, %r598;
	cvt.u64.u32 	%rd165, %r604;
	shl.b64 	%rd166, %rd165, 32;
	cvt.u64.u32 	%rd167, %r605;
	or.b64  	%rd168, %rd166, %rd167;
	cvt.rn.f64.s64 	%fd13, %rd168;
	mul.f64 	%fd14, %fd13, 0d3BF921FB54442D19;
	cvt.rn.f32.f64 	%f2839, %fd14;
	neg.f32 	%f2840, %f2839;
	setp.lt.s32 	%p510, %r602, 0;
	selp.f32 	%f3920, %f2840, %f2839, %p510;
	bra.uni 	$L__BB18_452;
$L__BB18_451:
	mov.f32 	%f2841, 0f00000000;
	mul.rn.f32 	%f3920, %f2157, %f2841;
	mov.b32 	%r857, 0;
$L__BB18_452:
	mul.f32 	%f2842, %f3920, %f3920;
	fma.rn.f32 	%f2843, %f2842, 0f3C190000, 0f3B560000;
	fma.rn.f32 	%f2844, %f2843, %f2842, 0f3CC70000;
	fma.rn.f32 	%f2845, %f2844, %f2842, 0f3D5B0000;
	fma.rn.f32 	%f2846, %f2845, %f2842, 0f3E089438;
	fma.rn.f32 	%f2847, %f2846, %f2842, 0f3EAAAA88;
	mul.rn.f32 	%f2848, %f2842, %f3920;
	fma.rn.f32 	%f2849, %f2847, %f2848, %f3920;
	abs.f32 	%f2850, %f3920;
	setp.eq.f32 	%p511, %f2850, 0f3A00B43C;
	selp.f32 	%f2851, %f3920, %f2849, %p511;
	and.b32  	%r607, %r857, 1;
	setp.eq.b32 	%p512, %r607, 1;
	neg.f32 	%f2852, %f2851;
	rcp.approx.ftz.f32 	%f2853, %f2852;
	selp.f32 	%f3923, %f2853, %f2851, %p512;
	bra.uni 	$L__BB18_473;
$L__BB18_453:
	mov.f32 	%f2860, 0f00000000;
	mul.rn.f32 	%f3921, %f2157, %f2860;
	mov.b32 	%r861, 0;
$L__BB18_454:
	add.s32 	%r627, %r861, 1;
	mul.rn.f32 	%f2861, %f3921, %f3921;
	and.b32  	%r628, %r861, 1;
	setp.eq.b32 	%p519, %r628, 1;
	selp.f32 	%f2862, %f3921, 0f3F800000, %p519;
	fma.rn.f32 	%f2863, %f2861, %f2862, 0f00000000;
	fma.rn.f32 	%f2864, %f2861, 0f37CBAC00, 0fBAB607ED;
	selp.f32 	%f2865, 0fB94D4153, %f2864, %p519;
	selp.f32 	%f2866, 0f3C0885E4, 0f3D2AAABB, %p519;
	fma.rn.f32 	%f2867, %f2865, %f2861, %f2866;
	selp.f32 	%f2868, 0fBE2AAAA8, 0fBEFFFFFF, %p519;
	fma.rn.f32 	%f2869, %f2867, %f2861, %f2868;
	fma.rn.f32 	%f2870, %f2869, %f2863, %f2862;
	and.b32  	%r629, %r627, 2;
	setp.eq.s32 	%p520, %r629, 0;
	mov.f32 	%f2871, 0f00000000;
	sub.f32 	%f2872, %f2871, %f2870;
	selp.f32 	%f3923, %f2870, %f2872, %p520;
	bra.uni 	$L__BB18_473;
$L__BB18_455:
	mul.f32 	%f2873, %f2157, 0f3F22F983;
	cvt.rni.s32.f32 	%r865, %f2873;
	cvt.rn.f32.s32 	%f2874, %r865;
	fma.rn.f32 	%f2875, %f2874, 0fBFC90FDA, %f2157;
	fma.rn.f32 	%f2876, %f2874, 0fB3A22168, %f2875;
	fma.rn.f32 	%f3922, %f2874, 0fA7C234C5, %f2876;
	abs.f32 	%f300, %f2157;
	setp.ltu.f32 	%p521, %f300, 0f47CE4780;
	@%p521 bra 	$L__BB18_463;
	setp.eq.f32 	%p522, %f300, 0f7F800000;
	@%p522 bra 	$L__BB18_462;
	mov.b32 	%r135, %f2157;
	shl.b32 	%r631, %r135, 8;
	or.b32  	%r136, %r631, -2147483648;
	mov.b64 	%rd241, 0;
	mov.b32 	%r862, 0;
	mov.u64 	%rd239, __cudart_i2opi_f;
	mov.u64 	%rd240, %rd5;
$L__BB18_458:
	.pragma "nounroll";
	ld.global.nc.u32 	%r632, [%rd239];
	mad.wide.u32 	%rd179, %r632, %r136, %rd241;
	shr.u64 	%rd241, %rd179, 32;
	st.local.u32 	[%rd240], %rd179;
	add.s32 	%r862, %r862, 1;
	add.s64 	%rd240, %rd240, 4;
	add.s64 	%rd239, %rd239, 4;
	setp.ne.s32 	%p523, %r862, 6;
	@%p523 bra 	$L__BB18_458;
	shr.u32 	%r633, %r135, 23;
	st.local.u32 	[%rd5+24], %rd241;
	and.b32  	%r139, %r633, 31;
	and.b32  	%r634, %r633, 224;
	add.s32 	%r635, %r634, -128;
	shr.u32 	%r636, %r635, 5;
	mul.wide.u32 	%rd180, %r636, 4;
	sub.s64 	%rd72, %rd5, %rd180;
	ld.local.u32 	%r863, [%rd72+24];
	ld.local.u32 	%r864, [%rd72+20];
	setp.eq.s32 	%p524, %r139, 0;
	@%p524 bra 	$L__BB18_461;
	shf.l.wrap.b32 	%r863, %r864, %r863, %r139;
	ld.local.u32 	%r637, [%rd72+16];
	shf.l.wrap.b32 	%r864, %r637, %r864, %r139;
$L__BB18_461:
	shr.u32 	%r638, %r863, 30;
	shf.l.wrap.b32 	%r639, %r864, %r863, 2;
	shl.b32 	%r640, %r864, 2;
	shr.u32 	%r641, %r639, 31;
	add.s32 	%r642, %r641, %r638;
	neg.s32 	%r643, %r642;
	setp.lt.s32 	%p525, %r135, 0;
	selp.b32 	%r865, %r643, %r642, %p525;
	xor.b32  	%r644, %r639, %r135;
	shr.s32 	%r645, %r639, 31;
	xor.b32  	%r646, %r645, %r639;
	xor.b32  	%r647, %r645, %r640;
	cvt.u64.u32 	%rd181, %r646;
	shl.b64 	%rd182, %rd181, 32;
	cvt.u64.u32 	%rd183, %r647;
	or.b64  	%rd184, %rd182, %rd183;
	cvt.rn.f64.s64 	%fd17, %rd184;
	mul.f64 	%fd18, %fd17, 0d3BF921FB54442D19;
	cvt.rn.f32.f64 	%f2877, %fd18;
	neg.f32 	%f2878, %f2877;
	setp.lt.s32 	%p526, %r644, 0;
	selp.f32 	%f3922, %f2878, %f2877, %p526;
	bra.uni 	$L__BB18_463;
$L__BB18_462:
	mov.f32 	%f2879, 0f00000000;
	mul.rn.f32 	%f3922, %f2157, %f2879;
	mov.b32 	%r865, 0;
$L__BB18_463:
	mul.rn.f32 	%f2880, %f3922, %f3922;
	and.b32  	%r649, %r865, 1;
	setp.eq.b32 	%p527, %r649, 1;
	selp.f32 	%f2881, 0f3F800000, %f3922, %p527;
	fma.rn.f32 	%f2882, %f2880, %f2881, 0f00000000;
	fma.rn.f32 	%f2883, %f2880, 0f37CBAC00, 0fBAB607ED;
	selp.f32 	%f2884, %f2883, 0fB94D4153, %p527;
	selp.f32 	%f2885, 0f3D2AAABB, 0f3C0885E4, %p527;
	fma.rn.f32 	%f2886, %f2884, %f2880, %f2885;
	selp.f32 	%f2887, 0fBEFFFFFF, 0fBE2AAAA8, %p527;
	fma.rn.f32 	%f2888, %f2886, %f2880, %f2887;
	fma.rn.f32 	%f2889, %f2888, %f2882, %f2881;
	and.b32  	%r650, %r865, 2;
	setp.eq.s32 	%p528, %r650, 0;
	mov.f32 	%f2890, 0f00000000;
	sub.f32 	%f2891, %f2890, %f2889;
	selp.f32 	%f3923, %f2889, %f2891, %p528;
	bra.uni 	$L__BB18_473;
$L__BB18_464:
	mul.f32 	%f3923, %f2157, %f2157;
	bra.uni 	$L__BB18_473;
$L__BB18_465:
	abs.f32 	%f2892, %f2157;
	lg2.approx.f32 	%f2893, %f2892;
	mul.f32 	%f2894, %f2893, 0fBF2AAAAB;
	ex2.approx.ftz.f32 	%f2895, %f2894;
	mul.f32 	%f2896, %f2892, %f2895;
	neg.f32 	%f2897, %f2896;
	mul.f32 	%f2898, %f2895, %f2897;
	fma.rn.f32 	%f2899, %f2896, %f2898, 0f3F800000;
	mul.f32 	%f2900, %f2899, 0f3EAAAAAB;
	fma.rn.f32 	%f2901, %f2896, %f2900, %f2896;
	setp.lt.f32 	%p529, %f2157, 0f00000000;
	neg.f32 	%f2902, %f2901;
	selp.f32 	%f2903, %f2902, %f2901, %p529;
	add.f32 	%f2904, %f2157, %f2157;
	setp.eq.f32 	%p530, %f2904, %f2157;
	selp.f32 	%f3923, %f2904, %f2903, %p530;
	bra.uni 	$L__BB18_473;
$L__BB18_466:
	sqrt.rn.f32 	%f3923, %f2157;
	bra.uni 	$L__BB18_473;
$L__BB18_467:
	setp.lt.f32 	%p534, %f2157, 0f00800000;
	mul.f32 	%f2925, %f2157, 0f4B000000;
	selp.f32 	%f2926, %f2925, %f2157, %p534;
	selp.f32 	%f2927, 0fC1B80000, 0f00000000, %p534;
	mov.b32 	%r656, %f2926;
	add.s32 	%r657, %r656, -1059760811;
	and.b32  	%r658, %r657, -8388608;
	sub.s32 	%r659, %r656, %r658;
	mov.b32 	%f2928, %r659;
	cvt.rn.f32.s32 	%f2929, %r658;
	fma.rn.f32 	%f2930, %f2929, 0f34000000, %f2927;
	add.f32 	%f2931, %f2928, 0fBF800000;
	fma.rn.f32 	%f2932, %f2931, 0fBE055027, 0f3E1039F6;
	fma.rn.f32 	%f2933, %f2932, %f2931, 0fBDF8CDCC;
	fma.rn.f32 	%f2934, %f2933, %f2931, 0f3E0F2955;
	fma.rn.f32 	%f2935, %f2934, %f2931, 0fBE2AD8B9;
	fma.rn.f32 	%f2936, %f2935, %f2931, 0f3E4CED0B;
	fma.rn.f32 	%f2937, %f2936, %f2931, 0fBE7FFF22;
	fma.rn.f32 	%f2938, %f2937, %f2931, 0f3EAAAA78;
	fma.rn.f32 	%f2939, %f2938, %f2931, 0fBF000000;
	mul.f32 	%f2940, %f2931, %f2939;
	fma.rn.f32 	%f2941, %f2940, %f2931, %f2931;
	fma.rn.f32 	%f2942, %f2930, 0f3F317218, %f2941;
	setp.gt.u32 	%p535, %r656, 2139095039;
	fma.rn.f32 	%f2943, %f2926, 0f7F800000, 0f7F800000;
	selp.f32 	%f2944, %f2943, %f2942, %p535;
	setp.eq.f32 	%p536, %f2926, 0f00000000;
	mul.f32 	%f2945, %f2944, 0f3EDE5BD9;
	selp.f32 	%f3923, 0fFF800000, %f2945, %p536;
	bra.uni 	$L__BB18_473;
$L__BB18_468:
	setp.lt.f32 	%p537, %f2157, 0f00800000;
	mul.f32 	%f2946, %f2157, 0f4B000000;
	selp.f32 	%f2947, %f2946, %f2157, %p537;
	selp.f32 	%f2948, 0fC1B80000, 0f00000000, %p537;
	mov.b32 	%r660, %f2947;
	add.s32 	%r661, %r660, -1060439283;
	and.b32  	%r662, %r661, -8388608;
	sub.s32 	%r663, %r660, %r662;
	mov.b32 	%f2949, %r663;
	cvt.rn.f32.s32 	%f2950, %r662;
	fma.rn.f32 	%f2951, %f2950, 0f34000000, %f2948;
	add.f32 	%f2952, %f2949, 0fBF800000;
	fma.rn.f32 	%f2953, %f2952, 0f3DC6B27F, 0fBE2C7F30;
	fma.rn.f32 	%f2954, %f2953, %f2952, 0f3E2FCF2A;
	fma.rn.f32 	%f2955, %f2954, %f2952, 0fBE374E43;
	fma.rn.f32 	%f2956, %f2955, %f2952, 0f3E520BF4;
	fma.rn.f32 	%f2957, %f2956, %f2952, 0fBE763C8B;
	fma.rn.f32 	%f2958, %f2957, %f2952, 0f3E93BF99;
	fma.rn.f32 	%f2959, %f2958, %f2952, 0fBEB8AA49;
	fma.rn.f32 	%f2960, %f2959, %f2952, 0f3EF6384A;
	fma.rn.f32 	%f2961, %f2960, %f2952, 0fBF38AA3B;
	mul.f32 	%f2962, %f2952, %f2961;
	mul.f32 	%f2963, %f2952, %f2962;
	fma.rn.f32 	%f2964, %f2952, 0f3FB8AA3B, %f2963;
	add.f32 	%f2965, %f2951, %f2964;
	setp.gt.u32 	%p538, %r660, 2139095039;
	fma.rn.f32 	%f2966, %f2947, 0f7F800000, 0f7F800000;
	selp.f32 	%f2967, %f2966, %f2965, %p538;
	setp.eq.f32 	%p539, %f2947, 0f00000000;
	selp.f32 	%f3923, 0fFF800000, %f2967, %p539;
	bra.uni 	$L__BB18_473;
$L__BB18_469:
	mul.f32 	%f2988, %f2157, 0f3FB8AA3B;
	cvt.rni.f32.f32 	%f2989, %f2988;
	abs.f32 	%f2990, %f2157;
	setp.lt.f32 	%p543, %f2990, 0f3ED1EB85;
	selp.f32 	%f2991, 0f00000000, %f2989, %p543;
	fma.rn.f32 	%f2992, %f2991, 0fBF317200, %f2157;
	fma.rn.f32 	%f2993, %f2991, 0fB5BFBE8E, %f2992;
	setp.eq.f32 	%p544, %f2991, 0f43000000;
	selp.f32 	%f2994, 0f42FE0000, %f2991, %p544;
	fma.rn.f32 	%f2995, %f2993, 0f3AB5EBE6, 0f3C095663;
	fma.rn.f32 	%f2996, %f2995, %f2993, 0f3D2AABE3;
	fma.rn.f32 	%f2997, %f2996, %f2993, 0f3E2AA9F6;
	fma.rn.f32 	%f2998, %f2997, %f2993, 0f3EFFFFFE;
	mul.f32 	%f2999, %f2993, %f2998;
	fma.rn.f32 	%f3000, %f2999, %f2993, %f2993;
	ex2.approx.f32 	%f3001, %f2994;
	add.f32 	%f3002, %f3001, 0fBF800000;
	fma.rn.f32 	%f3003, %f3000, %f3001, %f3002;
	add.f32 	%f3004, %f3003, %f3003;
	selp.f32 	%f3005, %f3004, %f3003, %p544;
	setp.gt.f32 	%p545, %f2994, 0f43000000;
	selp.f32 	%f3006, 0f7F800000, %f3005, %p545;
	setp.lt.f32 	%p546, %f2994, 0fC1C80000;
	selp.f32 	%f3007, 0fBF800000, %f3006, %p546;
	setp.eq.f32 	%p547, %f2157, 0f00000000;
	add.f32 	%f3008, %f2157, %f2157;
	selp.f32 	%f3923, %f3008, %f3007, %p547;
	bra.uni 	$L__BB18_473;
$L__BB18_470:
	fma.rn.f32 	%f3009, %f2157, 0f3BBB989D, 0f3F000000;
	cvt.sat.f32.f32 	%f3010, %f3009;
	mov.f32 	%f3011, 0f4B400001;
	mov.f32 	%f3012, 0f437C0000;
	fma.rm.f32 	%f3013, %f3010, %f3012, %f3011;
	add.f32 	%f3014, %f3013, 0fCB40007F;
	neg.f32 	%f3015, %f3014;
	fma.rn.f32 	%f3016, %f2157, 0f3FB8AA3B, %f3015;
	fma.rn.f32 	%f3017, %f2157, 0f32A57060, %f3016;
	mov.b32 	%r668, %f3013;
	shl.b32 	%r669, %r668, 23;
	mov.b32 	%f3018, %r669;
	ex2.approx.ftz.f32 	%f3019, %f3017;
	mul.f32 	%f3923, %f3019, %f3018;
	bra.uni 	$L__BB18_473;
$L__BB18_471:
	setp.gt.f32 	%p548, %f2157, 0f00000000;
	selp.u32 	%r670, 1, 0, %p548;
	setp.lt.f32 	%p549, %f2157, 0f00000000;
	selp.s32 	%r671, -1, 0, %p549;
	add.s32 	%r672, %r671, %r670;
	cvt.rn.f32.s32 	%f3923, %r672;
	bra.uni 	$L__BB18_473;
$L__BB18_472:
	neg.f32 	%f3923, %f2157;
$L__BB18_473:
	// begin inline asm
	{  cvt.rn.f16.f32 %rs6, %f3923;}

	// end inline asm
	add.s64 	%rd186, %rd1, %rd159;
	st.global.u16 	[%rd186], %rs6;
$L__BB18_474:
	add.s64 	%rd73, %rd51, %rd28;
	setp.ge.u64 	%p550, %rd73, %rd95;
	@%p550 bra 	$L__BB18_632;
	shl.b64 	%rd187, %rd73, 1;
	add.s64 	%rd188, %rd2, %rd187;
	ld.global.nc.u16 	%rs7, [%rd188];
	// begin inline asm
	{  cvt.f32.f16 %f3021, %rs7;}

	// end inline asm
	setp.gt.s32 	%p551, %r198, 34;
	@%p551 bra 	$L__BB18_518;
	setp.gt.s32 	%p580, %r198, 19;
	@%p580 bra 	$L__BB18_495;
	setp.gt.s32 	%p594, %r198, 11;
	@%p594 bra 	$L__BB18_486;
	setp.gt.s32 	%p601, %r198, 1;
	@%p601 bra 	$L__BB18_482;
	setp.eq.s32 	%p605, %r198, 0;
	@%p605 bra 	$L__BB18_630;
	setp.eq.s32 	%p606, %r198, 1;
	mov.f32 	%f3936, %f3021;
	@%p606 bra 	$L__BB18_481;
	bra.uni 	$L__BB18_631;
$L__BB18_481:
	abs.f32 	%f3936, %f3021;
	bra.uni 	$L__BB18_631;
$L__BB18_482:
	setp.eq.s32 	%p602, %r198, 2;
	@%p602 bra 	$L__BB18_629;
	setp.eq.s32 	%p603, %r198, 10;
	@%p603 bra 	$L__BB18_628;
	setp.eq.s32 	%p604, %r198, 11;
	mov.f32 	%f3936, %f3021;
	@%p604 bra 	$L__BB18_485;
	bra.uni 	$L__BB18_631;
$L__BB18_485:
	ex2.approx.f32 	%f3936, %f3021;
	bra.uni 	$L__BB18_631;
$L__BB18_486:
	setp.gt.s32 	%p595, %r198, 13;
	@%p595 bra 	$L__BB18_490;
	setp.eq.s32 	%p599, %r198, 12;
	@%p599 bra 	$L__BB18_627;
	setp.eq.s32 	%p600, %r198, 13;
	mov.f32 	%f3936, %f3021;
	@%p600 bra 	$L__BB18_489;
	bra.uni 	$L__BB18_631;
$L__BB18_489:
	setp.lt.f32 	%p723, %f3021, 0f00800000;
	mul.f32 	%f3832, %f3021, 0f4B000000;
	selp.f32 	%f3833, %f3832, %f3021, %p723;
	selp.f32 	%f3834, 0fC1B80000, 0f00000000, %p723;
	mov.b32 	%r821, %f3833;
	add.s32 	%r822, %r821, -1059760811;
	and.b32  	%r823, %r822, -8388608;
	sub.s32 	%r824, %r821, %r823;
	mov.b32 	%f3835, %r824;
	cvt.rn.f32.s32 	%f3836, %r823;
	fma.rn.f32 	%f3837, %f3836, 0f34000000, %f3834;
	add.f32 	%f3838, %f3835, 0fBF800000;
	fma.rn.f32 	%f3839, %f3838, 0fBE055027, 0f3E1039F6;
	fma.rn.f32 	%f3840, %f3839, %f3838, 0fBDF8CDCC;
	fma.rn.f32 	%f3841, %f3840, %f3838, 0f3E0F2955;
	fma.rn.f32 	%f3842, %f3841, %f3838, 0fBE2AD8B9;
	fma.rn.f32 	%f3843, %f3842, %f3838, 0f3E4CED0B;
	fma.rn.f32 	%f3844, %f3843, %f3838, 0fBE7FFF22;
	fma.rn.f32 	%f3845, %f3844, %f3838, 0f3EAAAA78;
	fma.rn.f32 	%f3846, %f3845, %f3838, 0fBF000000;
	mul.f32 	%f3847, %f3838, %f3846;
	fma.rn.f32 	%f3848, %f3847, %f3838, %f3838;
	fma.rn.f32 	%f3849, %f3837, 0f3F317218, %f3848;
	setp.gt.u32 	%p724, %r821, 2139095039;
	fma.rn.f32 	%f3850, %f3833, 0f7F800000, 0f7F800000;
	selp.f32 	%f3851, %f3850, %f3849, %p724;
	setp.eq.f32 	%p725, %f3833, 0f00000000;
	selp.f32 	%f3936, 0fFF800000, %f3851, %p725;
	bra.uni 	$L__BB18_631;
$L__BB18_490:
	setp.eq.s32 	%p596, %r198, 14;
	@%p596 bra 	$L__BB18_626;
	setp.eq.s32 	%p597, %r198, 15;
	@%p597 bra 	$L__BB18_625;
	setp.eq.s32 	%p598, %r198, 16;
	mov.f32 	%f3936, %f3021;
	@%p598 bra 	$L__BB18_493;
	bra.uni 	$L__BB18_631;
$L__BB18_493:
	mov.f32 	%f3769, 0f3F800000;
	add.rz.f32 	%f3770, %f3021, %f3769;
	mov.b32 	%r808, %f3770;
	add.s32 	%r809, %r808, -1061158912;
	and.b32  	%r810, %r809, -8388608;
	mov.b32 	%r197, %f3021;
	sub.s32 	%r811, %r197, %r810;
	mov.b32 	%f3771, %r811;
	sub.s32 	%r812, 1082130432, %r810;
	mov.b32 	%f3772, %r812;
	fma.rn.f32 	%f3773, %f3772, 0f3E800000, 0fBF800000;
	add.f32 	%f3774, %f3773, %f3771;
	cvt.rn.f32.s32 	%f3775, %r810;
	mul.f32 	%f3776, %f3775, 0f34000000;
	fma.rn.f32 	%f3777, %f3774, 0fBD39BF78, 0f3DD80012;
	fma.rn.f32 	%f3778, %f3777, %f3774, 0fBE0778E0;
	fma.rn.f32 	%f3779, %f3778, %f3774, 0f3E146475;
	fma.rn.f32 	%f3780, %f3779, %f3774, 0fBE2A68DD;
	fma.rn.f32 	%f3781, %f3780, %f3774, 0f3E4CAF9E;
	fma.rn.f32 	%f3782, %f3781, %f3774, 0fBE800042;
	fma.rn.f32 	%f3783, %f3782, %f3774, 0f3EAAAAE6;
	fma.rn.f32 	%f3784, %f3783, %f3774, 0fBF000000;
	mul.f32 	%f3785, %f3774, %f3784;
	fma.rn.f32 	%f3786, %f3785, %f3774, %f3774;
	fma.rn.f32 	%f3936, %f3776, 0f3F317218, %f3786;
	setp.lt.u32 	%p714, %r197, 2139095040;
	@%p714 bra 	$L__BB18_631;
	setp.gt.s32 	%p715, %r197, -1082130432;
	fma.rn.f32 	%f3787, %f3021, 0f7F800000, 0f7F800000;
	selp.f32 	%f3788, %f3787, %f3936, %p715;
	setp.eq.f32 	%p716, %f3021, 0f00000000;
	selp.f32 	%f3936, 0f80000000, %f3788, %p716;
	bra.uni 	$L__BB18_631;
$L__BB18_495:
	setp.gt.s32 	%p581, %r198, 29;
	@%p581 bra 	$L__BB18_504;
	setp.gt.s32 	%p588, %r198, 21;
	@%p588 bra 	$L__BB18_500;
	setp.eq.s32 	%p592, %r198, 20;
	@%p592 bra 	$L__BB18_624;
	setp.eq.s32 	%p593, %r198, 21;
	mov.f32 	%f3936, %f3021;
	@%p593 bra 	$L__BB18_499;
	bra.uni 	$L__BB18_631;
$L__BB18_499:
	rsqrt.approx.f32 	%f3936, %f3021;
	bra.uni 	$L__BB18_631;
$L__BB18_500:
	setp.eq.s32 	%p589, %r198, 22;
	@%p589 bra 	$L__BB18_623;
	setp.eq.s32 	%p590, %r198, 23;
	@%p590 bra 	$L__BB18_622;
	setp.eq.s32 	%p591, %r198, 24;
	mov.f32 	%f3936, %f3021;
	@%p591 bra 	$L__BB18_503;
	bra.uni 	$L__BB18_631;
$L__BB18_503:
	rcp.rn.f32 	%f3936, %f3021;
	bra.uni 	$L__BB18_631;
$L__BB18_504:
	setp.gt.s32 	%p582, %r198, 31;
	@%p582 bra 	$L__BB18_514;
	setp.eq.s32 	%p586, %r198, 30;
	@%p586 bra 	$L__BB18_613;
	setp.eq.s32 	%p587, %r198, 31;
	mov.f32 	%f3936, %f3021;
	@%p587 bra 	$L__BB18_507;
	bra.uni 	$L__BB18_631;
$L__BB18_507:
	mul.f32 	%f3718, %f3021, 0f3F22F983;
	cvt.rni.s32.f32 	%r873, %f3718;
	cvt.rn.f32.s32 	%f3719, %r873;
	fma.rn.f32 	%f3720, %f3719, 0fBFC90FDA, %f3021;
	fma.rn.f32 	%f3721, %f3719, 0fB3A22168, %f3720;
	fma.rn.f32 	%f3934, %f3719, 0fA7C234C5, %f3721;
	abs.f32 	%f401, %f3021;
	setp.ltu.f32 	%p696, %f401, 0f47CE4780;
	@%p696 bra 	$L__BB18_612;
	setp.eq.f32 	%p697, %f401, 0f7F800000;
	@%p697 bra 	$L__BB18_611;
	mov.b32 	%r170, %f3021;
	shl.b32 	%r766, %r170, 8;
	or.b32  	%r171, %r766, -2147483648;
	mov.b64 	%rd247, 0;
	mov.b32 	%r870, 0;
	mov.u64 	%rd245, __cudart_i2opi_f;
	mov.u64 	%rd246, %rd4;
$L__BB18_510:
	.pragma "nounroll";
	ld.global.nc.u32 	%r767, [%rd245];
	mad.wide.u32 	%rd199, %r767, %r171, %rd247;
	shr.u64 	%rd247, %rd199, 32;
	st.local.u32 	[%rd246], %rd199;
	add.s32 	%r870, %r870, 1;
	add.s64 	%rd246, %rd246, 4;
	add.s64 	%rd245, %rd245, 4;
	setp.ne.s32 	%p698, %r870, 6;
	@%p698 bra 	$L__BB18_510;
	shr.u32 	%r768, %r170, 23;
	st.local.u32 	[%rd4+24], %rd247;
	and.b32  	%r174, %r768, 31;
	and.b32  	%r769, %r768, 224;
	add.s32 	%r770, %r769, -128;
	shr.u32 	%r771, %r770, 5;
	mul.wide.u32 	%rd200, %r771, 4;
	sub.s64 	%rd87, %rd4, %rd200;
	ld.local.u32 	%r871, [%rd87+24];
	ld.local.u32 	%r872, [%rd87+20];
	setp.eq.s32 	%p699, %r174, 0;
	@%p699 bra 	$L__BB18_513;
	shf.l.wrap.b32 	%r871, %r872, %r871, %r174;
	ld.local.u32 	%r772, [%rd87+16];
	shf.l.wrap.b32 	%r872, %r772, %r872, %r174;
$L__BB18_513:
	shr.u32 	%r773, %r871, 30;
	shf.l.wrap.b32 	%r774, %r872, %r871, 2;
	shl.b32 	%r775, %r872, 2;
	shr.u32 	%r776, %r774, 31;
	add.s32 	%r777, %r776, %r773;
	neg.s32 	%r778, %r777;
	setp.lt.s32 	%p700, %r170, 0;
	selp.b32 	%r873, %r778, %r777, %p700;
	xor.b32  	%r779, %r774, %r170;
	shr.s32 	%r780, %r774, 31;
	xor.b32  	%r781, %r780, %r774;
	xor.b32  	%r782, %r780, %r775;
	cvt.u64.u32 	%rd201, %r781;
	shl.b64 	%rd202, %rd201, 32;
	cvt.u64.u32 	%rd203, %r782;
	or.b64  	%rd204, %rd202, %rd203;
	cvt.rn.f64.s64 	%fd21, %rd204;
	mul.f64 	%fd22, %fd21, 0d3BF921FB54442D19;
	cvt.rn.f32.f64 	%f3722, %fd22;
	neg.f32 	%f3723, %f3722;
	setp.lt.s32 	%p701, %r779, 0;
	selp.f32 	%f3934, %f3723, %f3722, %p701;
	bra.uni 	$L__BB18_612;
$L__BB18_514:
	setp.eq.s32 	%p583, %r198, 32;
	@%p583 bra 	$L__BB18_602;
	setp.eq.s32 	%p584, %r198, 33;
	@%p584 bra 	$L__BB18_601;
	setp.eq.s32 	%p585, %r198, 34;
	mov.f32 	%f3936, %f3021;
	@%p585 bra 	$L__BB18_517;
	bra.uni 	$L__BB18_631;
$L__BB18_517:
	abs.f32 	%f3656, %f3021;
	fma.rn.f32 	%f3657, %f3656, 0fBF000000, 0f3F000000;
	rsqrt.approx.ftz.f32 	%f3658, %f3657;
	mul.f32 	%f3659, %f3657, %f3658;
	mul.f32 	%f3660, %f3658, 0fBF000000;
	fma.rn.f32 	%f3661, %f3659, %f3660, 0f3F000000;
	fma.rn.f32 	%f3662, %f3659, %f3661, %f3659;
	setp.eq.f32 	%p682, %f3656, 0f3F800000;
	selp.f32 	%f3663, 0f00000000, %f3662, %p682;
	setp.gt.f32 	%p683, %f3656, 0f3F0F5C29;
	selp.f32 	%f3664, %f3663, %f3656, %p683;
	copysign.f32 	%f3665, %f3021, %f3664;
	mul.f32 	%f3666, %f3665, %f3665;
	fma.rn.f32 	%f3667, %f3666, 0f3D10ECEF, 0f3C8B1ABB;
	fma.rn.f32 	%f3668, %f3667, %f3666, 0f3CFC028C;
	fma.rn.f32 	%f3669, %f3668, %f3666, 0f3D372139;
	fma.rn.f32 	%f3670, %f3669, %f3666, 0f3D9993DB;
	fma.rn.f32 	%f3671, %f3670, %f3666, 0f3E2AAAC6;
	mul.f32 	%f3672, %f3666, %f3671;
	fma.rn.f32 	%f3673, %f3672, %f3665, %f3665;
	neg.f32 	%f3674, %f3673;
	selp.f32 	%f3675, %f3673, %f3674, %p683;
	fma.rn.f32 	%f3676, 0f3F6EE581, 0f3FD774EB, %f3675;
	setp.gt.f32 	%p684, %f3021, 0f3F0F5C29;
	selp.f32 	%f3677, %f3673, %f3676, %p684;
	add.f32 	%f3678, %f3677, %f3677;
	selp.f32 	%f3936, %f3678, %f3677, %p683;
	bra.uni 	$L__BB18_631;
$L__BB18_518:
	setp.gt.s32 	%p552, %r198, 52;
	@%p552 bra 	$L__BB18_540;
	setp.gt.s32 	%p567, %r198, 43;
	@%p567 bra 	$L__BB18_530;
	setp.gt.s32 	%p574, %r198, 40;
	@%p574 bra 	$L__BB18_524;
	setp.eq.s32 	%p578, %r198, 35;
	@%p578 bra 	$L__BB18_600;
	setp.eq.s32 	%p579, %r198, 40;
	mov.f32 	%f3936, %f3021;
	@%p579 bra 	$L__BB18_523;
	bra.uni 	$L__BB18_631;
$L__BB18_523:
	abs.f32 	%f3614, %f3021;
	mov.f32 	%f3615, 0f3FB8AA3B;
	mul.rn.f32 	%f3616, %f3614, %f3615;
	cvt.rzi.f32.f32 	%f3617, %f3616;
	abs.f32 	%f3618, %f3617;
	setp.gt.f32 	%p678, %f3618, 0f42FC0000;
	mov.f32 	%f3619, 0f42FC0000;
	copysign.f32 	%f3620, %f3617, %f3619;
	selp.f32 	%f3621, %f3620, %f3617, %p678;
	fma.rn.f32 	%f3622, %f3621, 0fBF317218, %f3614;
	fma.rn.f32 	%f3623, %f3621, 0f3102E308, %f3622;
	mul.f32 	%f3624, %f3623, 0f3FB8AA3B;
	add.f32 	%f3625, %f3621, 0f4B40007D;
	mov.b32 	%r743, %f3625;
	shl.b32 	%r744, %r743, 23;
	mov.b32 	%f3626, %r744;
	ex2.approx.ftz.f32 	%f3627, %f3624;
	mul.f32 	%f3628, %f3627, %f3626;
	mov.f32 	%f3629, 0fBE000000;
	div.approx.ftz.f32 	%f3630, %f3629, %f3628;
	fma.rn.f32 	%f3631, %f3628, 0f40000000, %f3630;
	mul.f32 	%f3632, %f3021, %f3021;
	fma.rn.f32 	%f3633, %f3632, 0f363D0ADA, 0f394FFF49;
	fma.rn.f32 	%f3634, %f3633, %f3632, 0f3C08889A;
	fma.rn.f32 	%f3635, %f3634, %f3632, 0f3E2AAAAB;
	mul.f32 	%f3636, %f3632, %f3635;
	fma.rn.f32 	%f3637, %f3636, %f3021, %f3021;
	setp.ge.f32 	%p679, %f3614, 0f3F800000;
	copysign.f32 	%f3638, %f3021, %f3631;
	selp.f32 	%f3936, %f3638, %f3637, %p679;
	bra.uni 	$L__BB18_631;
$L__BB18_524:
	setp.eq.s32 	%p575, %r198, 41;
	@%p575 bra 	$L__BB18_599;
	setp.eq.s32 	%p576, %r198, 42;
	@%p576 bra 	$L__BB18_598;
	setp.eq.s32 	%p577, %r198, 43;
	mov.f32 	%f3936, %f3021;
	@%p577 bra 	$L__BB18_527;
	bra.uni 	$L__BB18_631;
$L__BB18_527:
	abs.f32 	%f382, %f3021;
	fma.rn.f32 	%f3554, %f3021, %f3021, 0f3F800000;
	rsqrt.approx.ftz.f32 	%f3555, %f3554;
	fma.rn.f32 	%f3556, %f3554, %f3555, 0f3F800000;
	rcp.approx.ftz.f32 	%f3557, %f3556;
	mul.f32 	%f3558, %f382, %f3557;
	fma.rn.f32 	%f3559, %f382, %f3558, %f382;
	setp.gt.f32 	%p669, %f382, 0f4B000000;
	selp.f32 	%f383, %f382, %f3559, %p669;
	mov.f32 	%f3560, 0f3F800000;
	add.rz.f32 	%f3561, %f383, %f3560;
	mov.b32 	%r736, %f3561;
	add.s32 	%r737, %r736, -1061158912;
	and.b32  	%r738, %r737, -8388608;
	mov.b32 	%r154, %f383;
	sub.s32 	%r739, %r154, %r738;
	mov.b32 	%f3562, %r739;
	sub.s32 	%r740, 1082130432, %r738;
	mov.b32 	%f3563, %r740;
	fma.rn.f32 	%f3564, %f3563, 0f3E800000, 0fBF800000;
	add.f32 	%f3565, %f3564, %f3562;
	cvt.rn.f32.s32 	%f3566, %r738;
	mul.f32 	%f3567, %f3566, 0f34000000;
	fma.rn.f32 	%f3568, %f3565, 0fBD39BF78, 0f3DD80012;
	fma.rn.f32 	%f3569, %f3568, %f3565, 0fBE0778E0;
	fma.rn.f32 	%f3570, %f3569, %f3565, 0f3E146475;
	fma.rn.f32 	%f3571, %f3570, %f3565, 0fBE2A68DD;
	fma.rn.f32 	%f3572, %f3571, %f3565, 0f3E4CAF9E;
	fma.rn.f32 	%f3573, %f3572, %f3565, 0fBE800042;
	fma.rn.f32 	%f3574, %f3573, %f3565, 0f3EAAAAE6;
	fma.rn.f32 	%f3575, %f3574, %f3565, 0fBF000000;
	mul.f32 	%f3576, %f3565, %f3575;
	fma.rn.f32 	%f3577, %f3576, %f3565, %f3565;
	fma.rn.f32 	%f3932, %f3567, 0f3F317218, %f3577;
	setp.lt.u32 	%p670, %r154, 2139095040;
	@%p670 bra 	$L__BB18_529;
	setp.gt.s32 	%p671, %r154, -1082130432;
	fma.rn.f32 	%f3578, %f383, 0f7F800000, 0f7F800000;
	selp.f32 	%f3579, %f3578, %f3932, %p671;
	setp.eq.f32 	%p672, %f383, 0f00000000;
	selp.f32 	%f3932, 0f80000000, %f3579, %p672;
$L__BB18_529:
	setp.gt.f32 	%p673, %f382, 0f4B000000;
	add.f32 	%f3580, %f3932, 0f3F317218;
	selp.f32 	%f3581, %f3580, %f3932, %p673;
	setp.num.f32 	%p674, %f382, %f382;
	copysign.f32 	%f3582, %f3021, %f3581;
	selp.f32 	%f3936, %f3582, %f3581, %p674;
	bra.uni 	$L__BB18_631;
$L__BB18_530:
	setp.gt.s32 	%p568, %r198, 49;
	@%p568 bra 	$L__BB18_536;
	setp.eq.s32 	%p572, %r198, 44;
	@%p572 bra 	$L__BB18_595;
	setp.eq.s32 	%p573, %r198, 45;
	mov.f32 	%f3936, %f3021;
	@%p573 bra 	$L__BB18_533;
	bra.uni 	$L__BB18_631;
$L__BB18_533:
	abs.f32 	%f3496, %f3021;
	mov.f32 	%f3497, 0f3F800000;
	sub.f32 	%f3498, %f3497, %f3496;
	rcp.approx.ftz.f32 	%f3499, %f3498;
	add.f32 	%f3500, %f3499, %f3499;
	mul.f32 	%f3501, %f3496, %f3500;
	setp.gt.f32 	%p659, %f3496, 0f7E800000;
	selp.f32 	%f372, 0fC0000000, %f3501, %p659;
	add.rz.f32 	%f3502, %f372, %f3497;
	mov.b32 	%r726, %f3502;
	add.s32 	%r727, %r726, -1061158912;
	and.b32  	%r728, %r727, -8388608;
	mov.b32 	%r151, %f372;
	sub.s32 	%r729, %r151, %r728;
	mov.b32 	%f3503, %r729;
	sub.s32 	%r730, 1082130432, %r728;
	mov.b32 	%f3504, %r730;
	fma.rn.f32 	%f3505, %f3504, 0f3E800000, 0fBF800000;
	add.f32 	%f3506, %f3505, %f3503;
	cvt.rn.f32.s32 	%f3507, %r728;
	mul.f32 	%f3508, %f3507, 0f34000000;
	fma.rn.f32 	%f3509, %f3506, 0fBD39BF78, 0f3DD80012;
	fma.rn.f32 	%f3510, %f3509, %f3506, 0fBE0778E0;
	fma.rn.f32 	%f3511, %f3510, %f3506, 0f3E146475;
	fma.rn.f32 	%f3512, %f3511, %f3506, 0fBE2A68DD;
	fma.rn.f32 	%f3513, %f3512, %f3506, 0f3E4CAF9E;
	fma.rn.f32 	%f3514, %f3513, %f3506, 0fBE800042;
	fma.rn.f32 	%f3515, %f3514, %f3506, 0f3EAAAAE6;
	fma.rn.f32 	%f3516, %f3515, %f3506, 0fBF000000;
	mul.f32 	%f3517, %f3506, %f3516;
	fma.rn.f32 	%f3518, %f3517, %f3506, %f3506;
	fma.rn.f32 	%f3930, %f3508, 0f3F317218, %f3518;
	setp.lt.u32 	%p660, %r151, 2139095040;
	@%p660 bra 	$L__BB18_535;
	setp.gt.s32 	%p661, %r151, -1082130432;
	fma.rn.f32 	%f3519, %f372, 0f7F800000, 0f7F800000;
	selp.f32 	%f3520, %f3519, %f3930, %p661;
	setp.eq.f32 	%p662, %f372, 0f00000000;
	selp.f32 	%f3930, 0f80000000, %f3520, %p662;
$L__BB18_535:
	mov.f32 	%f3521, 0f3F000000;
	copysign.f32 	%f3522, %f3021, %f3521;
	mul.f32 	%f3936, %f3522, %f3930;
	bra.uni 	$L__BB18_631;
$L__BB18_536:
	setp.eq.s32 	%p569, %r198, 50;
	@%p569 bra 	$L__BB18_594;
	setp.eq.s32 	%p570, %r198, 51;
	@%p570 bra 	$L__BB18_593;
	setp.eq.s32 	%p571, %r198, 52;
	mov.f32 	%f3936, %f3021;
	@%p571 bra 	$L__BB18_539;
	bra.uni 	$L__BB18_631;
$L__BB18_539:
	mov.f32 	%f3493, 0f3F000000;
	copysign.f32 	%f3494, %f3021, %f3493;
	add.rz.f32 	%f3495, %f3021, %f3494;
	cvt.rzi.f32.f32 	%f3936, %f3495;
	bra.uni 	$L__BB18_631;
$L__BB18_540:
	setp.gt.s32 	%p553, %r198, 69;
	@%p553 bra 	$L__BB18_554;
	setp.gt.s32 	%p561, %r198, 60;
	@%p561 bra 	$L__BB18_546;
	setp.eq.s32 	%p565, %r198, 53;
	@%p565 bra 	$L__BB18_592;
	setp.eq.s32 	%p566, %r198, 60;
	mov.f32 	%f3936, %f3021;
	@%p566 bra 	$L__BB18_544;
	bra.uni 	$L__BB18_631;
$L__BB18_544:
	abs.f32 	%f3472, %f3021;
	setp.ltu.f32 	%p657, %f3472, 0f3F8060FE;
	setp.ge.f32 	%p658, %f3472, 0f3F8060FE;
	mul.f32 	%f3473, %f3021, %f3021;
	selp.f32 	%f3474, %f3472, %f3473, %p658;
	selp.f32 	%f3475, 0f38EB4C3A, 0f38B1E96A, %p658;
	selp.f32 	%f3476, 0fBAAE005B, 0fBA574D20, %p658;
	fma.rn.f32 	%f3477, %f3475, %f3474, %f3476;
	selp.f32 	%f3478, 0f3C09919F, 0f3BAAD5EA, %p658;
	fma.rn.f32 	%f3479, %f3477, %f3474, %f3478;
	selp.f32 	%f3480, 0fBD24D99A, 0fBCDC1BE7, %p658;
	fma.rn.f32 	%f3481, %f3479, %f3474, %f3480;
	selp.f32 	%f3482, 0f3E235519, 0f3DE718AF, %p658;
	fma.rn.f32 	%f3483, %f3481, %f3474, %f3482;
	selp.f32 	%f3484, 0f3F69B4F9, 0fBEC093AC, %p658;
	fma.rn.f32 	%f3485, %f3483, %f3474, %f3484;
	selp.f32 	%f3486, 0f3F210A14, 0f3E0375D3, %p658;
	fma.rn.f32 	%f3487, %f3485, %f3474, %f3486;
	neg.f32 	%f3488, %f3474;
	selp.f32 	%f3489, %f3488, %f3021, %p658;
	fma.rn.f32 	%f3936, %f3487, %f3489, %f3489;
	@%p657 bra 	$L__BB18_631;
	ex2.approx.ftz.f32 	%f3490, %f3936;
	mov.f32 	%f3491, 0f3F800000;
	sub.f32 	%f3492, %f3491, %f3490;
	copysign.f32 	%f3936, %f3021, %f3492;
	bra.uni 	$L__BB18_631;
$L__BB18_546:
	setp.eq.s32 	%p562, %r198, 61;
	@%p562 bra 	$L__BB18_591;
	setp.eq.s32 	%p563, %r198, 62;
	@%p563 bra 	$L__BB18_577;
	setp.eq.s32 	%p564, %r198, 63;
	mov.f32 	%f3936, %f3021;
	@%p564 bra 	$L__BB18_549;
	bra.uni 	$L__BB18_631;
$L__BB18_549:
	abs.f32 	%f339, %f3021;
	setp.ltu.f32 	%p617, %f339, 0f3FC00000;
	@%p617 bra 	$L__BB18_573;
	setp.geu.f32 	%p618, %f3021, 0f00000000;
	setp.gt.f32 	%p619, %f339, 0f42246666;
	selp.f32 	%f340, 0f42246666, %f3021, %p619;
	abs.f32 	%f341, %f340;
	setp.lt.f32 	%p620, %f341, 0f00800000;
	mul.f32 	%f3146, %f341, 0f4B800000;
	selp.f32 	%f3147, %f3146, %f341, %p620;
	selp.f32 	%f3148, 0fC1C00000, 0f00000000, %p620;
	mov.b32 	%r691, %f3147;
	add.s32 	%r692, %r691, -1060439283;
	and.b32  	%r693, %r692, -8388608;
	sub.s32 	%r694, %r691, %r693;
	mov.b32 	%f3149, %r694;
	cvt.rn.f32.s32 	%f3150, %r693;
	fma.rn.f32 	%f3151, %f3150, 0f34000000, %f3148;
	add.f32 	%f3152, %f3149, 0fBF800000;
	add.f32 	%f3153, %f3149, 0f3F800000;
	rcp.approx.ftz.f32 	%f3154, %f3153;
	add.f32 	%f3155, %f3152, %f3152;
	mul.f32 	%f3156, %f3155, %f3154;
	mul.f32 	%f3157, %f3156, %f3156;
	sub.f32 	%f3158, %f3152, %f3156;
	add.f32 	%f3159, %f3158, %f3158;
	neg.f32 	%f3160, %f3156;
	fma.rn.f32 	%f3161, %f3160, %f3152, %f3159;
	mul.rn.f32 	%f3162, %f3154, %f3161;
	fma.rn.f32 	%f3163, %f3157, 0f3A2C32E4, 0f3B52E7DB;
	fma.rn.f32 	%f3164, %f3163, %f3157, 0f3C93BB73;
	fma.rn.f32 	%f3165, %f3164, %f3157, 0f3DF6384F;
	mul.rn.f32 	%f3166, %f3165, %f3157;
	fma.rn.f32 	%f3167, %f3156, 0f3FB8AA3B, %f3151;
	sub.f32 	%f3168, %f3151, %f3167;
	fma.rn.f32 	%f3169, %f3156, 0f3FB8AA3B, %f3168;
	fma.rn.f32 	%f3170, %f3162, 0f3FB8AA3B, %f3169;
	fma.rn.f32 	%f3171, %f3156, 0f32A55E34, %f3170;
	fma.rn.f32 	%f3172, %f3166, %f3156, %f3171;
	add.rn.f32 	%f3173, %f3167, %f3172;
	neg.f32 	%f3174, %f3167;
	add.rn.f32 	%f3175, %f3173, %f3174;
	neg.f32 	%f3176, %f3175;
	add.rn.f32 	%f3177, %f3172, %f3176;
	add.f32 	%f3178, %f341, 0fBF000000;
	mul.rn.f32 	%f3179, %f3173, %f3178;
	neg.f32 	%f3180, %f3179;
	fma.rn.f32 	%f3181, %f3173, %f3178, %f3180;
	fma.rn.f32 	%f3182, %f3177, %f3178, %f3181;
	mov.f32 	%f3183, 0f3FB8AA3B;
	mul.rn.f32 	%f3184, %f3183, %f341;
	neg.f32 	%f3185, %f3184;
	fma.rn.f32 	%f3186, %f341, 0f3FB8AA3B, %f3185;
	fma.rn.f32 	%f3187, %f341, 0f32A57060, %f3186;
	add.rn.f32 	%f3926, %f3179, %f3185;
	add.rn.f32 	%f3188, %f3926, %f3184;
	neg.f32 	%f3189, %f3188;
	add.rn.f32 	%f3190, %f3926, %f3189;
	add.rn.f32 	%f3191, %f3179, %f3189;
	neg.f32 	%f3192, %f3190;
	add.rn.f32 	%f3193, %f3185, %f3192;
	add.rn.f32 	%f3194, %f3191, %f3193;
	sub.f32 	%f3195, %f3182, %f3187;
	add.f32 	%f3927, %f3195, %f3194;
	@%p618 bra 	$L__BB18_552;
	neg.f32 	%f3196, %f3926;
	neg.f32 	%f3927, %f3927;
	setp.gt.f32 	%p621, %f341, 0f42040000;
	mov.f32 	%f3197, 0f42400000;
	sub.f32 	%f3198, %f3197, %f3926;
	selp.f32 	%f3926, %f3198, %f3196, %p621;
$L__BB18_552:
	setp.lt.f32 	%p622, %f3021, 0f00000000;
	cvt.rni.f32.f32 	%f3199, %f3926;
	sub.f32 	%f3200, %f3926, %f3199;
	add.f32 	%f3201, %f3927, %f3200;
	fma.rn.f32 	%f3202, %f3201, 0f391FCB8E, 0f3AAF85ED;
	fma.rn.f32 	%f3203, %f3202, %f3201, 0f3C1D9856;
	fma.rn.f32 	%f3204, %f3203, %f3201, 0f3D6357BB;
	fma.rn.f32 	%f3205, %f3204, %f3201, 0f3E75FDEC;
	fma.rn.f32 	%f3206, %f3205, %f3201, 0f3F317218;
	fma.rn.f32 	%f3207, %f3206, %f3201, 0f3F800000;
	cvt.rzi.s32.f32 	%r695, %f3199;
	setp.gt.f32 	%p623, %f3199, 0f00000000;
	selp.b32 	%r696, 0, -2097152000, %p623;
	add.s32 	%r697, %r696, 2130706432;
	mov.b32 	%f3208, %r697;
	mul.f32 	%f3209, %f3207, %f3208;
	shl.b32 	%r698, %r695, 23;
	sub.s32 	%r699, %r698, %r696;
	mov.b32 	%f3210, %r699;
	mul.f32 	%f3211, %f3209, %f3210;
	mul.f32 	%f348, %f3211, 0f40206C99;
	rcp.approx.ftz.f32 	%f349, %f341;
	fma.rn.f32 	%f3212, %f349, 0f388F7971, 0fB8543ED8;
	fma.rn.f32 	%f3213, %f3212, %f349, 0fB9DDA6BE;
	fma.rn.f32 	%f3214, %f3213, %f349, 0f3A820ABE;
	fma.rn.f32 	%f3215, %f3214, %f349, 0fB9920AFD;
	fma.rn.f32 	%f3216, %f3215, %f349, 0fBB2F4D64;
	fma.rn.f32 	%f3217, %f3216, %f349, 0f3B638732;
	fma.rn.f32 	%f350, %f3217, %f349, 0f3DAAAAAC;
	@%p622 bra 	$L__BB18_572;
	mul.f32 	%f3218, %f349, %f350;
	fma.rn.f32 	%f3936, %f3218, %f348, %f348;
	bra.uni 	$L__BB18_631;
$L__BB18_554:
	setp.gt.s32 	%p554, %r198, 72;
	@%p554 bra 	$L__BB18_561;
	setp.eq.s32 	%p558, %r198, 70;
	@%p558 bra 	$L__BB18_571;
	setp.eq.s32 	%p559, %r198, 71;
	@%p559 bra 	$L__BB18_570;
	setp.eq.s32 	%p560, %r198, 72;
	mov.f32 	%f3936, %f3021;
	@%p560 bra 	$L__BB18_558;
	bra.uni 	$L__BB18_631;
$L__BB18_558:
	mul.f32 	%f332, %f3021, 0f3F3504F3;
	abs.f32 	%f3111, %f332;
	setp.ltu.f32 	%p615, %f3111, 0f3F8060FE;
	setp.ge.f32 	%p616, %f3111, 0f3F8060FE;
	mul.f32 	%f3112, %f332, %f332;
	selp.f32 	%f3113, %f3111, %f3112, %p616;
	selp.f32 	%f3114, 0f38EB4C3A, 0f38B1E96A, %p616;
	selp.f32 	%f3115, 0fBAAE005B, 0fBA574D20, %p616;
	fma.rn.f32 	%f3116, %f3114, %f3113, %f3115;
	selp.f32 	%f3117, 0f3C09919F, 0f3BAAD5EA, %p616;
	fma.rn.f32 	%f3118, %f3116, %f3113, %f3117;
	selp.f32 	%f3119, 0fBD24D99A, 0fBCDC1BE7, %p616;
	fma.rn.f32 	%f3120, %f3118, %f3113, %f3119;
	selp.f32 	%f3121, 0f3E235519, 0f3DE718AF, %p616;
	fma.rn.f32 	%f3122, %f3120, %f3113, %f3121;
	selp.f32 	%f3123, 0f3F69B4F9, 0fBEC093AC, %p616;
	fma.rn.f32 	%f3124, %f3122, %f3113, %f3123;
	selp.f32 	%f3125, 0f3F210A14, 0f3E0375D3, %p616;
	fma.rn.f32 	%f3126, %f3124, %f3113, %f3125;
	neg.f32 	%f3127, %f3113;
	selp.f32 	%f3128, %f3127, %f332, %p616;
	fma.rn.f32 	%f3925, %f3126, %f3128, %f3128;
	@%p615 bra 	$L__BB18_560;
	ex2.approx.ftz.f32 	%f3129, %f3925;
	mov.f32 	%f3130, 0f3F800000;
	sub.f32 	%f3131, %f3130, %f3129;
	copysign.f32 	%f3925, %f332, %f3131;
$L__BB18_560:
	add.f32 	%f3132, %f3925, 0f3F800000;
	mul.f32 	%f3133, %f3021, 0f3F000000;
	mul.f32 	%f3936, %f3133, %f3132;
	bra.uni 	$L__BB18_631;
$L__BB18_561:
	setp.eq.s32 	%p555, %r198, 73;
	@%p555 bra 	$L__BB18_569;
	setp.eq.s32 	%p556, %r198, 74;
	@%p556 bra 	$L__BB18_567;
	setp.ne.s32 	%p557, %r198, 75;
	mov.f32 	%f3936, %f3021;
	@%p557 bra 	$L__BB18_631;
	fma.rn.f32 	%f3022, %f3021, 0f3BBB989D, 0f3F000000;
	cvt.sat.f32.f32 	%f3023, %f3022;
	mov.f32 	%f3024, 0f4B400001;
	mov.f32 	%f3025, 0f437C0000;
	fma.rm.f32 	%f3026, %f3023, %f3025, %f3024;
	add.f32 	%f3027, %f3026, 0fCB40007F;
	neg.f32 	%f3028, %f3027;
	fma.rn.f32 	%f3029, %f3021, 0f3FB8AA3B, %f3028;
	fma.rn.f32 	%f3030, %f3021, 0f32A57060, %f3029;
	mov.b32 	%r673, %f3026;
	shl.b32 	%r674, %r673, 23;
	mov.b32 	%f3031, %r674;
	ex2.approx.ftz.f32 	%f3032, %f3030;
	mul.f32 	%f323, %f3032, %f3031;
	mov.f32 	%f3033, 0f3F800000;
	add.rz.f32 	%f3034, %f323, %f3033;
	mov.b32 	%r675, %f3034;
	add.s32 	%r676, %r675, -1061158912;
	and.b32  	%r677, %r676, -8388608;
	mov.b32 	%r149, %f323;
	sub.s32 	%r678, %r149, %r677;
	mov.b32 	%f3035, %r678;
	sub.s32 	%r679, 1082130432, %r677;
	mov.b32 	%f3036, %r679;
	fma.rn.f32 	%f3037, %f3036, 0f3E800000, 0fBF800000;
	add.f32 	%f3038, %f3037, %f3035;
	cvt.rn.f32.s32 	%f3039, %r677;
	mul.f32 	%f3040, %f3039, 0f34000000;
	fma.rn.f32 	%f3041, %f3038, 0fBD39BF78, 0f3DD80012;
	fma.rn.f32 	%f3042, %f3041, %f3038, 0fBE0778E0;
	fma.rn.f32 	%f3043, %f3042, %f3038, 0f3E146475;
	fma.rn.f32 	%f3044, %f3043, %f3038, 0fBE2A68DD;
	fma.rn.f32 	%f3045, %f3044, %f3038, 0f3E4CAF9E;
	fma.rn.f32 	%f3046, %f3045, %f3038, 0fBE800042;
	fma.rn.f32 	%f3047, %f3046, %f3038, 0f3EAAAAE6;
	fma.rn.f32 	%f3048, %f3047, %f3038, 0fBF000000;
	mul.f32 	%f3049, %f3038, %f3048;
	fma.rn.f32 	%f3050, %f3049, %f3038, %f3038;
	fma.rn.f32 	%f3924, %f3040, 0f3F317218, %f3050;
	setp.lt.u32 	%p607, %r149, 2139095040;
	@%p607 bra 	$L__BB18_566;
	setp.gt.s32 	%p608, %r149, -1082130432;
	fma.rn.f32 	%f3051, %f323, 0f7F800000, 0f7F800000;
	selp.f32 	%f3052, %f3051, %f3924, %p608;
	setp.eq.f32 	%p609, %f323, 0f00000000;
	selp.f32 	%f3924, 0f80000000, %f3052, %p609;
$L__BB18_566:
	abs.f32 	%f3053, %f3924;
	mul.f32 	%f3054, %f3053, 0f4038AA3B;
	ex2.approx.ftz.f32 	%f3055, %f3054;
	add.f32 	%f3056, %f3055, 0f3F800000;
	rcp.approx.ftz.f32 	%f3057, %f3056;
	fma.rn.f32 	%f3058, %f3057, 0fC0000000, 0f3F800000;
	setp.ge.f32 	%p610, %f3053, 0f41102CB4;
	selp.f32 	%f3059, 0f3F800000, %f3058, %p610;
	copysign.f32 	%f3060, %f3924, %f3059;
	mul.f32 	%f3061, %f3924, %f3924;
	fma.rn.f32 	%f3062, %f3061, 0f3C80F082, 0fBD563CAE;
	fma.rn.f32 	%f3063, %f3062, %f3061, 0f3E085941;
	fma.rn.f32 	%f3064, %f3063, %f3061, 0fBEAAA9ED;
	fma.rn.f32 	%f3065, %f3064, %f3061, 0f00000000;
	fma.rn.f32 	%f3066, %f3065, %f3924, %f3924;
	setp.ge.f32 	%p611, %f3053, 0f3F19999A;
	selp.f32 	%f3067, %f3060, %f3066, %p611;
	mul.f32 	%f3936, %f3021, %f3067;
	bra.uni 	$L__BB18_631;
$L__BB18_567:
	fma.rn.f32 	%f3068, %f3021, 0f3BBB989D, 0f3F000000;
	cvt.sat.f32.f32 	%f3069, %f3068;
	mov.f32 	%f3070, 0f4B400001;
	mov.f32 	%f3071, 0f437C0000;
	fma.rm.f32 	%f3072, %f3069, %f3071, %f3070;
	add.f32 	%f3073, %f3072, 0fCB40007F;
	neg.f32 	%f3074, %f3073;
	fma.rn.f32 	%f3075, %f3021, 0f3FB8AA3B, %f3074;
	fma.rn.f32 	%f3076, %f3021, 0f32A57060, %f3075;
	mov.b32 	%r680, %f3072;
	shl.b32 	%r681, %r680, 23;
	mov.b32 	%f3077, %r681;
	ex2.approx.ftz.f32 	%f3078, %f3076;
	mul.f32 	%f328, %f3078, %f3077;
	mov.f32 	%f3079, 0f3F800000;
	add.rz.f32 	%f3080, %f328, %f3079;
	mov.b32 	%r682, %f3080;
	add.s32 	%r683, %r682, -1061158912;
	and.b32  	%r684, %r683, -8388608;
	mov.b32 	%r150, %f328;
	sub.s32 	%r685, %r150, %r684;
	mov.b32 	%f3081, %r685;
	sub.s32 	%r686, 1082130432, %r684;
	mov.b32 	%f3082, %r686;
	fma.rn.f32 	%f3083, %f3082, 0f3E800000, 0fBF800000;
	add.f32 	%f3084, %f3083, %f3081;
	cvt.rn.f32.s32 	%f3085, %r684;
	mul.f32 	%f3086, %f3085, 0f34000000;
	fma.rn.f32 	%f3087, %f3084, 0fBD39BF78, 0f3DD80012;
	fma.rn.f32 	%f3088, %f3087, %f3084, 0fBE0778E0;
	fma.rn.f32 	%f3089, %f3088, %f3084, 0f3E146475;
	fma.rn.f32 	%f3090, %f3089, %f3084, 0fBE2A68DD;
	fma.rn.f32 	%f3091, %f3090, %f3084, 0f3E4CAF9E;
	fma.rn.f32 	%f3092, %f3091, %f3084, 0fBE800042;
	fma.rn.f32 	%f3093, %f3092, %f3084, 0f3EAAAAE6;
	fma.rn.f32 	%f3094, %f3093, %f3084, 0fBF000000;
	mul.f32 	%f3095, %f3084, %f3094;
	fma.rn.f32 	%f3096, %f3095, %f3084, %f3084;
	fma.rn.f32 	%f3936, %f3086, 0f3F317218, %f3096;
	setp.lt.u32 	%p612, %r150, 2139095040;
	@%p612 bra 	$L__BB18_631;
	setp.gt.s32 	%p613, %r150, -1082130432;
	fma.rn.f32 	%f3097, %f328, 0f7F800000, 0f7F800000;
	selp.f32 	%f3098, %f3097, %f3936, %p613;
	setp.eq.f32 	%p614, %f328, 0f00000000;
	selp.f32 	%f3936, 0f80000000, %f3098, %p614;
	bra.uni 	$L__BB18_631;
$L__BB18_569:
	fma.rn.f32 	%f3099, %f3021, 0fBBBB989D, 0f3F000000;
	cvt.sat.f32.f32 	%f3100, %f3099;
	mov.f32 	%f3101, 0f4B400001;
	mov.f32 	%f3102, 0f437C0000;
	fma.rm.f32 	%f3103, %f3100, %f3102, %f3101;
	add.f32 	%f3104, %f3103, 0fCB40007F;
	neg.f32 	%f3105, %f3104;
	fma.rn.f32 	%f3106, %f3021, 0fBFB8AA3B, %f3105;
	fma.rn.f32 	%f3107, %f3021, 0fB2A57060, %f3106;
	mov.b32 	%r687, %f3103;
	shl.b32 	%r688, %r687, 23;
	mov.b32 	%f3108, %r688;
	ex2.approx.ftz.f32 	%f3109, %f3107;
	fma.rn.f32 	%f3110, %f3109, %f3108, 0f3F800000;
	div.rn.f32 	%f3936, %f3021, %f3110;
	bra.uni 	$L__BB18_631;
$L__BB18_570:
	max.f32 	%f3936, %f3021, 0f00000000;
	bra.uni 	$L__BB18_631;
$L__BB18_571:
	fma.rn.f32 	%f3134, %f3021, 0fBBBB989D, 0f3F000000;
	cvt.sat.f32.f32 	%f3135, %f3134;
	mov.f32 	%f3136, 0f4B400001;
	mov.f32 	%f3137, 0f437C0000;
	fma.rm.f32 	%f3138, %f3135, %f3137, %f3136;
	add.f32 	%f3139, %f3138, 0fCB40007F;
	neg.f32 	%f3140, %f3139;
	fma.rn.f32 	%f3141, %f3021, 0fBFB8AA3B, %f3140;
	fma.rn.f32 	%f3142, %f3021, 0fB2A57060, %f3141;
	mov.b32 	%r689, %f3138;
	shl.b32 	%r690, %r689, 23;
	mov.b32 	%f3143, %r690;
	ex2.approx.ftz.f32 	%f3144, %f3142;
	fma.rn.f32 	%f3145, %f3144, %f3143, 0f3F800000;
	rcp.rn.f32 	%f3936, %f3145;
	bra.uni 	$L__BB18_631;
$L__BB18_572:
	mul.f32 	%f3219, %f349, %f350;
	fma.rn.f32 	%f3220, %f3219, %f340, %f340;
	add.f32 	%f3221, %f341, %f341;
	cvt.rni.f32.f32 	%f3222, %f3221;
	cvt.rzi.s32.f32 	%r700, %f3222;
	fma.rn.f32 	%f3223, %f3222, 0fBF000000, %f341;
	mul.rn.f32 	%f3224, %f3223, %f3223;
	fma.rn.f32 	%f3225, %f3224, 0fBF17ACC9, 0f40233590;
	fma.rn.f32 	%f3226, %f3224, 0f3E684E12, 0fBFAAD2E0;
	fma.rn.f32 	%f3227, %f3225, %f3224, 0fC0A55DF6;
	fma.rn.f32 	%f3228, %f3226, %f3224, 0f4081E0CF;
	fma.rn.f32 	%f3229, %f3224, %f3223, 0f00000000;
	fma.rn.f32 	%f3230, %f3228, %f3224, 0fC09DE9E6;
	fma.rn.f32 	%f3231, %f3227, %f3229, 0f00000000;
	fma.rn.f32 	%f3232, %f3230, %f3224, 0f3F800000;
	fma.rn.f32 	%f3233, %f3223, 0f40490FDB, %f3231;
	and.b32  	%r701, %r700, 1;
	setp.eq.b32 	%p624, %r701, 1;
	selp.f32 	%f3234, %f3232, %f3233, %p624;
	and.b32  	%r702, %r700, 2;
	setp.eq.s32 	%p625, %r702, 0;
	mov.f32 	%f3235, 0f00000000;
	sub.f32 	%f3236, %f3235, %f3234;
	selp.f32 	%f3237, %f3234, %f3236, %p625;
	mul.rn.f32 	%f3238, %f3220, %f3237;
	neg.f32 	%f3239, %f3238;
	fma.rn.f32 	%f3240, %f3220, %f3237, %f3239;
	mov.f32 	%f3241, 0f3F800000;
	div.approx.f32 	%f3242, %f3241, %f3238;
	neg.f32 	%f3243, %f3242;
	mul.f32 	%f3244, %f3242, %f3243;
	mul.f32 	%f3245, %f3240, %f3244;
	mul.f32 	%f3246, %f348, %f3245;
	fma.rn.f32 	%f3247, %f348, %f3242, %f3246;
	mul.f32 	%f3248, %f3247, 0f3F000000;
	setp.gt.f32 	%p626, %f341, 0f42040000;
	mul.f32 	%f3249, %f3248, 0f27800000;
	selp.f32 	%f3928, %f3249, %f3248, %p626;
	bra.uni 	$L__BB18_574;
$L__BB18_573:
	setp.geu.f32 	%p627, %f3021, 0f00000000;
	setp.lt.f32 	%p628, %f3021, 0fBF000000;
	selp.f32 	%f3250, %f3021, 0f3F800000, %p628;
	setp.eq.f32 	%p629, %f3021, 0f00000000;
	cvt.rni.f32.f32 	%f3251, %f3021;
	sub.f32 	%f3252, %f3021, %f3251;
	selp.f32 	%f3253, %f3021, %f3252, %p629;
	setp.le.f32 	%p630, %f3021, 0f3F000000;
	selp.f32 	%f3254, %f3253, 0f3F800000, %p630;
	mul.f32 	%f3255, %f3250, %f3254;
	fma.rn.f32 	%f3256, %f3253, 0fBA8C9F66, 0f3BE903D7;
	fma.rn.f32 	%f3257, %f3256, %f3253, 0fBC1E00B0;
	fma.rn.f32 	%f3258, %f3257, %f3253, 0fBD2CC522;
	fma.rn.f32 	%f3259, %f3258, %f3253, 0f3E2A89B3;
	fma.rn.f32 	%f3260, %f3259, %f3253, 0fBD2C0C05;
	fma.rn.f32 	%f3261, %f3260, %f3253, 0fBF27E7A2;
	fma.rn.f32 	%f3262, %f3261, %f3253, 0f3F13C468;
	fma.rn.f32 	%f3263, %f3262, %f3255, 0f00000000;
	fma.rn.f32 	%f3264, %f3263, %f3253, %f3255;
	mov.f32 	%f3265, 0f3F800000;
	div.approx.f32 	%f3928, %f3265, %f3264;
	mov.f32 	%f3936, %f3928;
	@%p627 bra 	$L__BB18_631;
$L__BB18_574:
	cvt.rzi.f32.f32 	%f3267, %f3021;
	setp.eq.f32 	%p631, %f3021, %f3267;
	mov.f32 	%f3936, 0f7FFFFFFF;
	@%p631 bra 	$L__BB18_631;
	setp.geu.f32 	%p632, %f3021, 0fC2246666;
	mov.f32 	%f3936, %f3928;
	@%p632 bra 	$L__BB18_631;
	cvt.rzi.s32.f32 	%r703, %f3021;
	and.b32  	%r704, %r703, 1;
	setp.eq.b32 	%p633, %r704, 1;
	selp.f32 	%f3936, 0f00000000, %f3928, %p633;
	bra.uni 	$L__BB18_631;
$L__BB18_577:
	abs.f32 	%f356, %f3021;
	setp.ltu.f32 	%p634, %f356, 0f40400000;
	@%p634 bra 	$L__BB18_581;
	setp.ltu.f32 	%p635, %f356, 0f40F9999A;
	@%p635 bra 	$L__BB18_580;
	rcp.approx.ftz.f32 	%f3268, %f356;
	mul.f32 	%f3269, %f3268, %f3268;
	fma.rn.f32 	%f3270, %f3269, 0f3A4BE755, 0fBB360953;
	fma.rn.f32 	%f3271, %f3270, %f3269, 0f3DAAAAA3;
	fma.rn.f32 	%f3272, %f3271, %f3268, 0f3F6B3F8E;
	mov.b32 	%r705, %f356;
	add.s32 	%r706, %r705, -1059760811;
	and.b32  	%r707, %r706, -8388608;
	sub.s32 	%r708, %r705, %r707;
	mov.b32 	%f3273, %r708;
	cvt.rn.f32.s32 	%f3274, %r707;
	fma.rn.f32 	%f3275, %f3274, 0f34000000, 0f00000000;
	add.f32 	%f3276, %f3273, 0fBF800000;
	fma.rn.f32 	%f3277, %f3276, 0fBE055027, 0f3E1039F6;
	fma.rn.f32 	%f3278, %f3277, %f3276, 0fBDF8CDCC;
	fma.rn.f32 	%f3279, %f3278, %f3276, 0f3E0F2955;
	fma.rn.f32 	%f3280, %f3279, %f3276, 0fBE2AD8B9;
	fma.rn.f32 	%f3281, %f3280, %f3276, 0f3E4CED0B;
	fma.rn.f32 	%f3282, %f3281, %f3276, 0fBE7FFF22;
	fma.rn.f32 	%f3283, %f3282, %f3276, 0f3EAAAA78;
	fma.rn.f32 	%f3284, %f3283, %f3276, 0fBF000000;
	mul.f32 	%f3285, %f3276, %f3284;
	fma.rn.f32 	%f3286, %f3285, %f3276, %f3276;
	fma.rn.f32 	%f3287, %f3275, 0f3F317218, %f3286;
	setp.gt.u32 	%p636, %r705, 2139095039;
	fma.rn.f32 	%f3288, %f356, 0f7F800000, 0f7F800000;
	selp.f32 	%f3289, %f3288, %f3287, %p636;
	mul.f32 	%f3290, %f3289, 0f3F000000;
	add.f32 	%f3291, %f356, 0fBF000000;
	mul.rn.f32 	%f3292, %f3290, %f3291;
	sub.f32 	%f3293, %f3292, %f356;
	add.rn.f32 	%f3294, %f3292, %f3272;
	add.f32 	%f3295, %f3293, %f3294;
	setp.eq.f32 	%p637, %f356, 0f7F800000;
	selp.f32 	%f3929, 0f7F800000, %f3295, %p637;
	bra.uni 	$L__BB18_586;
$L__BB18_580:
	add.f32 	%f3296, %f356, 0fC0400000;
	fma.rn.f32 	%f3297, %f3296, 0fC43B38FB, 0fC640F6F8;
	fma.rn.f32 	%f3298, %f3297, %f3296, 0fC7206560;
	fma.rn.f32 	%f3299, %f3298, %f3296, 0fC73CB6AA;
	fma.rn.f32 	%f3300, %f3299, %f3296, 0fC80BAE5A;
	add.f32 	%f3301, %f3296, 0fC381A020;
	fma.rn.f32 	%f3302, %f3301, %f3296, 0fC62864B8;
	fma.rn.f32 	%f3303, %f3302, %f3296, 0fC7B50686;
	fma.rn.f32 	%f3304, %f3303, %f3296, 0fC8498465;
	rcp.approx.ftz.f32 	%f3305, %f3304;
	fma.rn.f32 	%f3929, %f3300, %f3305, %f3296;
	bra.uni 	$L__BB18_586;
$L__BB18_581:
	setp.ltu.f32 	%p638, %f356, 0f3FC00000;
	@%p638 bra 	$L__BB18_583;
	add.f32 	%f3306, %f356, 0fC0000000;
	fma.rn.f32 	%f3307, %f3306, 0f385007FA, 0fB967A002;
	fma.rn.f32 	%f3308, %f3307, %f3306, 0f3A0DE6FC;
	fma.rn.f32 	%f3309, %f3308, %f3306, 0fBA9DE0E2;
	fma.rn.f32 	%f3310, %f3309, %f3306, 0f3B3D05B7;
	fma.rn.f32 	%f3311, %f3310, %f3306, 0fBBF1EB10;
	fma.rn.f32 	%f3312, %f3311, %f3306, 0f3CA89A28;
	fma.rn.f32 	%f3313, %f3312, %f3306, 0fBD89F01A;
	fma.rn.f32 	%f3314, %f3313, %f3306, 0f3EA51A66;
	fma.rn.f32 	%f3315, %f3314, %f3306, 0f3ED87730;
	mul.f32 	%f3929, %f3306, %f3315;
	bra.uni 	$L__BB18_586;
$L__BB18_583:
	setp.ltu.f32 	%p639, %f356, 0f3F333333;
	@%p639 bra 	$L__BB18_585;
	mov.f32 	%f3316, 0f3F800000;
	sub.f32 	%f3317, %f3316, %f356;
	fma.rn.f32 	%f3318, %f3317, 0f3D3BEF76, 0f3DD47577;
	fma.rn.f32 	%f3319, %f3318, %f3317, 0f3DFB8079;
	fma.rn.f32 	%f3320, %f3319, %f3317, 0f3E0295B5;
	fma.rn.f32 	%f3321, %f3320, %f3317, 0f3E12A765;
	fma.rn.f32 	%f3322, %f3321, %f3317, 0f3E2D6867;
	fma.rn.f32 	%f3323, %f3322, %f3317, 0f3E5462BF;
	fma.rn.f32 	%f3324, %f3323, %f3317, 0f3E8A8A72;
	fma.rn.f32 	%f3325, %f3324, %f3317, 0f3ECD26A4;
	fma.rn.f32 	%f3326, %f3325, %f3317, 0f3F528D32;
	fma.rn.f32 	%f3327, %f3326, %f3317, 0f3F13C468;
	mul.f32 	%f3929, %f3317, %f3327;
	bra.uni 	$L__BB18_586;
$L__BB18_585:
	fma.rn.f32 	%f3328, %f356, 0f3B6B1C86, 0fBBB34878;
	fma.rn.f32 	%f3329, %f3328, %f356, 0fBD36CAEF;
	fma.rn.f32 	%f3330, %f3329, %f356, 0f3E2B5555;
	fma.rn.f32 	%f3331, %f3330, %f356, 0fBD2C96C7;
	fma.rn.f32 	%f3332, %f3331, %f356, 0fBF27E6EB;
	fma.rn.f32 	%f3333, %f3332, %f356, 0f3F13C463;
	mul.f32 	%f3334, %f356, %f3333;
	fma.rn.f32 	%f3335, %f3334, %f356, %f356;
	setp.lt.f32 	%p640, %f3335, 0f00800000;
	mul.f32 	%f3336, %f3335, 0f4B000000;
	selp.f32 	%f3337, %f3336, %f3335, %p640;
	selp.f32 	%f3338, 0fC1B80000, 0f00000000, %p640;
	mov.b32 	%r709, %f3337;
	add.s32 	%r710, %r709, -1059760811;
	and.b32  	%r711, %r710, -8388608;
	sub.s32 	%r712, %r709, %r711;
	mov.b32 	%f3339, %r712;
	cvt.rn.f32.s32 	%f3340, %r711;
	fma.rn.f32 	%f3341, %f3340, 0f34000000, %f3338;
	add.f32 	%f3342, %f3339, 0fBF800000;
	fma.rn.f32 	%f3343, %f3342, 0fBE055027, 0f3E1039F6;
	fma.rn.f32 	%f3344, %f3343, %f3342, 0fBDF8CDCC;
	fma.rn.f32 	%f3345, %f3344, %f3342, 0f3E0F2955;
	fma.rn.f32 	%f3346, %f3345, %f3342, 0fBE2AD8B9;
	fma.rn.f32 	%f3347, %f3346, %f3342, 0f3E4CED0B;
	fma.rn.f32 	%f3348, %f3347, %f3342, 0fBE7FFF22;
	fma.rn.f32 	%f3349, %f3348, %f3342, 0f3EAAAA78;
	fma.rn.f32 	%f3350, %f3349, %f3342, 0fBF000000;
	mul.f32 	%f3351, %f3342, %f3350;
	fma.rn.f32 	%f3352, %f3351, %f3342, %f3342;
	fma.rn.f32 	%f3353, %f3341, 0f3F317218, %f3352;
	setp.gt.u32 	%p641, %r709, 2139095039;
	fma.rn.f32 	%f3354, %f3337, 0f7F800000, 0f7F800000;
	selp.f32 	%f3355, %f3354, %f3353, %p641;
	setp.eq.f32 	%p642, %f3337, 0f00000000;
	neg.f32 	%f3356, %f3355;
	selp.f32 	%f3929, 0f7F800000, %f3356, %p642;
$L__BB18_586:
	setp.ge.f32 	%p643, %f3021, 0f00000000;
	mov.f32 	%f3936, %f3929;
	@%p643 bra 	$L__BB18_631;
	cvt.rmi.f32.f32 	%f3358, %f356;
	setp.eq.f32 	%p644, %f356, %f3358;
	mov.f32 	%f3936, 0f7F800000;
	@%p644 bra 	$L__BB18_631;
	setp.lt.f32 	%p645, %f356, 0f1FEC1E4A;
	@%p645 bra 	$L__BB18_590;
	add.f32 	%f3359, %f356, %f356;
	cvt.rni.f32.f32 	%f3360, %f3359;
	cvt.rzi.s32.f32 	%r713, %f3360;
	fma.rn.f32 	%f3361, %f3360, 0fBF000000, %f356;
	mul.f32 	%f3362, %f3361, 0f40490FDB;
	mul.rn.f32 	%f3363, %f3362, %f3362;
	and.b32  	%r714, %r713, 1;
	setp.eq.b32 	%p646, %r714, 1;
	selp.f32 	%f3364, 0f3F800000, %f3362, %p646;
	fma.rn.f32 	%f3365, %f3363, %f3364, 0f00000000;
	fma.rn.f32 	%f3366, %f3363, 0f37CBAC00, 0fBAB607ED;
	selp.f32 	%f3367, %f3366, 0fB94D4153, %p646;
	selp.f32 	%f3368, 0f3D2AAABB, 0f3C0885E4, %p646;
	fma.rn.f32 	%f3369, %f3367, %f3363, %f3368;
	selp.f32 	%f3370, 0fBEFFFFFF, 0fBE2AAAA8, %p646;
	fma.rn.f32 	%f3371, %f3369, %f3363, %f3370;
	fma.rn.f32 	%f3372, %f3371, %f3365, %f3364;
	and.b32  	%r715, %r713, 2;
	setp.eq.s32 	%p647, %r715, 0;
	mov.f32 	%f3373, 0f00000000;
	sub.f32 	%f3374, %f3373, %f3372;
	selp.f32 	%f3375, %f3372, %f3374, %p647;
	abs.f32 	%f3376, %f3375;
	mul.f32 	%f3377, %f356, %f3376;
	setp.lt.f32 	%p648, %f3377, 0f00800000;
	mul.f32 	%f3378, %f3377, 0f4B000000;
	selp.f32 	%f3379, 0fC1B80000, 0f00000000, %p648;
	selp.f32 	%f3380, %f3378, %f3377, %p648;
	mov.b32 	%r716, %f3380;
	add.s32 	%r717, %r716, -1059760811;
	and.b32  	%r718, %r717, -8388608;
	sub.s32 	%r719, %r716, %r718;
	mov.b32 	%f3381, %r719;
	cvt.rn.f32.s32 	%f3382, %r718;
	fma.rn.f32 	%f3383, %f3382, 0f34000000, %f3379;
	add.f32 	%f3384, %f3381, 0fBF800000;
	fma.rn.f32 	%f3385, %f3384, 0fBE055027, 0f3E1039F6;
	fma.rn.f32 	%f3386, %f3385, %f3384, 0fBDF8CDCC;
	fma.rn.f32 	%f3387, %f3386, %f3384, 0f3E0F2955;
	fma.rn.f32 	%f3388, %f3387, %f3384, 0fBE2AD8B9;
	fma.rn.f32 	%f3389, %f3388, %f3384, 0f3E4CED0B;
	fma.rn.f32 	%f3390, %f3389, %f3384, 0fBE7FFF22;
	fma.rn.f32 	%f3391, %f3390, %f3384, 0f3EAAAA78;
	fma.rn.f32 	%f3392, %f3391, %f3384, 0fBF000000;
	mul.f32 	%f3393, %f3384, %f3392;
	fma.rn.f32 	%f3394, %f3393, %f3384, %f3384;
	fma.rn.f32 	%f3395, %f3383, 0f3F317218, %f3394;
	setp.gt.u32 	%p649, %r716, 2139095039;
	fma.rn.f32 	%f3396, %f3380, 0f7F800000, 0f7F800000;
	selp.f32 	%f3397, %f3396, %f3395, %p649;
	setp.eq.f32 	%p650, %f3380, 0f00000000;
	mov.f32 	%f3398, 0f3F928682;
	sub.f32 	%f3399, %f3398, %f3397;
	selp.f32 	%f3400, 0f7F800000, %f3399, %p650;
	sub.f32 	%f3936, %f3400, %f3929;
	bra.uni 	$L__BB18_631;
$L__BB18_590:
	setp.lt.f32 	%p651, %f356, 0f00800000;
	mul.f32 	%f3401, %f356, 0f4B000000;
	selp.f32 	%f3402, %f3401, %f356, %p651;
	selp.f32 	%f3403, 0fC1B80000, 0f00000000, %p651;
	mov.b32 	%r720, %f3402;
	add.s32 	%r721, %r720, -1059760811;
	and.b32  	%r722, %r721, -8388608;
	sub.s32 	%r723, %r720, %r722;
	mov.b32 	%f3404, %r723;
	cvt.rn.f32.s32 	%f3405, %r722;
	fma.rn.f32 	%f3406, %f3405, 0f34000000, %f3403;
	add.f32 	%f3407, %f3404, 0fBF800000;
	fma.rn.f32 	%f3408, %f3407, 0fBE055027, 0f3E1039F6;
	fma.rn.f32 	%f3409, %f3408, %f3407, 0fBDF8CDCC;
	fma.rn.f32 	%f3410, %f3409, %f3407, 0f3E0F2955;
	fma.rn.f32 	%f3411, %f3410, %f3407, 0fBE2AD8B9;
	fma.rn.f32 	%f3412, %f3411, %f3407, 0f3E4CED0B;
	fma.rn.f32 	%f3413, %f3412, %f3407, 0fBE7FFF22;
	fma.rn.f32 	%f3414, %f3413, %f3407, 0f3EAAAA78;
	fma.rn.f32 	%f3415, %f3414, %f3407, 0fBF000000;
	mul.f32 	%f3416, %f3407, %f3415;
	fma.rn.f32 	%f3417, %f3416, %f3407, %f3407;
	fma.rn.f32 	%f3418, %f3406, 0f3F317218, %f3417;
	setp.gt.u32 	%p652, %r720, 2139095039;
	fma.rn.f32 	%f3419, %f3402, 0f7F800000, 0f7F800000;
	selp.f32 	%f3420, %f3419, %f3418, %p652;
	setp.eq.f32 	%p653, %f3402, 0f00000000;
	neg.f32 	%f3421, %f3420;
	selp.f32 	%f3936, 0f7F800000, %f3421, %p653;
	bra.uni 	$L__BB18_631;
$L__BB18_591:
	abs.f32 	%f3422, %f3021;
	add.f32 	%f3423, %f3422, 0fC0800000;
	add.f32 	%f3424, %f3422, 0f40800000;
	rcp.approx.ftz.f32 	%f3425, %f3424;
	mul.rn.f32 	%f3426, %f3423, %f3425;
	add.f32 	%f3427, %f3426, 0f3F800000;
	fma.rn.f32 	%f3428, %f3427, 0fC0800000, %f3422;
	neg.f32 	%f3429, %f3426;
	fma.rn.f32 	%f3430, %f3429, %f3422, %f3428;
	fma.rn.f32 	%f3431, %f3425, %f3430, %f3426;
	fma.rn.f32 	%f3432, %f3431, 0f3A69A091, 0f3BE6E05B;
	fma.rn.f32 	%f3433, %f3432, %f3431, 0fBC81FB4B;
	fma.rn.f32 	%f3434, %f3433, %f3431, 0f3D15373B;
	fma.rn.f32 	%f3435, %f3434, %f3431, 0fBD887C5A;
	fma.rn.f32 	%f3436, %f3435, %f3431, 0f3DC021D5;
	fma.rn.f32 	%f3437, %f3436, %f3431, 0fBDCED424;
	fma.rn.f32 	%f3438, %f3437, %f3431, 0f3D8B74DE;
	fma.rn.f32 	%f3439, %f3438, %f3431, 0f3C7BF170;
	fma.rn.f32 	%f3440, %f3439, %f3431, 0fBE0EF8D4;
	fma.rn.f32 	%f3441, %f3440, %f3431, 0f3F9DD2C9;
	fma.rn.f32 	%f3442, %f3422, 0f40000000, 0f3F800000;
	rcp.approx.ftz.f32 	%f3443, %f3442;
	mul.rn.f32 	%f3444, %f3441, %f3443;
	mul.f32 	%f3445, %f3444, 0fC0000000;
	fma.rn.f32 	%f3446, %f3422, %f3445, %f3441;
	sub.f32 	%f3447, %f3446, %f3444;
	fma.rn.f32 	%f3448, %f3447, %f3443, %f3444;
	neg.f32 	%f3449, %f3422;
	mul.f32 	%f3450, %f3422, %f3449;
	mov.f32 	%f3451, 0f3FB8AA3B;
	mul.rn.f32 	%f3452, %f3450, %f3451;
	cvt.rzi.f32.f32 	%f3453, %f3452;
	abs.f32 	%f3454, %f3453;
	setp.gt.f32 	%p654, %f3454, 0f42FC0000;
	mov.f32 	%f3455, 0f42FC0000;
	copysign.f32 	%f3456, %f3453, %f3455;
	selp.f32 	%f3457, %f3456, %f3453, %p654;
	fma.rn.f32 	%f3458, %f3457, 0fBF317218, %f3450;
	fma.rn.f32 	%f3459, %f3457, 0f3102E308, %f3458;
	mul.f32 	%f3460, %f3459, 0f3FB8AA3B;
	add.f32 	%f3461, %f3457, 0f4B40007F;
	mov.b32 	%r724, %f3461;
	shl.b32 	%r725, %r724, 23;
	mov.b32 	%f3462, %r725;
	ex2.approx.ftz.f32 	%f3463, %f3460;
	mul.f32 	%f3464, %f3463, %f3462;
	neg.f32 	%f3465, %f3450;
	fma.rn.f32 	%f3466, %f3449, %f3422, %f3465;
	fma.rn.f32 	%f3467, %f3464, %f3466, %f3464;
	mul.f32 	%f3468, %f3448, %f3467;
	setp.gt.f32 	%p655, %f3422, 0f4120E148;
	selp.f32 	%f3469, 0f00000000, %f3468, %p655;
	setp.lt.f32 	%p656, %f3021, 0f00000000;
	mov.f32 	%f3470, 0f40000000;
	sub.f32 	%f3471, %f3470, %f3469;
	selp.f32 	%f3936, %f3471, %f3469, %p656;
	bra.uni 	$L__BB18_631;
$L__BB18_592:
	cvt.rzi.f32.f32 	%f3936, %f3021;
	bra.uni 	$L__BB18_631;
$L__BB18_593:
	cvt.rpi.f32.f32 	%f3936, %f3021;
	bra.uni 	$L__BB18_631;
$L__BB18_594:
	cvt.rmi.f32.f32 	%f3936, %f3021;
	bra.uni 	$L__BB18_631;
$L__BB18_595:
	mov.f32 	%f3523, 0f3F800000;
	sub.rn.f32 	%f3524, %f3021, %f3523;
	mov.b32 	%r152, %f3524;
	setp.gt.u32 	%p663, %r152, 1258291200;
	fma.rn.f32 	%f3525, %f3021, %f3021, 0fBF800000;
	rsqrt.approx.ftz.f32 	%f3526, %f3525;
	mul.f32 	%f3527, %f3525, %f3526;
	mul.f32 	%f3528, %f3526, 0f3F000000;
	neg.f32 	%f3529, %f3527;
	fma.rn.f32 	%f3530, %f3529, %f3527, %f3525;
	fma.rn.f32 	%f3531, %f3530, %f3528, %f3527;
	setp.eq.f32 	%p664, %f3525, 0f00000000;
	selp.f32 	%f3532, 0f00000000, %f3531, %p664;
	selp.f32 	%f3533, 0fBF800001, %f3532, %p663;
	add.f32 	%f377, %f3524, %f3533;
	add.rz.f32 	%f3534, %f377, %f3523;
	mov.b32 	%r731, %f3534;
	add.s32 	%r732, %r731, -1061158912;
	and.b32  	%r733, %r732, -8388608;
	mov.b32 	%r153, %f377;
	sub.s32 	%r734, %r153, %r733;
	mov.b32 	%f3535, %r734;
	sub.s32 	%r735, 1082130432, %r733;
	mov.b32 	%f3536, %r735;
	fma.rn.f32 	%f3537, %f3536, 0f3E800000, 0fBF800000;
	add.f32 	%f3538, %f3537, %f3535;
	cvt.rn.f32.s32 	%f3539, %r733;
	mul.f32 	%f3540, %f3539, 0f34000000;
	fma.rn.f32 	%f3541, %f3538, 0fBD39BF78, 0f3DD80012;
	fma.rn.f32 	%f3542, %f3541, %f3538, 0fBE0778E0;
	fma.rn.f32 	%f3543, %f3542, %f3538, 0f3E146475;
	fma.rn.f32 	%f3544, %f3543, %f3538, 0fBE2A68DD;
	fma.rn.f32 	%f3545, %f3544, %f3538, 0f3E4CAF9E;
	fma.rn.f32 	%f3546, %f3545, %f3538, 0fBE800042;
	fma.rn.f32 	%f3547, %f3546, %f3538, 0f3EAAAAE6;
	fma.rn.f32 	%f3548, %f3547, %f3538, 0fBF000000;
	mul.f32 	%f3549, %f3538, %f3548;
	fma.rn.f32 	%f3550, %f3549, %f3538, %f3538;
	fma.rn.f32 	%f3931, %f3540, 0f3F317218, %f3550;
	setp.lt.u32 	%p665, %r153, 2139095040;
	@%p665 bra 	$L__BB18_597;
	setp.gt.s32 	%p666, %r153, -1082130432;
	fma.rn.f32 	%f3551, %f377, 0f7F800000, 0f7F800000;
	selp.f32 	%f3552, %f3551, %f3931, %p666;
	setp.eq.f32 	%p667, %f377, 0f00000000;
	selp.f32 	%f3931, 0f80000000, %f3552, %p667;
$L__BB18_597:
	setp.gt.u32 	%p668, %r152, 1258291200;
	add.f32 	%f3553, %f3931, 0f3F317218;
	selp.f32 	%f3936, %f3553, %f3931, %p668;
	bra.uni 	$L__BB18_631;
$L__BB18_598:
	abs.f32 	%f3583, %f3021;
	mul.f32 	%f3584, %f3583, 0f4038AA3B;
	ex2.approx.ftz.f32 	%f3585, %f3584;
	add.f32 	%f3586, %f3585, 0f3F800000;
	rcp.approx.ftz.f32 	%f3587, %f3586;
	fma.rn.f32 	%f3588, %f3587, 0fC0000000, 0f3F800000;
	setp.ge.f32 	%p675, %f3583, 0f41102CB4;
	selp.f32 	%f3589, 0f3F800000, %f3588, %p675;
	copysign.f32 	%f3590, %f3021, %f3589;
	mul.f32 	%f3591, %f3021, %f3021;
	fma.rn.f32 	%f3592, %f3591, 0f3C80F082, 0fBD563CAE;
	fma.rn.f32 	%f3593, %f3592, %f3591, 0f3E085941;
	fma.rn.f32 	%f3594, %f3593, %f3591, 0fBEAAA9ED;
	fma.rn.f32 	%f3595, %f3594, %f3591, 0f00000000;
	fma.rn.f32 	%f3596, %f3595, %f3021, %f3021;
	setp.ge.f32 	%p676, %f3583, 0f3F19999A;
	selp.f32 	%f3936, %f3590, %f3596, %p676;
	bra.uni 	$L__BB18_631;
$L__BB18_599:
	abs.f32 	%f3597, %f3021;
	mov.f32 	%f3598, 0f3FB8AA3B;
	mul.rn.f32 	%f3599, %f3597, %f3598;
	cvt.rzi.f32.f32 	%f3600, %f3599;
	abs.f32 	%f3601, %f3600;
	setp.gt.f32 	%p677, %f3601, 0f42FC0000;
	mov.f32 	%f3602, 0f42FC0000;
	copysign.f32 	%f3603, %f3600, %f3602;
	selp.f32 	%f3604, %f3603, %f3600, %p677;
	fma.rn.f32 	%f3605, %f3604, 0fBF317218, %f3597;
	fma.rn.f32 	%f3606, %f3604, 0f3102E308, %f3605;
	mul.f32 	%f3607, %f3606, 0f3FB8AA3B;
	add.f32 	%f3608, %f3604, 0f4B40007D;
	mov.b32 	%r741, %f3608;
	shl.b32 	%r742, %r741, 23;
	mov.b32 	%f3609, %r742;
	ex2.approx.ftz.f32 	%f3610, %f3607;
	mul.f32 	%f3611, %f3610, %f3609;
	mov.f32 	%f3612, 0f3E000000;
	div.approx.ftz.f32 	%f3613, %f3612, %f3611;
	fma.rn.f32 	%f3936, %f3611, 0f40000000, %f3613;
	bra.uni 	$L__BB18_631;
$L__BB18_600:
	abs.f32 	%f3639, %f3021;
	setp.gt.f32 	%p680, %f3639, 0f3F800000;
	rcp.approx.ftz.f32 	%f3640, %f3639;
	selp.f32 	%f3641, %f3640, %f3639, %p680;
	mul.f32 	%f3642, %f3641, %f3641;
	fma.rn.f32 	%f3643, %f3642, 0f3B2090AA, 0fBC6BE14F;
	fma.rn.f32 	%f3644, %f3643, %f3642, 0f3D23397E;
	fma.rn.f32 	%f3645, %f3644, %f3642, 0fBD948A7A;
	fma.rn.f32 	%f3646, %f3645, %f3642, 0f3DD76B21;
	fma.rn.f32 	%f3647, %f3646, %f3642, 0fBE111E88;
	fma.rn.f32 	%f3648, %f3647, %f3642, 0f3E4CAF60;
	fma.rn.f32 	%f3649, %f3648, %f3642, 0fBEAAAA27;
	mul.f32 	%f3650, %f3642, %f3649;
	fma.rn.f32 	%f3651, %f3650, %f3641, %f3641;
	neg.f32 	%f3652, %f3651;
	fma.rn.f32 	%f3653, 0f3F6EE581, 0f3FD774EB, %f3652;
	selp.f32 	%f3654, %f3653, %f3651, %p680;
	setp.num.f32 	%p681, %f3639, %f3639;
	copysign.f32 	%f3655, %f3021, %f3654;
	selp.f32 	%f3936, %f3655, %f3654, %p681;
	bra.uni 	$L__BB18_631;
$L__BB18_601:
	abs.f32 	%f3679, %f3021;
	fma.rn.f32 	%f3680, %f3679, 0fBF000000, 0f3F000000;
	rsqrt.approx.ftz.f32 	%f3681, %f3680;
	mul.f32 	%f3682, %f3680, %f3681;
	mul.f32 	%f3683, %f3681, 0fBF000000;
	fma.rn.f32 	%f3684, %f3682, %f3683, 0f3F000000;
	fma.rn.f32 	%f3685, %f3682, %f3684, %f3682;
	setp.eq.f32 	%p685, %f3679, 0f3F800000;
	selp.f32 	%f3686, 0f00000000, %f3685, %p685;
	setp.gt.f32 	%p686, %f3679, 0f3F0F5C29;
	selp.f32 	%f3687, %f3686, %f3679, %p686;
	mul.f32 	%f3688, %f3687, %f3687;
	fma.rn.f32 	%f3689, %f3688, 0f3D4DD2F7, 0f3C99CA97;
	fma.rn.f32 	%f3690, %f3689, %f3688, 0f3D3F90E8;
	fma.rn.f32 	%f3691, %f3690, %f3688, 0f3D993CCF;
	fma.rn.f32 	%f3692, %f3691, %f3688, 0f3E2AAC04;
	mul.f32 	%f3693, %f3688, %f3692;
	fma.rn.f32 	%f3694, %f3693, %f3687, %f3687;
	mul.f32 	%f3695, %f3694, 0fC0000000;
	fma.rn.f32 	%f3696, 0f3F6EE581, 0f3FD774EB, %f3695;
	selp.f32 	%f3697, %f3696, %f3694, %p686;
	setp.num.f32 	%p687, %f3697, %f3697;
	copysign.f32 	%f3698, %f3021, %f3697;
	selp.f32 	%f3936, %f3698, %f3697, %p687;
	bra.uni 	$L__BB18_631;
$L__BB18_602:
	mul.f32 	%f3699, %f3021, 0f3F22F983;
	cvt.rni.s32.f32 	%r869, %f3699;
	cvt.rn.f32.s32 	%f3700, %r869;
	fma.rn.f32 	%f3701, %f3700, 0fBFC90FDA, %f3021;
	fma.rn.f32 	%f3702, %f3700, 0fB3A22168, %f3701;
	fma.rn.f32 	%f3933, %f3700, 0fA7C234C5, %f3702;
	abs.f32 	%f395, %f3021;
	setp.ltu.f32 	%p688, %f395, 0f47CE4780;
	@%p688 bra 	$L__BB18_610;
	setp.eq.f32 	%p689, %f395, 0f7F800000;
	@%p689 bra 	$L__BB18_609;
	mov.b32 	%r156, %f3021;
	shl.b32 	%r746, %r156, 8;
	or.b32  	%r157, %r746, -2147483648;
	mov.b64 	%rd244, 0;
	mov.b32 	%r866, 0;
	mov.u64 	%rd242, __cudart_i2opi_f;
	mov.u64 	%rd243, %rd3;
$L__BB18_605:
	.pragma "nounroll";
	ld.global.nc.u32 	%r747, [%rd242];
	mad.wide.u32 	%rd191, %r747, %r157, %rd244;
	shr.u64 	%rd244, %rd191, 32;
	st.local.u32 	[%rd243], %rd191;
	add.s32 	%r866, %r866, 1;
	add.s64 	%rd243, %rd243, 4;
	add.s64 	%rd242, %rd242, 4;
	setp.ne.s32 	%p690, %r866, 6;
	@%p690 bra 	$L__BB18_605;
	shr.u32 	%r748, %r156, 23;
	st.local.u32 	[%rd3+24], %rd244;
	and.b32  	%r160, %r748, 31;
	and.b32  	%r749, %r748, 224;
	add.s32 	%r750, %r749, -128;
	shr.u32 	%r751, %r750, 5;
	mul.wide.u32 	%rd192, %r751, 4;
	sub.s64 	%rd80, %rd3, %rd192;
	ld.local.u32 	%r867, [%rd80+24];
	ld.local.u32 	%r868, [%rd80+20];
	setp.eq.s32 	%p691, %r160, 0;
	@%p691 bra 	$L__BB18_608;
	shf.l.wrap.b32 	%r867, %r868, %r867, %r160;
	ld.local.u32 	%r752, [%rd80+16];
	shf.l.wrap.b32 	%r868, %r752, %r868, %r160;
$L__BB18_608:
	shr.u32 	%r753, %r867, 30;
	shf.l.wrap.b32 	%r754, %r868, %r867, 2;
	shl.b32 	%r755, %r868, 2;
	shr.u32 	%r756, %r754, 31;
	add.s32 	%r757, %r756, %r753;
	neg.s32 	%r758, %r757;
	setp.lt.s32 	%p692, %r156, 0;
	selp.b32 	%r869, %r758, %r757, %p692;
	xor.b32  	%r759, %r754, %r156;
	shr.s32 	%r760, %r754, 31;
	xor.b32  	%r761, %r760, %r754;
	xor.b32  	%r762, %r760, %r755;
	cvt.u64.u32 	%rd193, %r761;
	shl.b64 	%rd194, %rd193, 32;
	cvt.u64.u32 	%rd195, %r762;
	or.b64  	%rd196, %rd194, %rd195;
	cvt.rn.f64.s64 	%fd19, %rd196;
	mul.f64 	%fd20, %fd19, 0d3BF921FB54442D19;
	cvt.rn.f32.f64 	%f3703, %fd20;
	neg.f32 	%f3704, %f3703;
	setp.lt.s32 	%p693, %r759, 0;
	selp.f32 	%f3933, %f3704, %f3703, %p693;
	bra.uni 	$L__BB18_610;
$L__BB18_609:
	mov.f32 	%f3705, 0f00000000;
	mul.rn.f32 	%f3933, %f3021, %f3705;
	mov.b32 	%r869, 0;
$L__BB18_610:
	mul.f32 	%f3706, %f3933, %f3933;
	fma.rn.f32 	%f3707, %f3706, 0f3C190000, 0f3B560000;
	fma.rn.f32 	%f3708, %f3707, %f3706, 0f3CC70000;
	fma.rn.f32 	%f3709, %f3708, %f3706, 0f3D5B0000;
	fma.rn.f32 	%f3710, %f3709, %f3706, 0f3E089438;
	fma.rn.f32 	%f3711, %f3710, %f3706, 0f3EAAAA88;
	mul.rn.f32 	%f3712, %f3706, %f3933;
	fma.rn.f32 	%f3713, %f3711, %f3712, %f3933;
	abs.f32 	%f3714, %f3933;
	setp.eq.f32 	%p694, %f3714, 0f3A00B43C;
	selp.f32 	%f3715, %f3933, %f3713, %p694;
	and.b32  	%r764, %r869, 1;
	setp.eq.b32 	%p695, %r764, 1;
	neg.f32 	%f3716, %f3715;
	rcp.approx.ftz.f32 	%f3717, %f3716;
	selp.f32 	%f3936, %f3717, %f3715, %p695;
	bra.uni 	$L__BB18_631;
$L__BB18_611:
	mov.f32 	%f3724, 0f00000000;
	mul.rn.f32 	%f3934, %f3021, %f3724;
	mov.b32 	%r873, 0;
$L__BB18_612:
	add.s32 	%r784, %r873, 1;
	mul.rn.f32 	%f3725, %f3934, %f3934;
	and.b32  	%r785, %r873, 1;
	setp.eq.b32 	%p702, %r785, 1;
	selp.f32 	%f3726, %f3934, 0f3F800000, %p702;
	fma.rn.f32 	%f3727, %f3725, %f3726, 0f00000000;
	fma.rn.f32 	%f3728, %f3725, 0f37CBAC00, 0fBAB607ED;
	selp.f32 	%f3729, 0fB94D4153, %f3728, %p702;
	selp.f32 	%f3730, 0f3C0885E4, 0f3D2AAABB, %p702;
	fma.rn.f32 	%f3731, %f3729, %f3725, %f3730;
	selp.f32 	%f3732, 0fBE2AAAA8, 0fBEFFFFFF, %p702;
	fma.rn.f32 	%f3733, %f3731, %f3725, %f3732;
	fma.rn.f32 	%f3734, %f3733, %f3727, %f3726;
	and.b32  	%r786, %r784, 2;
	setp.eq.s32 	%p703, %r786, 0;
	mov.f32 	%f3735, 0f00000000;
	sub.f32 	%f3736, %f3735, %f3734;
	selp.f32 	%f3936, %f3734, %f3736, %p703;
	bra.uni 	$L__BB18_631;
$L__BB18_613:
	mul.f32 	%f3737, %f3021, 0f3F22F983;
	cvt.rni.s32.f32 	%r877, %f3737;
	cvt.rn.f32.s32 	%f3738, %r877;
	fma.rn.f32 	%f3739, %f3738, 0fBFC90FDA, %f3021;
	fma.rn.f32 	%f3740, %f3738, 0fB3A22168, %f3739;
	fma.rn.f32 	%f3935, %f3738, 0fA7C234C5, %f3740;
	abs.f32 	%f407, %f3021;
	setp.ltu.f32 	%p704, %f407, 0f47CE4780;
	@%p704 bra 	$L__BB18_621;
	setp.eq.f32 	%p705, %f407, 0f7F800000;
	@%p705 bra 	$L__BB18_620;
	mov.b32 	%r184, %f3021;
	shl.b32 	%r788, %r184, 8;
	or.b32  	%r185, %r788, -2147483648;
	mov.b64 	%rd250, 0;
	mov.b32 	%r874, 0;
	mov.u64 	%rd248, __cudart_i2opi_f;
	mov.u64 	%rd249, %rd5;
$L__BB18_616:
	.pragma "nounroll";
	ld.global.nc.u32 	%r789, [%rd248];
	mad.wide.u32 	%rd207, %r789, %r185, %rd250;
	shr.u64 	%rd250, %rd207, 32;
	st.local.u32 	[%rd249], %rd207;
	add.s32 	%r874, %r874, 1;
	add.s64 	%rd249, %rd249, 4;
	add.s64 	%rd248, %rd248, 4;
	setp.ne.s32 	%p706, %r874, 6;
	@%p706 bra 	$L__BB18_616;
	shr.u32 	%r790, %r184, 23;
	st.local.u32 	[%rd5+24], %rd250;
	and.b32  	%r188, %r790, 31;
	and.b32  	%r791, %r790, 224;
	add.s32 	%r792, %r791, -128;
	shr.u32 	%r793, %r792, 5;
	mul.wide.u32 	%rd208, %r793, 4;
	sub.s64 	%rd94, %rd5, %rd208;
	ld.local.u32 	%r875, [%rd94+24];
	ld.local.u32 	%r876, [%rd94+20];
	setp.eq.s32 	%p707, %r188, 0;
	@%p707 bra 	$L__BB18_619;
	shf.l.wrap.b32 	%r875, %r876, %r875, %r188;
	ld.local.u32 	%r794, [%rd94+16];
	shf.l.wrap.b32 	%r876, %r794, %r876, %r188;
$L__BB18_619:
	shr.u32 	%r795, %r875, 30;
	shf.l.wrap.b32 	%r796, %r876, %r875, 2;
	shl.b32 	%r797, %r876, 2;
	shr.u32 	%r798, %r796, 31;
	add.s32 	%r799, %r798, %r795;
	neg.s32 	%r800, %r799;
	setp.lt.s32 	%p708, %r184, 0;
	selp.b32 	%r877, %r800, %r799, %p708;
	xor.b32  	%r801, %r796, %r184;
	shr.s32 	%r802, %r796, 31;
	xor.b32  	%r803, %r802, %r796;
	xor.b32  	%r804, %r802, %r797;
	cvt.u64.u32 	%rd209, %r803;
	shl.b64 	%rd210, %rd209, 32;
	cvt.u64.u32 	%rd211, %r804;
	or.b64  	%rd212, %rd210, %rd211;
	cvt.rn.f64.s64 	%fd23, %rd212;
	mul.f64 	%fd24, %fd23, 0d3BF921FB54442D19;
	cvt.rn.f32.f64 	%f3741, %fd24;
	neg.f32 	%f3742, %f3741;
	setp.lt.s32 	%p709, %r801, 0;
	selp.f32 	%f3935, %f3742, %f3741, %p709;
	bra.uni 	$L__BB18_621;
$L__BB18_620:
	mov.f32 	%f3743, 0f00000000;
	mul.rn.f32 	%f3935, %f3021, %f3743;
	mov.b32 	%r877, 0;
$L__BB18_621:
	mul.rn.f32 	%f3744, %f3935, %f3935;
	and.b32  	%r806, %r877, 1;
	setp.eq.b32 	%p710, %r806, 1;
	selp.f32 	%f3745, 0f3F800000, %f3935, %p710;
	fma.rn.f32 	%f3746, %f3744, %f3745, 0f00000000;
	fma.rn.f32 	%f3747, %f3744, 0f37CBAC00, 0fBAB607ED;
	selp.f32 	%f3748, %f3747, 0fB94D4153, %p710;
	selp.f32 	%f3749, 0f3D2AAABB, 0f3C0885E4, %p710;
	fma.rn.f32 	%f3750, %f3748, %f3744, %f3749;
	selp.f32 	%f3751, 0fBEFFFFFF, 0fBE2AAAA8, %p710;
	fma.rn.f32 	%f3752, %f3750, %f3744, %f3751;
	fma.rn.f32 	%f3753, %f3752, %f3746, %f3745;
	and.b32  	%r807, %r877, 2;
	setp.eq.s32 	%p711, %r807, 0;
	mov.f32 	%f3754, 0f00000000;
	sub.f32 	%f3755, %f3754, %f3753;
	selp.f32 	%f3936, %f3753, %f3755, %p711;
	bra.uni 	$L__BB18_631;
$L__BB18_622:
	mul.f32 	%f3936, %f3021, %f3021;
	bra.uni 	$L__BB18_631;
$L__BB18_623:
	abs.f32 	%f3756, %f3021;
	lg2.approx.f32 	%f3757, %f3756;
	mul.f32 	%f3758, %f3757, 0fBF2AAAAB;
	ex2.approx.ftz.f32 	%f3759, %f3758;
	mul.f32 	%f3760, %f3756, %f3759;
	neg.f32 	%f3761, %f3760;
	mul.f32 	%f3762, %f3759, %f3761;
	fma.rn.f32 	%f3763, %f3760, %f3762, 0f3F800000;
	mul.f32 	%f3764, %f3763, 0f3EAAAAAB;
	fma.rn.f32 	%f3765, %f3760, %f3764, %f3760;
	setp.lt.f32 	%p712, %f3021, 0f00000000;
	neg.f32 	%f3766, %f3765;
	selp.f32 	%f3767, %f3766, %f3765, %p712;
	add.f32 	%f3768, %f3021, %f3021;
	setp.eq.f32 	%p713, %f3768, %f3021;
	selp.f32 	%f3936, %f3768, %f3767, %p713;
	bra.uni 	$L__BB18_631;
$L__BB18_624:
	sqrt.rn.f32 	%f3936, %f3021;
	bra.uni 	$L__BB18_631;
$L__BB18_625:
	setp.lt.f32 	%p717, %f3021, 0f00800000;
	mul.f32 	%f3789, %f3021, 0f4B000000;
	selp.f32 	%f3790, %f3789, %f3021, %p717;
	selp.f32 	%f3791, 0fC1B80000, 0f00000000, %p717;
	mov.b32 	%r813, %f3790;
	add.s32 	%r814, %r813, -1059760811;
	and.b32  	%r815, %r814, -8388608;
	sub.s32 	%r816, %r813, %r815;
	mov.b32 	%f3792, %r816;
	cvt.rn.f32.s32 	%f3793, %r815;
	fma.rn.f32 	%f3794, %f3793, 0f34000000, %f3791;
	add.f32 	%f3795, %f3792, 0fBF800000;
	fma.rn.f32 	%f3796, %f3795, 0fBE055027, 0f3E1039F6;
	fma.rn.f32 	%f3797, %f3796, %f3795, 0fBDF8CDCC;
	fma.rn.f32 	%f3798, %f3797, %f3795, 0f3E0F2955;
	fma.rn.f32 	%f3799, %f3798, %f3795, 0fBE2AD8B9;
	fma.rn.f32 	%f3800, %f3799, %f3795, 0f3E4CED0B;
	fma.rn.f32 	%f3801, %f3800, %f3795, 0fBE7FFF22;
	fma.rn.f32 	%f3802, %f3801, %f3795, 0f3EAAAA78;
	fma.rn.f32 	%f3803, %f3802, %f3795, 0fBF000000;
	mul.f32 	%f3804, %f3795, %f3803;
	fma.rn.f32 	%f3805, %f3804, %f3795, %f3795;
	fma.rn.f32 	%f3806, %f3794, 0f3F317218, %f3805;
	setp.gt.u32 	%p718, %r813, 2139095039;
	fma.rn.f32 	%f3807, %f3790, 0f7F800000, 0f7F800000;
	selp.f32 	%f3808, %f3807, %f3806, %p718;
	setp.eq.f32 	%p719, %f3790, 0f00000000;
	mul.f32 	%f3809, %f3808, 0f3EDE5BD9;
	selp.f32 	%f3936, 0fFF800000, %f3809, %p719;
	bra.uni 	$L__BB18_631;
$L__BB18_626:
	setp.lt.f32 	%p720, %f3021, 0f00800000;
	mul.f32 	%f3810, %f3021, 0f4B000000;
	selp.f32 	%f3811, %f3810, %f3021, %p720;
	selp.f32 	%f3812, 0fC1B80000, 0f00000000, %p720;
	mov.b32 	%r817, %f3811;
	add.s32 	%r818, %r817, -1060439283;
	and.b32  	%r819, %r818, -8388608;
	sub.s32 	%r820, %r817, %r819;
	mov.b32 	%f3813, %r820;
	cvt.rn.f32.s32 	%f3814, %r819;
	fma.rn.f32 	%f3815, %f3814, 0f34000000, %f3812;
	add.f32 	%f3816, %f3813, 0fBF800000;
	fma.rn.f32 	%f3817, %f3816, 0f3DC6B27F, 0fBE2C7F30;
	fma.rn.f32 	%f3818, %f3817, %f3816, 0f3E2FCF2A;
	fma.rn.f32 	%f3819, %f3818, %f3816, 0fBE374E43;
	fma.rn.f32 	%f3820, %f3819, %f3816, 0f3E520BF4;
	fma.rn.f32 	%f3821, %f3820, %f3816, 0fBE763C8B;
	fma.rn.f32 	%f3822, %f3821, %f3816, 0f3E93BF99;
	fma.rn.f32 	%f3823, %f3822, %f3816, 0fBEB8AA49;
	fma.rn.f32 	%f3824, %f3823, %f3816, 0f3EF6384A;
	fma.rn.f32 	%f3825, %f3824, %f3816, 0fBF38AA3B;
	mul.f32 	%f3826, %f3816, %f3825;
	mul.f32 	%f3827, %f3816, %f3826;
	fma.rn.f32 	%f3828, %f3816, 0f3FB8AA3B, %f3827;
	add.f32 	%f3829, %f3815, %f3828;
	setp.gt.u32 	%p721, %r817, 2139095039;
	fma.rn.f32 	%f3830, %f3811, 0f7F800000, 0f7F800000;
	selp.f32 	%f3831, %f3830, %f3829, %p721;
	setp.eq.f32 	%p722, %f3811, 0f00000000;
	selp.f32 	%f3936, 0fFF800000, %f3831, %p722;
	bra.uni 	$L__BB18_631;
$L__BB18_627:
	mul.f32 	%f3852, %f3021, 0f3FB8AA3B;
	cvt.rni.f32.f32 	%f3853, %f3852;
	abs.f32 	%f3854, %f3021;
	setp.lt.f32 	%p726, %f3854, 0f3ED1EB85;
	selp.f32 	%f3855, 0f00000000, %f3853, %p726;
	fma.rn.f32 	%f3856, %f3855, 0fBF317200, %f3021;
	fma.rn.f32 	%f3857, %f3855, 0fB5BFBE8E, %f3856;
	setp.eq.f32 	%p727, %f3855, 0f43000000;
	selp.f32 	%f3858, 0f42FE0000, %f3855, %p727;
	fma.rn.f32 	%f3859, %f3857, 0f3AB5EBE6, 0f3C095663;
	fma.rn.f32 	%f3860, %f3859, %f3857, 0f3D2AABE3;
	fma.rn.f32 	%f3861, %f3860, %f3857, 0f3E2AA9F6;
	fma.rn.f32 	%f3862, %f3861, %f3857, 0f3EFFFFFE;
	mul.f32 	%f3863, %f3857, %f3862;
	fma.rn.f32 	%f3864, %f3863, %f3857, %f3857;
	ex2.approx.f32 	%f3865, %f3858;
	add.f32 	%f3866, %f3865, 0fBF800000;
	fma.rn.f32 	%f3867, %f3864, %f3865, %f3866;
	add.f32 	%f3868, %f3867, %f3867;
	selp.f32 	%f3869, %f3868, %f3867, %p727;
	setp.gt.f32 	%p728, %f3858, 0f43000000;
	selp.f32 	%f3870, 0f7F800000, %f3869, %p728;
	setp.lt.f32 	%p729, %f3858, 0fC1C80000;
	selp.f32 	%f3871, 0fBF800000, %f3870, %p729;
	setp.eq.f32 	%p730, %f3021, 0f00000000;
	add.f32 	%f3872, %f3021, %f3021;
	selp.f32 	%f3936, %f3872, %f3871, %p730;
	bra.uni 	$L__BB18_631;
$L__BB18_628:
	fma.rn.f32 	%f3873, %f3021, 0f3BBB989D, 0f3F000000;
	cvt.sat.f32.f32 	%f3874, %f3873;
	mov.f32 	%f3875, 0f4B400001;
	mov.f32 	%f3876, 0f437C0000;
	fma.rm.f32 	%f3877, %f3874, %f3876, %f3875;
	add.f32 	%f3878, %f3877, 0fCB40007F;
	neg.f32 	%f3879, %f3878;
	fma.rn.f32 	%f3880, %f3021, 0f3FB8AA3B, %f3879;
	fma.rn.f32 	%f3881, %f3021, 0f32A57060, %f3880;
	mov.b32 	%r825, %f3877;
	shl.b32 	%r826, %r825, 23;
	mov.b32 	%f3882, %r826;
	ex2.approx.ftz.f32 	%f3883, %f3881;
	mul.f32 	%f3936, %f3883, %f3882;
	bra.uni 	$L__BB18_631;
$L__BB18_629:
	setp.gt.f32 	%p731, %f3021, 0f00000000;
	selp.u32 	%r827, 1, 0, %p731;
	setp.lt.f32 	%p732, %f3021, 0f00000000;
	selp.s32 	%r828, -1, 0, %p732;
	add.s32 	%r829, %r828, %r827;
	cvt.rn.f32.s32 	%f3936, %r829;
	bra.uni 	$L__BB18_631;
$L__BB18_630:
	neg.f32 	%f3936, %f3021;
$L__BB18_631:
	// begin inline asm
	{  cvt.rn.f16.f32 %rs8, %f3936;}

	// end inline asm
	add.s64 	%rd214, %rd1, %rd187;
	st.global.u16 	[%rd214], %rs8;
$L__BB18_632:
	ret;

}
	// .globl	relu_half_kernel
.visible .entry relu_half_kernel(
	.param .u64 .ptr .align 1 relu_half_kernel_param_0,
	.param .u64 .ptr .align 1 relu_half_kernel_param_1,
	.param .u64 relu_half_kernel_param_2
)
{
	.reg .pred 	%p<5>;
	.reg .b16 	%rs<9>;
	.reg .b32 	%r<5>;
	.reg .b32 	%f<9>;
	.reg .b64 	%rd<25>;

	ld.param.u64 	%rd9, [relu_half_kernel_param_0];
	ld.param.u64 	%rd10, [relu_half_kernel_param_1];
	ld.param.u64 	%rd8, [relu_half_kernel_param_2];
	cvta.to.global.u64 	%rd1, %rd9;
	cvta.to.global.u64 	%rd2, %rd10;
	mov.u32 	%r2, %ctaid.x;
	mov.u32 	%r1, %ntid.x;
	shl.b32 	%r3, %r1, 2;
	mul.wide.u32 	%rd11, %r3, %r2;
	mov.u32 	%r4, %tid.x;
	cvt.u64.u32 	%rd12, %r4;
	add.s64 	%rd3, %rd11, %rd12;
	setp.ge.u64 	%p1, %rd3, %rd8;
	@%p1 bra 	$L__BB19_2;
	shl.b64 	%rd13, %rd3, 1;
	add.s64 	%rd14, %rd2, %rd13;
	ld.global.nc.u16 	%rs1, [%rd14];
	// begin inline asm
	{  cvt.f32.f16 %f1, %rs1;}

	// end inline asm
	max.f32 	%f2, %f1, 0f00000000;
	// begin inline asm
	{  cvt.rn.f16.f32 %rs2, %f2;}

	// end inline asm
	add.s64 	%rd15, %rd1, %rd13;
	st.global.u16 	[%rd15], %rs2;
$L__BB19_2:
	cvt.u64.u32 	%rd4, %r1;
	add.s64 	%rd5, %rd3, %rd4;
	setp.ge.u64 	%p2, %rd5, %rd8;
	@%p2 bra 	$L__BB19_4;
	shl.b64 	%rd16, %rd5, 1;
	add.s64 	%rd17, %rd2, %rd16;
	ld.global.nc.u16 	%rs3, [%rd17];
	// begin inline asm
	{  cvt.f32.f16 %f3, %rs3;}

	// end inline asm
	max.f32 	%f4, %f3, 0f00000000;
	// begin inline asm
	{  cvt.rn.f16.f32 %rs4, %f4;}

	// end inline asm
	add.s64 	%rd18, %rd1, %rd16;
	st.global.u16 	[%rd18], %rs4;
$L__BB19_4:
	add.s64 	%rd6, %rd5, %rd4;
	setp.ge.u64 	%p3, %rd6, %rd8;
	@%p3 bra 	$L__BB19_6;
	shl.b64 	%rd19, %rd6, 1;
	add.s64 	%rd20, %rd2, %rd19;
	ld.global.nc.u16 	%rs5, [%rd20];
	// begin inline asm
	{  cvt.f32.f16 %f5, %rs5;}

	// end inline asm
	max.f32 	%f6, %f5, 0f00000000;
	// begin inline asm
	{  cvt.rn.f16.f32 %rs6, %f6;}

	// end inline asm
	add.s64 	%rd21, %rd1, %rd19;
	st.global.u16 	[%rd21], %rs6;
$L__BB19_6:
	add.s64 	%rd7, %rd6, %rd4;
	setp.ge.u64 	%p4, %rd7, %rd8;
	@%p4 bra 	$L__BB19_8;
	shl.b64 	%rd22, %rd7, 1;
	add.s64 	%rd23, %rd2, %rd22;
	ld.global.nc.u16 	%rs7, [%rd23];
	// begin inline asm
	{  cvt.f32.f16 %f7, %rs7;}

	// end inline asm
	max.f32 	%f8, %f7, 0f00000000;
	// begin inline asm
	{  cvt.rn.f16.f32 %rs8, %f8;}

	// end inline asm
	add.s64 	%rd24, %rd1, %rd22;
	st.global.u16 	[%rd24], %rs8;
$L__BB19_8:
	ret;

}
	// .globl	gelu_half_kernel
.visible .entry gelu_half_kernel(
	.param .u64 .ptr .align 1 gelu_half_kernel_param_0,
	.param .u64 .ptr .align 1 gelu_half_kernel_param_1,
	.param .u64 gelu_half_kernel_param_2
)
{
	.reg .pred 	%p<13>;
	.reg .b16 	%rs<9>;
	.reg .b32 	%r<5>;
	.reg .b32 	%f<125>;
	.reg .b64 	%rd<29>;

	ld.param.u64 	%rd9, [gelu_half_kernel_param_0];
	ld.param.u64 	%rd10, [gelu_half_kernel_param_1];
	ld.param.u64 	%rd8, [gelu_half_kernel_param_2];
	cvta.to.global.u64 	%rd1, %rd9;
	cvta.to.global.u64 	%rd2, %rd10;
	mov.u32 	%r2, %ctaid.x;
	mov.u32 	%r1, %ntid.x;
	shl.b32 	%r3, %r1, 2;
	mul.wide.u32 	%rd11, %r3, %r2;
	mov.u32 	%r4, %tid.x;
	cvt.u64.u32 	%rd12, %r4;
	add.s64 	%rd3, %rd11, %rd12;
	setp.ge.u64 	%p1, %rd3, %rd8;
	@%p1 bra 	$L__BB20_4;
	shl.b64 	%rd13, %rd3, 1;
	add.s64 	%rd14, %rd2, %rd13;
	ld.global.nc.u16 	%rs1, [%rd14];
	// begin inline asm
	{  cvt.f32.f16 %f21, %rs1;}

	// end inline asm
	mul.f32 	%f2, %f21, 0f3F3504F3;
	abs.f32 	%f22, %f2;
	setp.ltu.f32 	%p2, %f22, 0f3F8060FE;
	setp.ge.f32 	%p3, %f22, 0f3F8060FE;
	mul.f32 	%f23, %f2, %f2;
	selp.f32 	%f24, %f22, %f23, %p3;
	selp.f32 	%f25, 0f38EB4C3A, 0f38B1E96A, %p3;
	selp.f32 	%f26, 0fBAAE005B, 0fBA574D20, %p3;
	fma.rn.f32 	%f27, %f25, %f24, %f26;
	selp.f32 	%f28, 0f3C09919F, 0f3BAAD5EA, %p3;
	fma.rn.f32 	%f29, %f27, %f24, %f28;
	selp.f32 	%f30, 0fBD24D99A, 0fBCDC1BE7, %p3;
	fma.rn.f32 	%f31, %f29, %f24, %f30;
	selp.f32 	%f32, 0f3E235519, 0f3DE718AF, %p3;
	fma.rn.f32 	%f33, %f31, %f24, %f32;
	selp.f32 	%f34, 0f3F69B4F9, 0fBEC093AC, %p3;
	fma.rn.f32 	%f35, %f33, %f24, %f34;
	selp.f32 	%f36, 0f3F210A14, 0f3E0375D3, %p3;
	fma.rn.f32 	%f37, %f35, %f24, %f36;
	neg.f32 	%f38, %f24;
	selp.f32 	%f39, %f38, %f2, %p3;
	fma.rn.f32 	%f121, %f37, %f39, %f39;
	@%p2 bra 	$L__BB20_3;
	ex2.approx.ftz.f32 	%f40, %f121;
	mov.f32 	%f41, 0f3F800000;
	sub.f32 	%f42, %f41, %f40;
	copysign.f32 	%f121, %f2, %f42;
$L__BB20_3:
	add.f32 	%f44, %f121, 0f3F800000;
	mul.f32 	%f45, %f21, 0f3F000000;
	mul.f32 	%f43, %f45, %f44;
	// begin inline asm
	{  cvt.rn.f16.f32 %rs2, %f43;}

	// end inline asm
	add.s64 	%rd16, %rd1, %rd13;
	st.global.u16 	[%rd16], %rs2;
$L__BB20_4:
	cvt.u64.u32 	%rd4, %r1;
	add.s64 	%rd5, %rd3, %rd4;
	setp.ge.u64 	%p4, %rd5, %rd8;
	@%p4 bra 	$L__BB20_8;
	shl.b64 	%rd17, %rd5, 1;
	add.s64 	%rd18, %rd2, %rd17;
	ld.global.nc.u16 	%rs3, [%rd18];
	// begin inline asm
	{  cvt.f32.f16 %f46, %rs3;}

	// end inline asm
	mul.f32 	%f7, %f46, 0f3F3504F3;
	abs.f32 	%f47, %f7;
	setp.ltu.f32 	%p5, %f47, 0f3F8060FE;
	setp.ge.f32 	%p6, %f47, 0f3F8060FE;
	mul.f32 	%f48, %f7, %f7;
	selp.f32 	%f49, %f47, %f48, %p6;
	selp.f32 	%f50, 0f38EB4C3A, 0f38B1E96A, %p6;
	selp.f32 	%f51, 0fBAAE005B, 0fBA574D20, %p6;
	fma.rn.f32 	%f52, %f50, %f49, %f51;
	selp.f32 	%f53, 0f3C09919F, 0f3BAAD5EA, %p6;
	fma.rn.f32 	%f54, %f52, %f49, %f53;
	selp.f32 	%f55, 0fBD24D99A, 0fBCDC1BE7, %p6;
	fma.rn.f32 	%f56, %f54, %f49, %f55;
	selp.f32 	%f57, 0f3E235519, 0f3DE718AF, %p6;
	fma.rn.f32 	%f58, %f56, %f49, %f57;
	selp.f32 	%f59, 0f3F69B4F9, 0fBEC093AC, %p6;
	fma.rn.f32 	%f60, %f58, %f49, %f59;
	selp.f32 	%f61, 0f3F210A14, 0f3E0375D3, %p6;
	fma.rn.f32 	%f62, %f60, %f49, %f61;
	neg.f32 	%f63, %f49;
	selp.f32 	%f64, %f63, %f7, %p6;
	fma.rn.f32 	%f122, %f62, %f64, %f64;
	@%p5 bra 	$L__BB20_7;
	ex2.approx.ftz.f32 	%f65, %f122;
	mov.f32 	%f66, 0f3F800000;
	sub.f32 	%f67, %f66, %f65;
	copysign.f32 	%f122, %f7, %f67;
$L__BB20_7:
	add.f32 	%f69, %f122, 0f3F800000;
	mul.f32 	%f70, %f46, 0f3F000000;
	mul.f32 	%f68, %f70, %f69;
	// begin inline asm
	{  cvt.rn.f16.f32 %rs4, %f68;}

	// end inline asm
	add.s64 	%rd20, %rd1, %rd17;
	st.global.u16 	[%rd20], %rs4;
$L__BB20_8:
	add.s64 	%rd6, %rd5, %rd4;
	setp.ge.u64 	%p7, %rd6, %rd8;
	@%p7 bra 	$L__BB20_12;
	shl.b64 	%rd21, %rd6, 1;
	add.s64 	%rd22, %rd2, %rd21;
	ld.global.nc.u16 	%rs5, [%rd22];
	// begin inline asm
	{  cvt.f32.f16 %f71, %rs5;}

	// end inline asm
	mul.f32 	%f12, %f71, 0f3F3504F3;
	abs.f32 	%f72, %f12;
	setp.ltu.f32 	%p8, %f72, 0f3F8060FE;
	setp.ge.f32 	%p9, %f72, 0f3F8060FE;
	mul.f32 	%f73, %f12, %f12;
	selp.f32 	%f74, %f72, %f73, %p9;
	selp.f32 	%f75, 0f38EB4C3A, 0f38B1E96A, %p9;
	selp.f32 	%f76, 0fBAAE005B, 0fBA574D20, %p9;
	fma.rn.f32 	%f77, %f75, %f74, %f76;
	selp.f32 	%f78, 0f3C09919F, 0f3BAAD5EA, %p9;
	fma.rn.f32 	%f79, %f77, %f74, %f78;
	selp.f32 	%f80, 0fBD24D99A, 0fBCDC1BE7, %p9;
	fma.rn.f32 	%f81, %f79, %f74, %f80;
	selp.f32 	%f82, 0f3E235519, 0f3DE718AF, %p9;
	fma.rn.f32 	%f83, %f81, %f74, %f82;
	selp.f32 	%f84, 0f3F69B4F9, 0fBEC093AC, %p9;
	fma.rn.f32 	%f85, %f83, %f74, %f84;
	selp.f32 	%f86, 0f3F210A14, 0f3E0375D3, %p9;
	fma.rn.f32 	%f87, %f85, %f74, %f86;
	neg.f32 	%f88, %f74;
	selp.f32 	%f89, %f88, %f12, %p9;
	fma.rn.f32 	%f123, %f87, %f89, %f89;
	@%p8 bra 	$L__BB20_11;
	ex2.approx.ftz.f32 	%f90, %f123;
	mov.f32 	%f91, 0f3F800000;
	sub.f32 	%f92, %f91, %f90;
	copysign.f32 	%f123, %f12, %f92;
$L__BB20_11:
	add.f32 	%f94, %f123, 0f3F800000;
	mul.f32 	%f95, %f71, 0f3F000000;
	mul.f32 	%f93, %f95, %f94;
	// begin inline asm
	{  cvt.rn.f16.f32 %rs6, %f93;}

	// end inline asm
	add.s64 	%rd24, %rd1, %rd21;
	st.global.u16 	[%rd24], %rs6;
$L__BB20_12:
	add.s64 	%rd7, %rd6, %rd4;
	setp.ge.u64 	%p10, %rd7, %rd8;
	@%p10 bra 	$L__BB20_16;
	shl.b64 	%rd25, %rd7, 1;
	add.s64 	%rd26, %rd2, %rd25;
	ld.global.nc.u16 	%rs7, [%rd26];
	// begin inline asm
	{  cvt.f32.f16 %f96, %rs7;}

	// end inline asm
	mul.f32 	%f17, %f96, 0f3F3504F3;
	abs.f32 	%f97, %f17;
	setp.ltu.f32 	%p11, %f97, 0f3F8060FE;
	setp.ge.f32 	%p12, %f97, 0f3F8060FE;
	mul.f32 	%f98, %f17, %f17;
	selp.f32 	%f99, %f97, %f98, %p12;
	selp.f32 	%f100, 0f38EB4C3A, 0f38B1E96A, %p12;
	selp.f32 	%f101, 0fBAAE005B, 0fBA574D20, %p12;
	fma.rn.f32 	%f102, %f100, %f99, %f101;
	selp.f32 	%f103, 0f3C09919F, 0f3BAAD5EA, %p12;
	fma.rn.f32 	%f104, %f102, %f99, %f103;
	selp.f32 	%f105, 0fBD24D99A, 0fBCDC1BE7, %p12;
	fma.rn.f32 	%f106, %f104, %f99, %f105;
	selp.f32 	%f107, 0f3E235519, 0f3DE718AF, %p12;
	fma.rn.f32 	%f108, %f106, %f99, %f107;
	selp.f32 	%f109, 0f3F69B4F9, 0fBEC093AC, %p12;
	fma.rn.f32 	%f110, %f108, %f99, %f109;
	selp.f32 	%f111, 0f3F210A14, 0f3E0375D3, %p12;
	fma.rn.f32 	%f112, %f110, %f99, %f111;
	neg.f32 	%f113, %f99;
	selp.f32 	%f114, %f113, %f17, %p12;
	fma.rn.f32 	%f124, %f112, %f114, %f114;
	@%p11 bra 	$L__BB20_15;
	ex2.approx.ftz.f32 	%f115, %f124;
	mov.f32 	%f116, 0f3F800000;
	sub.f32 	%f117, %f116, %f115;
	copysign.f32 	%f124, %f17, %f117;
$L__BB20_15:
	add.f32 	%f119, %f124, 0f3F800000;
	mul.f32 	%f120, %f96, 0f3F000000;
	mul.f32 	%f118, %f120, %f119;
	// begin inline asm
	{  cvt.rn.f16.f32 %rs8, %f118;}

	// end inline asm
	add.s64 	%rd28, %rd1, %rd25;
	st.global.u16 	[%rd28], %rs8;
$L__BB20_16:
	ret;

}
	// .globl	neg_int32_kernel
.visible .entry neg_int32_kernel(
	.param .u64 .ptr .align 1 neg_int32_kernel_param_0,
	.param .u64 .ptr .align 1 neg_int32_kernel_param_1,
	.param .u64 neg_int32_kernel_param_2
)
{
	.reg .pred 	%p<5>;
	.reg .b32 	%r<13>;
	.reg .b64 	%rd<25>;

	ld.param.u64 	%rd9, [neg_int32_kernel_param_0];
	ld.param.u64 	%rd10, [neg_int32_kernel_param_1];
	ld.param.u64 	%rd8, [neg_int32_kernel_param_2];
	cvta.to.global.u64 	%rd1, %rd9;
	cvta.to.global.u64 	%rd2, %rd10;
	mov.u32 	%r2, %ctaid.x;
	mov.u32 	%r1, %ntid.x;
	shl.b32 	%r3, %r1, 2;
	mul.wide.u32 	%rd11, %r3, %r2;
	mov.u32 	%r4, %tid.x;
	cvt.u64.u32 	%rd12, %r4;
	add.s64 	%rd3, %rd11, %rd12;
	setp.ge.u64 	%p1, %rd3, %rd8;
	@%p1 bra 	$L__BB21_2;
	shl.b64 	%rd13, %rd3, 2;
	add.s64 	%rd14, %rd2, %rd13;
	ld.global.nc.u32 	%r5, [%rd14];
	neg.s32 	%r6, %r5;
	add.s64 	%rd15, %rd1, %rd13;
	st.global.u32 	[%rd15], %r6;
$L__BB21_2:
	cvt.u64.u32 	%rd4, %r1;
	add.s64 	%rd5, %rd3, %rd4;
	setp.ge.u64 	%p2, %rd5, %rd8;
	@%p2 bra 	$L__BB21_4;
	shl.b64 	%rd16, %rd5, 2;
	add.s64 	%rd17, %rd2, %rd16;
	ld.global.nc.u32 	%r7, [%rd17];
	neg.s32 	%r8, %r7;
	add.s64 	%rd18, %rd1, %rd16;
	st.global.u32 	[%rd18], %r8;
$L__BB21_4:
	add.s64 	%rd6, %rd5, %rd4;
	setp.ge.u64 	%p3, %rd6, %rd8;
	@%p3 bra 	$L__BB21_6;
	shl.b64 	%rd19, %rd6, 2;
	add.s64 	%rd20, %rd2, %rd19;
	ld.global.nc.u32 	%r9, [%rd20];
	neg.s32 	%r10, %r9;
	add.s64 	%rd21, %rd1, %rd19;
	st.global.u32 	[%rd21], %r10;
$L__BB21_6:
	add.s64 	%rd7, %rd6, %rd4;
	setp.ge.u64 	%p4, %rd7, %rd8;
	@%p4 bra 	$L__BB21_8;
	shl.b64 	%rd22, %rd7, 2;
	add.s64 	%rd23, %rd2, %rd22;
	ld.global.nc.u32 	%r11, [%rd23];
	neg.s32 	%r12, %r11;
	add.s64 	%rd24, %rd1, %rd22;
	st.global.u32 	[%rd24], %r12;
$L__BB21_8:
	ret;

}
	// .globl	abs_int32_kernel
.visible .entry abs_int32_kernel(
	.param .u64 .ptr .align 1 abs_int32_kernel_param_0,
	.param .u64 .ptr .align 1 abs_int32_kernel_param_1,
	.param .u64 abs_int32_kernel_param_2
)
{
	.reg .pred 	%p<5>;
	.reg .b32 	%r<13>;
	.reg .b64 	%rd<25>;

	ld.param.u64 	%rd9, [abs_int32_kernel_param_0];
	ld.param.u64 	%rd10, [abs_int32_kernel_param_1];
	ld.param.u64 	%rd8, [abs_int32_kernel_param_2];
	cvta.to.global.u64 	%rd1, %rd9;
	cvta.to.global.u64 	%rd2, %rd10;
	mov.u32 	%r2, %ctaid.x;
	mov.u32 	%r1, %ntid.x;
	shl.b32 	%r3, %r1, 2;
	mul.wide.u32 	%rd11, %r3, %r2;
	mov.u32 	%r4, %tid.x;
	cvt.u64.u32 	%rd12, %r4;
	add.s64 	%rd3, %rd11, %rd12;
	setp.ge.u64 	%p1, %rd3, %rd8;
	@%p1 bra 	$L__BB22_2;
	shl.b64 	%rd13, %rd3, 2;
	add.s64 	%rd14, %rd2, %rd13;
	ld.global.nc.u32 	%r5, [%rd14];
	abs.s32 	%r6, %r5;
	add.s64 	%rd15, %rd1, %rd13;
	st.global.u32 	[%rd15], %r6;
$L__BB22_2:
	cvt.u64.u32 	%rd4, %r1;
	add.s64 	%rd5, %rd3, %rd4;
	setp.ge.u64 	%p2, %rd5, %rd8;
	@%p2 bra 	$L__BB22_4;
	shl.b64 	%rd16, %rd5, 2;
	add.s64 	%rd17, %rd2, %rd16;
	ld.global.nc.u32 	%r7, [%rd17];
	abs.s32 	%r8, %r7;
	add.s64 	%rd18, %rd1, %rd16;
	st.global.u32 	[%rd18], %r8;
$L__BB22_4:
	add.s64 	%rd6, %rd5, %rd4;
	setp.ge.u64 	%p3, %rd6, %rd8;
	@%p3 bra 	$L__BB22_6;
	shl.b64 	%rd19, %rd6, 2;
	add.s64 	%rd20, %rd2, %rd19;
	ld.global.nc.u32 	%r9, [%rd20];
	abs.s32 	%r10, %r9;
	add.s64 	%rd21, %rd1, %rd19;
	st.global.u32 	[%rd21], %r10;
$L__BB22_6:
	add.s64 	%rd7, %rd6, %rd4;
	setp.ge.u64 	%p4, %rd7, %rd8;
	@%p4 bra 	$L__BB22_8;
	shl.b64 	%rd22, %rd7, 2;
	add.s64 	%rd23, %rd2, %rd22;
	ld.global.nc.u32 	%r11, [%rd23];
	abs.s32 	%r12, %r11;
	add.s64 	%rd24, %rd1, %rd22;
	st.global.u32 	[%rd24], %r12;
$L__BB22_8:
	ret;

}
	// .globl	not_kernel
.visible .entry not_kernel(
	.param .u64 .ptr .align 1 not_kernel_param_0,
	.param .u64 .ptr .align 1 not_kernel_param_1,
	.param .u64 not_kernel_param_2
)
{
	.reg .pred 	%p<9>;
	.reg .b16 	%rs<13>;
	.reg .b32 	%r<5>;
	.reg .b64 	%rd<21>;

	ld.param.u64 	%rd9, [not_kernel_param_0];
	ld.param.u64 	%rd10, [not_kernel_param_1];
	ld.param.u64 	%rd8, [not_kernel_param_2];
	cvta.to.global.u64 	%rd1, %rd9;
	cvta.to.global.u64 	%rd2, %rd10;
	mov.u32 	%r2, %ctaid.x;
	mov.u32 	%r1, %ntid.x;
	shl.b32 	%r3, %r1, 2;
	mul.wide.u32 	%rd11, %r3, %r2;
	mov.u32 	%r4, %tid.x;
	cvt.u64.u32 	%rd12, %r4;
	add.s64 	%rd3, %rd11, %rd12;
	setp.ge.u64 	%p1, %rd3, %rd8;
	@%p1 bra 	$L__BB23_2;
	add.s64 	%rd13, %rd2, %rd3;
	ld.global.nc.u8 	%rs1, [%rd13];
	cvt.u16.u8 	%rs2, %rs1;
	setp.eq.s16 	%p2, %rs2, 0;
	selp.u16 	%rs3, 1, 0, %p2;
	add.s64 	%rd14, %rd1, %rd3;
	st.global.u8 	[%rd14], %rs3;
$L__BB23_2:
	cvt.u64.u32 	%rd4, %r1;
	add.s64 	%rd5, %rd3, %rd4;
	setp.ge.u64 	%p3, %rd5, %rd8;
	@%p3 bra 	$L__BB23_4;
	add.s64 	%rd15, %rd2, %rd5;
	ld.global.nc.u8 	%rs4, [%rd15];
	cvt.u16.u8 	%rs5, %rs4;
	setp.eq.s16 	%p4, %rs5, 0;
	selp.u16 	%rs6, 1, 0, %p4;
	add.s64 	%rd16, %rd1, %rd5;
	st.global.u8 	[%rd16], %rs6;
$L__BB23_4:
	add.s64 	%rd6, %rd5, %rd4;
	setp.ge.u64 	%p5, %rd6, %rd8;
	@%p5 bra 	$L__BB23_6;
	add.s64 	%rd17, %rd2, %rd6;
	ld.global.nc.u8 	%rs7, [%rd17];
	cvt.u16.u8 	%rs8, %rs7;
	setp.eq.s16 	%p6, %rs8, 0;
	selp.u16 	%rs9, 1, 0, %p6;
	add.s64 	%rd18, %rd1, %rd6;
	st.global.u8 	[%rd18], %rs9;
$L__BB23_6:
	add.s64 	%rd7, %rd6, %rd4;
	setp.ge.u64 	%p7, %rd7, %rd8;
	@%p7 bra 	$L__BB23_8;
	add.s64 	%rd19, %rd2, %rd7;
	ld.global.nc.u8 	%rs10, [%rd19];
	cvt.u16.u8 	%rs11, %rs10;
	setp.eq.s16 	%p8, %rs11, 0;
	selp.u16 	%rs12, 1, 0, %p8;
	add.s64 	%rd20, %rd1, %rd7;
	st.global.u8 	[%rd20], %rs12;
$L__BB23_8:
	ret;

}
	// .globl	isnan_float_kernel
.visible .entry isnan_float_kernel(
	.param .u64 .ptr .align 1 isnan_float_kernel_param_0,
	.param .u64 .ptr .align 1 isnan_float_kernel_param_1,
	.param .u64 isnan_float_kernel_param_2
)
{
	.reg .pred 	%p<9>;
	.reg .b16 	%rs<5>;
	.reg .b32 	%r<5>;
	.reg .b32 	%f<9>;
	.reg .b64 	%rd<25>;

	ld.param.u64 	%rd9, [isnan_float_kernel_param_0];
	ld.param.u64 	%rd10, [isnan_float_kernel_param_1];
	ld.param.u64 	%rd8, [isnan_float_kernel_param_2];
	cvta.to.global.u64 	%rd1, %rd9;
	cvta.to.global.u64 	%rd2, %rd10;
	mov.u32 	%r2, %ctaid.x;
	mov.u32 	%r1, %ntid.x;
	shl.b32 	%r3, %r1, 2;
	mul.wide.u32 	%rd11, %r3, %r2;
	mov.u32 	%r4, %tid.x;
	cvt.u64.u32 	%rd12, %r4;
	add.s64 	%rd3, %rd11, %rd12;
	setp.ge.u64 	%p1, %rd3, %rd8;
	@%p1 bra 	$L__BB24_2;
	shl.b64 	%rd13, %rd3, 2;
	add.s64 	%rd14, %rd2, %rd13;
	ld.global.nc.f32 	%f1, [%rd14];
	abs.f32 	%f2, %f1;
	setp.nan.f32 	%p2, %f2, %f2;
	selp.u16 	%rs1, 1, 0, %p2;
	add.s64 	%rd15, %rd1, %rd3;
	st.global.u8 	[%rd15], %rs1;
$L__BB24_2:
	cvt.u64.u32 	%rd4, %r1;
	add.s64 	%rd5, %rd3, %rd4;
	setp.ge.u64 	%p3, %rd5, %rd8;
	@%p3 bra 	$L__BB24_4;
	shl.b64 	%rd16, %rd5, 2;
	add.s64 	%rd17, %rd2, %rd16;
	ld.global.nc.f32 	%f3, [%rd17];
	abs.f32 	%f4, %f3;
	setp.nan.f32 	%p4, %f4, %f4;
	selp.u16 	%rs2, 1, 0, %p4;
	add.s64 	%rd18, %rd1, %rd5;
	st.global.u8 	[%rd18], %rs2;
$L__BB24_4:
	add.s64 	%rd6, %rd5, %rd4;
	setp.ge.u64 	%p5, %rd6, %rd8;
	@%p5 bra 	$L__BB24_6;
	shl.b64 	%rd19, %rd6, 2;
	add.s64 	%rd20, %rd2, %rd19;
	ld.global.nc.f32 	%f5, [%rd20];
	abs.f32 	%f6, %f5;
	setp.nan.f32 	%p6, %f6, %f6;
	selp.u16 	%rs3, 1, 0, %p6;
	add.s64 	%rd21, %rd1, %rd6;
	st.global.u8 	[%rd21], %rs3;
$L__BB24_6:
	add.s64 	%rd7, %rd6, %rd4;
	setp.ge.u64 	%p7, %rd7, %rd8;
	@%p7 bra 	$L__BB24_8;
	shl.b64 	%rd22, %rd7, 2;
	add.s64 	%rd23, %rd2, %rd22;
	ld.global.nc.f32 	%f7, [%rd23];
	abs.f32 	%f8, %f7;
	setp.nan.f32 	%p8, %f8, %f8;
	selp.u16 	%rs4, 1, 0, %p8;
	add.s64 	%rd24, %rd1, %rd7;
	st.global.u8 	[%rd24], %rs4;
$L__BB24_8:
	ret;

}
	// .globl	isinf_float_kernel
.visible .entry isinf_float_kernel(
	.param .u64 .ptr .align 1 isinf_float_kernel_param_0,
	.param .u64 .ptr .align 1 isinf_float_kernel_param_1,
	.param .u64 isinf_float_kernel_param_2
)
{
	.reg .pred 	%p<9>;
	.reg .b16 	%rs<5>;
	.reg .b32 	%r<5>;
	.reg .b32 	%f<9>;
	.reg .b64 	%rd<25>;

	ld.param.u64 	%rd9, [isinf_float_kernel_param_0];
	ld.param.u64 	%rd10, [isinf_float_kernel_param_1];
	ld.param.u64 	%rd8, [isinf_float_kernel_param_2];
	cvta.to.global.u64 	%rd1, %rd9;
	cvta.to.global.u64 	%rd2, %rd10;
	mov.u32 	%r2, %ctaid.x;
	mov.u32 	%r1, %ntid.x;
	shl.b32 	%r3, %r1, 2;
	mul.wide.u32 	%rd11, %r3, %r2;
	mov.u32 	%r4, %tid.x;
	cvt.u64.u32 	%rd12, %r4;
	add.s64 	%rd3, %rd11, %rd12;
	setp.ge.u64 	%p1, %rd3, %rd8;
	@%p1 bra 	$L__BB25_2;
	shl.b64 	%rd13, %rd3, 2;
	add.s64 	%rd14, %rd2, %rd13;
	ld.global.nc.f32 	%f1, [%rd14];
	abs.f32 	%f2, %f1;
	setp.eq.f32 	%p2, %f2, 0f7F800000;
	selp.u16 	%rs1, 1, 0, %p2;
	add.s64 	%rd15, %rd1, %rd3;
	st.global.u8 	[%rd15], %rs1;
$L__BB25_2:
	cvt.u64.u32 	%rd4, %r1;
	add.s64 	%rd5, %rd3, %rd4;
	setp.ge.u64 	%p3, %rd5, %rd8;
	@%p3 bra 	$L__BB25_4;
	shl.b64 	%rd16, %rd5, 2;
	add.s64 	%rd17, %rd2, %rd16;
	ld.global.nc.f32 	%f3, [%rd17];
	abs.f32 	%f4, %f3;
	setp.eq.f32 	%p4, %f4, 0f7F800000;
	selp.u16 	%rs2, 1, 0, %p4;
	add.s64 	%rd18, %rd1, %rd5;
	st.global.u8 	[%rd18], %rs2;
$L__BB25_4:
	add.s64 	%rd6, %rd5, %rd4;
	setp.ge.u64 	%p5, %rd6, %rd8;
	@%p5 bra 	$L__BB25_6;
	shl.b64 	%rd19, %rd6, 2;
	add.s64 	%rd20, %rd2, %rd19;
	ld.global.nc.f32 	%f5, [%rd20];
	abs.f32 	%f6, %f5;
	setp.eq.f32 	%p6, %f6, 0f7F800000;
	selp.u16 	%rs3, 1, 0, %p6;
	add.s64 	%rd21, %rd1, %rd6;
	st.global.u8 	[%rd21], %rs3;
$L__BB25_6:
	add.s64 	%rd7, %rd6, %rd4;
	setp.ge.u64 	%p7, %rd7, %rd8;
	@%p7 bra 	$L__BB25_8;
	shl.b64 	%rd22, %rd7, 2;
	add.s64 	%rd23, %rd2, %rd22;
	ld.global.nc.f32 	%f7, [%rd23];
	abs.f32 	%f8, %f7;
	setp.eq.f32 	%p8, %f8, 0f7F800000;
	selp.u16 	%rs4, 1, 0, %p8;
	add.s64 	%rd24, %rd1, %rd7;
	st.global.u8 	[%rd24], %rs4;
$L__BB25_8:
	ret;

}
	// .globl	isfinite_float_kernel
.visible .entry isfinite_float_kernel(
	.param .u64 .ptr .align 1 isfinite_float_kernel_param_0,
	.param .u64 .ptr .align 1 isfinite_float_kernel_param_1,
	.param .u64 isfinite_float_kernel_param_2
)
{
	.reg .pred 	%p<9>;
	.reg .b16 	%rs<5>;
	.reg .b32 	%r<5>;
	.reg .b32 	%f<9>;
	.reg .b64 	%rd<25>;

	ld.param.u64 	%rd9, [isfinite_float_kernel_param_0];
	ld.param.u64 	%rd10, [isfinite_float_kernel_param_1];
	ld.param.u64 	%rd8, [isfinite_float_kernel_param_2];
	cvta.to.global.u64 	%rd1, %rd9;
	cvta.to.global.u64 	%rd2, %rd10;
	mov.u32 	%r2, %ctaid.x;
	mov.u32 	%r1, %ntid.x;
	shl.b32 	%r3, %r1, 2;
	mul.wide.u32 	%rd11, %r3, %r2;
	mov.u32 	%r4, %tid.x;
	cvt.u64.u32 	%rd12, %r4;
	add.s64 	%rd3, %rd11, %rd12;
	setp.ge.u64 	%p1, %rd3, %rd8;
	@%p1 bra 	$L__BB26_2;
	shl.b64 	%rd13, %rd3, 2;
	add.s64 	%rd14, %rd2, %rd13;
	ld.global.nc.f32 	%f1, [%rd14];
	abs.f32 	%f2, %f1;
	setp.ne.f32 	%p2, %f2, 0f7F800000;
	selp.u16 	%rs1, 1, 0, %p2;
	add.s64 	%rd15, %rd1, %rd3;
	st.global.u8 	[%rd15], %rs1;
$L__BB26_2:
	cvt.u64.u32 	%rd4, %r1;
	add.s64 	%rd5, %rd3, %rd4;
	setp.ge.u64 	%p3, %rd5, %rd8;
	@%p3 bra 	$L__BB26_4;
	shl.b64 	%rd16, %rd5, 2;
	add.s64 	%rd17, %rd2, %rd16;
	ld.global.nc.f32 	%f3, [%rd17];
	abs.f32 	%f4, %f3;
	setp.ne.f32 	%p4, %f4, 0f7F800000;
	selp.u16 	%rs2, 1, 0, %p4;
	add.s64 	%rd18, %rd1, %rd5;
	st.global.u8 	[%rd18], %rs2;
$L__BB26_4:
	add.s64 	%rd6, %rd5, %rd4;
	setp.ge.u64 	%p5, %rd6, %rd8;
	@%p5 bra 	$L__BB26_6;
	shl.b64 	%rd19, %rd6, 2;
	add.s64 	%rd20, %rd2, %rd19;
	ld.global.nc.f32 	%f5, [%rd20];
	abs.f32 	%f6, %f5;
	setp.ne.f32 	%p6, %f6, 0f7F800000;
	selp.u16 	%rs3, 1, 0, %p6;
	add.s64 	%rd21, %rd1, %rd6;
	st.global.u8 	[%rd21], %rs3;
$L__BB26_6:
	add.s64 	%rd7, %rd6, %rd4;
	setp.ge.u64 	%p7, %rd7, %rd8;
	@%p7 bra 	$L__BB26_8;
	shl.b64 	%rd22, %rd7, 2;
	add.s64 	%rd23, %rd2, %rd22;
	ld.global.nc.f32 	%f7, [%rd23];
	abs.f32 	%f8, %f7;
	setp.ne.f32 	%p8, %f8, 0f7F800000;
	selp.u16 	%rs4, 1, 0, %p8;
	add.s64 	%rd24, %rd1, %rd7;
	st.global.u8 	[%rd24], %rs4;
$L__BB26_8:
	ret;

}


// ===== COMPILED SASS (sm_100) =====

	.target	sm_100

	.elftype	@"ET_EXEC"


//--------------------- .note.nv.tkinfo           --------------------------
	.section	.note.nv.tkinfo,"",@"SHT_NOTE"
	.sectionflags	@"SHF_NOTE_NV_TKINFO"
	.tkinfo
        /*0018*/ 	.word	0x00000002
        /*0030*/ 	.string	""
        /*0030*/ 	.string	"ptxas"
        /*0030*/ 	.string	"Cuda compilation tools, release 13.0, V13.0.88"
        /*0030*/ 	.string	"Build cuda_13.0.r13.0/compiler.36424714_0"
        /*0030*/ 	.string	"-arch sm_100 -m 64 "



//--------------------- .note.nv.cuinfo           --------------------------
	.section	.note.nv.cuinfo,"",@"SHT_NOTE"
	.sectionflags	@"SHF_NOTE_NV_CUINFO"
        /*0018*/ 	.short	0x0002
        /*001a*/ 	.short	0x0064
        /*001c*/ 	.short	0x0082
	.zero		2


//--------------------- .nv.info                  --------------------------
	.section	.nv.info,"",@"SHT_CUDA_INFO"
	.align	4


	//----- nvinfo : EIATTR_REGCOUNT
	.align		4
        /*0000*/ 	.byte	0x04, 0x2f
        /*0002*/ 	.short	(.L_2 - .L_1)
	.align		4
.L_1:
        /*0004*/ 	.word	index@(unary_float_kernel)
        /*0008*/ 	.word	0x0000001b


	//----- nvinfo : EIATTR_FRAME_SIZE
	.align		4
.L_2:
        /*000c*/ 	.byte	0x04, 0x11
        /*000e*/ 	.short	(.L_4 - .L_3)
	.align		4
.L_3:
        /*0010*/ 	.word	index@($__internal_9_$__cuda_sm3x_div_rn_noftz_f32_slowpath)
        /*0014*/ 	.word	0x00000000


	//----- nvinfo : EIATTR_FRAME_SIZE
	.align		4
.L_4:
        /*0018*/ 	.byte	0x04, 0x11
        /*001a*/ 	.short	(.L_6 - .L_5)
	.align		4
.L_5:
        /*001c*/ 	.word	index@($__internal_8_$__cuda_sm20_sqrt_rn_f32_slowpath)
        /*0020*/ 	.word	0x00000000


	//----- nvinfo : EIATTR_FRAME_SIZE
	.align		4
.L_6:
        /*0024*/ 	.byte	0x04, 0x11
        /*0026*/ 	.short	(.L_8 - .L_7)
	.align		4
.L_7:
        /*0028*/ 	.word	index@($__internal_7_$__cuda_sm20_rcp_rn_f32_slowpath)
        /*002c*/ 	.word	0x00000000


	//----- nvinfo : EIATTR_FRAME_SIZE
	.align		4
.L_8:
        /*0030*/ 	.byte	0x04, 0x11
        /*0032*/ 	.short	(.L_10 - .L_9)
	.align		4
.L_9:
        /*0034*/ 	.word	index@(unary_float_kernel)
        /*0038*/ 	.word	0x00000000


	//----- nvinfo : EIATTR_REGCOUNT
	.align		4
.L_10:
        /*003c*/ 	.byte	0x04, 0x2f
        /*003e*/ 	.short	(.L_12 - .L_11)
	.align		4
.L_11:
        /*0040*/ 	.word	index@(neg_float_kernel)
        /*0044*/ 	.word	0x0000001a


	//----- nvinfo : EIATTR_FRAME_SIZE
	.align		4
.L_12:
        /*0048*/ 	.byte	0x04, 0x11
        /*004a*/ 	.short	(.L_14 - .L_13)
	.align		4
.L_13:
        /*004c*/ 	.word	index@(neg_float_kernel)
        /*0050*/ 	.word	0x00000000


	//----- nvinfo : EIATTR_REGCOUNT
	.align		4
.L_14:
        /*0054*/ 	.byte	0x04, 0x2f
        /*0056*/ 	.short	(.L_16 - .L_15)
	.align		4
.L_15:
        /*0058*/ 	.word	index@(abs_float_kernel)
        /*005c*/ 	.word	0x0000001a


	//----- nvinfo : EIATTR_FRAME_SIZE
	.align		4
.L_16:
        /*0060*/ 	.byte	0x04, 0x11
        /*0062*/ 	.short	(.L_18 - .L_17)
	.align		4
.L_17:
        /*0064*/ 	.word	index@(abs_float_kernel)
        /*0068*/ 	.word	0x00000000


	//----- nvinfo : EIATTR_REGCOUNT
	.align		4
.L_18:
        /*006c*/ 	.byte	0x04, 0x2f
        /*006e*/ 	.short	(.L_20 - .L_19)
	.align		4
.L_19:
        /*0070*/ 	.word	index@(exp_float_kernel)
        /*0074*/ 	.word	0x00000011


	//----- nvinfo : EIATTR_FRAME_SIZE
	.align		4
.L_20:
        /*0078*/ 	.byte	0x04, 0x11
        /*007a*/ 	.short	(.L_22 - .L_21)
	.align		4
.L_21:
        /*007c*/ 	.word	index@(exp_float_kernel)
        /*0080*/ 	.word	0x00000000


	//----- nvinfo : EIATTR_REGCOUNT
	.align		4
.L_22:
        /*0084*/ 	.byte	0x04, 0x2f
        /*0086*/ 	.short	(.L_24 - .L_23)
	.align		4
.L_23:
        /*0088*/ 	.word	index@(log_float_kernel)
        /*008c*/ 	.word	0x00000011


	//----- nvinfo : EIATTR_FRAME_SIZE
	.align		4
.L_24:
        /*0090*/ 	.byte	0x04, 0x11
        /*0092*/ 	.short	(.L_26 - .L_25)
	.align		4
.L_25:
        /*0094*/ 	.word	index@(log_float_kernel)
        /*0098*/ 	.word	0x00000000


	//----- nvinfo : EIATTR_REGCOUNT
	.align		4
.L_26:
        /*009c*/ 	.byte	0x04, 0x2f
        /*009e*/ 	.short	(.L_28 - .L_27)
	.align		4
.L_27:
        /*00a0*/ 	.word	index@(sqrt_float_kernel)
        /*00a4*/ 	.word	0x00000011


	//----- nvinfo : EIATTR_FRAME_SIZE
	.align		4
.L_28:
        /*00a8*/ 	.byte	0x04, 0x11
        /*00aa*/ 	.short	(.L_30 - .L_29)
	.align		4
.L_29:
        /*00ac*/ 	.word	index@($__internal_6_$__cuda_sm20_sqrt_rn_f32_slowpath)
        /*00b0*/ 	.word	0x00000000


	//----- nvinfo : EIATTR_FRAME_SIZE
	.align		4
.L_30:
        /*00b4*/ 	.byte	0x04, 0x11
        /*00b6*/ 	.short	(.L_32 - .L_31)
	.align		4
.L_31:
        /*00b8*/ 	.word	index@(sqrt_float_kernel)
        /*00bc*/ 	.word	0x00000000


	//----- nvinfo : EIATTR_REGCOUNT
	.align		4
.L_32:
        /*00c0*/ 	.byte	0x04, 0x2f
        /*00c2*/ 	.short	(.L_34 - .L_33)
	.align		4
.L_33:
        /*00c4*/ 	.word	index@(rsqrt_float_kernel)
        /*00c8*/ 	.word	0x00000017


	//----- nvinfo : EIATTR_FRAME_SIZE
	.align		4
.L_34:
        /*00cc*/ 	.byte	0x04, 0x11
        /*00ce*/ 	.short	(.L_36 - .L_35)
	.align		4
.L_35:
        /*00d0*/ 	.word	index@(rsqrt_float_kernel)
        /*00d4*/ 	.word	0x00000000


	//----- nvinfo : EIATTR_REGCOUNT
	.align		4
.L_36:
        /*00d8*/ 	.byte	0x04, 0x2f
        /*00da*/ 	.short	(.L_38 - .L_37)
	.align		4
.L_37:
        /*00dc*/ 	.word	index@(sin_float_kernel)
        /*00e0*/ 	.word	0x00000016


	//----- nvinfo : EIATTR_FRAME_SIZE
	.align		4
.L_38:
        /*00e4*/ 	.byte	0x04, 0x11
        /*00e6*/ 	.short	(.L_40 - .L_39)
	.align		4
.L_39:
        /*00e8*/ 	.word	index@(sin_float_kernel)
        /*00ec*/ 	.word	0x00000000


	//----- nvinfo : EIATTR_REGCOUNT
	.align		4
.L_40:
        /*00f0*/ 	.byte	0x04, 0x2f
        /*00f2*/ 	.short	(.L_42 - .L_41)
	.align		4
.L_41:
        /*00f4*/ 	.word	index@(cos_float_kernel)
        /*00f8*/ 	.word	0x00000016


	//----- nvinfo : EIATTR_FRAME_SIZE
	.align		4
.L_42:
        /*00fc*/ 	.byte	0x04, 0x11
        /*00fe*/ 	.short	(.L_44 - .L_43)
	.align		4
.L_43:
        /*0100*/ 	.word	index@(cos_float_kernel)
        /*0104*/ 	.word	0x00000000


	//----- nvinfo : EIATTR_REGCOUNT
	.align		4
.L_44:
        /*0108*/ 	.byte	0x04, 0x2f
        /*010a*/ 	.short	(.L_46 - .L_45)
	.align		4
.L_45:
        /*010c*/ 	.word	index@(tanh_float_kernel)
        /*0110*/ 	.word	0x00000013


	//----- nvinfo : EIATTR_FRAME_SIZE
	.align		4
.L_46:
        /*0114*/ 	.byte	0x04, 0x11
        /*0116*/ 	.short	(.L_48 - .L_47)
	.align		4
.L_47:
        /*0118*/ 	.word	index@(tanh_float_kernel)
        /*011c*/ 	.word	0x00000000


	//----- nvinfo : EIATTR_REGCOUNT
	.align		4
.L_48:
        /*0120*/ 	.byte	0x04, 0x2f
        /*0122*/ 	.short	(.L_50 - .L_49)
	.align		4
.L_49:
        /*0124*/ 	.word	index@(sigmoid_float_kernel)
        /*0128*/ 	.word	0x00000012


	//----- nvinfo : EIATTR_FRAME_SIZE
	.align		4
.L_50:
        /*012c*/ 	.byte	0x04, 0x11
        /*012e*/ 	.short	(.L_52 - .L_51)
	.align		4
.L_51:
        /*0130*/ 	.word	index@($__internal_5_$__cuda_sm20_rcp_rn_f32_slowpath)
        /*0134*/ 	.word	0x00000000


	//----- nvinfo : EIATTR_FRAME_SIZE
	.align		4
.L_52:
        /*0138*/ 	.byte	0x04, 0x11
        /*013a*/ 	.short	(.L_54 - .L_53)
	.align		4
.L_53:
        /*013c*/ 	.word	index@(sigmoid_float_kernel)
        /*0140*/ 	.word	0x00000000


	//----- nvinfo : EIATTR_REGCOUNT
	.align		4
.L_54:
        /*0144*/ 	.byte	0x04, 0x2f
        /*0146*/ 	.short	(.L_56 - .L_55)
	.align		4
.L_55:
        /*0148*/ 	.word	index@(relu_float_kernel)
        /*014c*/ 	.word	0x0000001a


	//----- nvinfo : EIATTR_FRAME_SIZE
	.align		4
.L_56:
        /*0150*/ 	.byte	0x04, 0x11
        /*0152*/ 	.short	(.L_58 - .L_57)
	.align		4
.L_57:
        /*0154*/ 	.word	index@(relu_float_kernel)
        /*0158*/ 	.word	0x00000000


	//----- nvinfo : EIATTR_REGCOUNT
	.align		4
.L_58:
        /*015c*/ 	.byte	0x04, 0x2f
        /*015e*/ 	.short	(.L_60 - .L_59)
	.align		4
.L_59:
        /*0160*/ 	.word	index@(leaky_relu_float_kernel)
        /*0164*/ 	.word	0x0000001a


	//----- nvinfo : EIATTR_FRAME_SIZE
	.align		4
.L_60:
        /*0168*/ 	.byte	0x04, 0x11
        /*016a*/ 	.short	(.L_62 - .L_61)
	.align		4
.L_61:
        /*016c*/ 	.word	index@(leaky_relu_float_kernel)
        /*0170*/ 	.word	0x00000000


	//----- nvinfo : EIATTR_REGCOUNT
	.align		4
.L_62:
        /*0174*/ 	.byte	0x04, 0x2f
        /*0176*/ 	.short	(.L_64 - .L_63)
	.align		4
.L_63:
        /*0178*/ 	.word	index@(gelu_float_kernel)
        /*017c*/ 	.word	0x00000014


	//----- nvinfo : EIATTR_FRAME_SIZE
	.align		4
.L_64:
        /*0180*/ 	.byte	0x04, 0x11
        /*0182*/ 	.short	(.L_66 - .L_65)
	.align		4
.L_65:
        /*0184*/ 	.word	index@(gelu_float_kernel)
        /*0188*/ 	.word	0x00000000


	//----- nvinfo : EIATTR_REGCOUNT
	.align		4
.L_66:
        /*018c*/ 	.byte	0x04, 0x2f
        /*018e*/ 	.short	(.L_68 - .L_67)
	.align		4
.L_67:
        /*0190*/ 	.word	index@(gelu_fast_float_kernel)
        /*0194*/ 	.word	0x00000014


	//----- nvinfo : EIATTR_FRAME_SIZE
	.align		4
.L_68:
        /*0198*/ 	.byte	0x04, 0x11
        /*019a*/ 	.short	(.L_70 - .L_69)
	.align		4
.L_69:
        /*019c*/ 	.word	index@(gelu_fast_float_kernel)
        /*01a0*/ 	.word	0x00000000


	//----- nvinfo : EIATTR_REGCOUNT
	.align		4
.L_70:
        /*01a4*/ 	.byte	0x04, 0x2f
        /*01a6*/ 	.short	(.L_72 - .L_71)
	.align		4
.L_71:
        /*01a8*/ 	.word	index@(silu_float_kernel)
        /*01ac*/ 	.word	0x00000012


	//----- nvinfo : EIATTR_FRAME_SIZE
	.align		4
.L_72:
        /*01b0*/ 	.byte	0x04, 0x11
        /*01b2*/ 	.short	(.L_74 - .L_73)
	.align		4
.L_73:
        /*01b4*/ 	.word	index@($__internal_4_$__cuda_sm3x_div_rn_noftz_f32_slowpath)
        /*01b8*/ 	.word	0x00000000


	//----- nvinfo : EIATTR_FRAME_SIZE
	.align		4
.L_74:
        /*01bc*/ 	.byte	0x04, 0x11
        /*01be*/ 	.short	(.L_76 - .L_75)
	.align		4
.L_75:
        /*01c0*/ 	.word	index@(silu_float_kernel)
        /*01c4*/ 	.word	0x00000000


	//----- nvinfo : EIATTR_REGCOUNT
	.align		4
.L_76:
        /*01c8*/ 	.byte	0x04, 0x2f
        /*01ca*/ 	.short	(.L_78 - .L_77)
	.align		4
.L_77:
        /*01cc*/ 	.word	index@(softplus_float_kernel)
        /*01d0*/ 	.word	0x00000014


	//----- nvinfo : EIATTR_FRAME_SIZE
	.align		4
.L_78:
        /*01d4*/ 	.byte	0x04, 0x11
        /*01d6*/ 	.short	(.L_80 - .L_79)
	.align		4
.L_79:
        /*01d8*/ 	.word	index@($__internal_3_$__cuda_sm3x_div_rn_noftz_f32_slowpath)
        /*01dc*/ 	.word	0x00000000


	//----- nvinfo : EIATTR_FRAME_SIZE
	.align		4
.L_80:
        /*01e0*/ 	.byte	0x04, 0x11
        /*01e2*/ 	.short	(.L_82 - .L_81)
	.align		4
.L_81:
        /*01e4*/ 	.word	index@(softplus_float_kernel)
        /*01e8*/ 	.word	0x00000000


	//----- nvinfo : EIATTR_REGCOUNT
	.align		4
.L_82:
        /*01ec*/ 	.byte	0x04, 0x2f
        /*01ee*/ 	.short	(.L_84 - .L_83)
	.align		4
.L_83:
        /*01f0*/ 	.word	index@(elu_float_kernel)
        /*01f4*/ 	.word	0x0000000c


	//----- nvinfo : EIATTR_FRAME_SIZE
	.align		4
.L_84:
        /*01f8*/ 	.byte	0x04, 0x11
        /*01fa*/ 	.short	(.L_86 - .L_85)
	.align		4
.L_85:
        /*01fc*/ 	.word	index@(elu_float_kernel)
        /*0200*/ 	.word	0x00000000


	//----- nvinfo : EIATTR_REGCOUNT
	.align		4
.L_86:
        /*0204*/ 	.byte	0x04, 0x2f
        /*0206*/ 	.short	(.L_88 - .L_87)
	.align		4
.L_87:
        /*0208*/ 	.word	index@(unary_half_kernel)
        /*020c*/ 	.word	0x0000001b


	//----- nvinfo : EIATTR_FRAME_SIZE
	.align		4
.L_88:
        /*0210*/ 	.byte	0x04, 0x11
        /*0212*/ 	.short	(.L_90 - .L_89)
	.align		4
.L_89:
        /*0214*/ 	.word	index@($__internal_2_$__cuda_sm3x_div_rn_noftz_f32_slowpath)
        /*0218*/ 	.word	0x00000000


	//----- nvinfo : EIATTR_FRAME_SIZE
	.align		4
.L_90:
        /*021c*/ 	.byte	0x04, 0x11
        /*021e*/ 	.short	(.L_92 - .L_91)
	.align		4
.L_91:
        /*0220*/ 	.word	index@($__internal_1_$__cuda_sm20_sqrt_rn_f32_slowpath)
        /*0224*/ 	.word	0x00000000


	//----- nvinfo : EIATTR_FRAME_SIZE
	.align		4
.L_92:
        /*0228*/ 	.byte	0x04, 0x11
        /*022a*/ 	.short	(.L_94 - .L_93)
	.align		4
.L_93:
        /*022c*/ 	.word	index@($__internal_0_$__cuda_sm20_rcp_rn_f32_slowpath)
        /*0230*/ 	.word	0x00000000


	//----- nvinfo : EIATTR_FRAME_SIZE
	.align		4
.L_94:
        /*0234*/ 	.byte	0x04, 0x11
        /*0236*/ 	.short	(.L_96 - .L_95)
	.align		4
.L_95:
        /*0238*/ 	.word	index@(unary_half_kernel)
        /*023c*/ 	.word	0x00000000


	//----- nvinfo : EIATTR_REGCOUNT
	.align		4
.L_96:
        /*0240*/ 	.byte	0x04, 0x2f
        /*0242*/ 	.short	(.L_98 - .L_97)
	.align		4
.L_97:
        /*0244*/ 	.word	index@(relu_half_kernel)
        /*0248*/ 	.word	0x0000001a


	//----- nvinfo : EIATTR_FRAME_SIZE
	.align		4
.L_98:
        /*024c*/ 	.byte	0x04, 0x11
        /*024e*/ 	.short	(.L_100 - .L_99)
	.align		4
.L_99:
        /*0250*/ 	.word	index@(relu_half_kernel)
        /*0254*/ 	.word	0x00000000


	//----- nvinfo : EIATTR_REGCOUNT
	.align		4
.L_100:
        /*0258*/ 	.byte	0x04, 0x2f
        /*025a*/ 	.short	(.L_102 - .L_101)
	.align		4
.L_101:
        /*025c*/ 	.word	index@(gelu_half_kernel)
        /*0260*/ 	.word	0x00000013


	//----- nvinfo : EIATTR_FRAME_SIZE
	.align		4
.L_102:
        /*0264*/ 	.byte	0x04, 0x11
        /*0266*/ 	.short	(.L_104 - .L_103)
	.align		4
.L_103:
        /*0268*/ 	.word	index@(gelu_half_kernel)
        /*026c*/ 	.word	0x00000000


	//----- nvinfo : EIATTR_REGCOUNT
	.align		4
.L_104:
        /*0270*/ 	.byte	0x04, 0x2f
        /*0272*/ 	.short	(.L_106 - .L_105)
	.align		4
.L_105:
        /*0274*/ 	.word	index@(neg_int32_kernel)
        /*0278*/ 	.word	0x0000001a


	//----- nvinfo : EIATTR_FRAME_SIZE
	.align		4
.L_106:
        /*027c*/ 	.byte	0x04, 0x11
        /*027e*/ 	.short	(.L_108 - .L_107)
	.align		4
.L_107:
        /*0280*/ 	.word	index@(neg_int32_kernel)
        /*0284*/ 	.word	0x00000000


	//----- nvinfo : EIATTR_REGCOUNT
	.align		4
.L_108:
        /*0288*/ 	.byte	0x04, 0x2f
        /*028a*/ 	.short	(.L_110 - .L_109)
	.align		4
.L_109:
        /*028c*/ 	.word	index@(abs_int32_kernel)
        /*0290*/ 	.word	0x0000001a


	//----- nvinfo : EIATTR_FRAME_SIZE
	.align		4
.L_110:
        /*0294*/ 	.byte	0x04, 0x11
        /*0296*/ 	.short	(.L_112 - .L_111)
	.align		4
.L_111:
        /*0298*/ 	.word	index@(abs_int32_kernel)
        /*029c*/ 	.word	0x00000000


	//----- nvinfo : EIATTR_REGCOUNT
	.align		4
.L_112:
        /*02a0*/ 	.byte	0x04, 0x2f
        /*02a2*/ 	.short	(.L_114 - .L_113)
	.align		4
.L_113:
        /*02a4*/ 	.word	index@(not_kernel)
        /*02a8*/ 	.word	0x00000018


	//----- nvinfo : EIATTR_FRAME_SIZE
	.align		4
.L_114:
        /*02ac*/ 	.byte	0x04, 0x11
        /*02ae*/ 	.short	(.L_116 - .L_115)
	.align		4
.L_115:
        /*02b0*/ 	.word	index@(not_kernel)
        /*02b4*/ 	.word	0x00000000


	//----- nvinfo : EIATTR_REGCOUNT
	.align		4
.L_116:
        /*02b8*/ 	.byte	0x04, 0x2f
        /*02ba*/ 	.short	(.L_118 - .L_117)
	.align		4
.L_117:
        /*02bc*/ 	.word	index@(isnan_float_kernel)
        /*02c0*/ 	.word	0x00000018


	//----- nvinfo : EIATTR_FRAME_SIZE
	.align		4
.L_118:
        /*02c4*/ 	.byte	0x04, 0x11
        /*02c6*/ 	.short	(.L_120 - .L_119)
	.align		4
.L_119:
        /*02c8*/ 	.word	index@(isnan_float_kernel)
        /*02cc*/ 	.word	0x00000000


	//----- nvinfo : EIATTR_REGCOUNT
	.align		4
.L_120:
        /*02d0*/ 	.byte	0x04, 0x2f
        /*02d2*/ 	.short	(.L_122 - .L_121)
	.align		4
.L_121:
        /*02d4*/ 	.word	index@(isinf_float_kernel)
        /*02d8*/ 	.word	0x00000018


	//----- nvinfo : EIATTR_FRAME_SIZE
	.align		4
.L_122:
        /*02dc*/ 	.byte	0x04, 0x11
        /*02de*/ 	.short	(.L_124 - .L_123)
	.align		4
.L_123:
        /*02e0*/ 	.word	index@(isinf_float_kernel)
        /*02e4*/ 	.word	0x00000000


	//----- nvinfo : EIATTR_REGCOUNT
	.align		4
.L_124:
        /*02e8*/ 	.byte	0x04, 0x2f
        /*02ea*/ 	.short	(.L_126 - .L_125)
	.align		4
.L_125:
        /*02ec*/ 	.word	index@(isfinite_float_kernel)
        /*02f0*/ 	.word	0x00000018


	//----- nvinfo : EIATTR_FRAME_SIZE
	.align		4
.L_126:
        /*02f4*/ 	.byte	0x04, 0x11
        /*02f6*/ 	.short	(.L_128 - .L_127)
	.align		4
.L_127:
        /*02f8*/ 	.word	index@(isfinite_float_kernel)
        /*02fc*/ 	.word	0x00000000


	//----- nvinfo : EIATTR_MIN_STACK_SIZE
	.align		4
.L_128:
        /*0300*/ 	.byte	0x04, 0x12
        /*0302*/ 	.short	(.L_130 - .L_129)
	.align		4
.L_129:
        /*0304*/ 	.word	index@(isfinite_float_kernel)
        /*0308*/ 	.word	0x00000000


	//----- nvinfo : EIATTR_MIN_STACK_SIZE
	.align		4
.L_130:
        /*030c*/ 	.byte	0x04, 0x12
        /*030e*/ 	.short	(.L_132 - .L_131)
	.align		4
.L_131:
        /*0310*/ 	.word	index@(isinf_float_kernel)
        /*0314*/ 	.word	0x00000000


	//----- nvinfo : EIATTR_MIN_STACK_SIZE
	.align		4
.L_132:
        /*0318*/ 	.byte	0x04, 0x12
        /*031a*/ 	.short	(.L_134 - .L_133)
	.align		4
.L_133:
        /*031c*/ 	.word	index@(isnan_float_kernel)
        /*0320*/ 	.word	0x00000000


	//----- nvinfo : EIATTR_MIN_STACK_SIZE
	.align		4
.L_134:
        /*0324*/ 	.byte	0x04, 0x12
        /*0326*/ 	.short	(.L_136 - .L_135)
	.align		4
.L_135:
        /*0328*/ 	.word	index@(not_kernel)
        /*032c*/ 	.word	0x00000000


	//----- nvinfo : EIATTR_MIN_STACK_SIZE
	.align		4
.L_136:
        /*0330*/ 	.byte	0x04, 0x12
        /*0332*/ 	.short	(.L_138 - .L_137)
	.align		4
.L_137:
        /*0334*/ 	.word	index@(abs_int32_kernel)
        /*0338*/ 	.word	0x00000000


	//----- nvinfo : EIATTR_MIN_STACK_SIZE
	.align		4
.L_138:
        /*033c*/ 	.byte	0x04, 0x12
        /*033e*/ 	.short	(.L_140 - .L_139)
	.align		4
.L_139:
        /*0340*/ 	.word	index@(neg_int32_kernel)
        /*0344*/ 	.word	0x00000000


	//----- nvinfo : EIATTR_MIN_STACK_SIZE
	.align		4
.L_140:
        /*0348*/ 	.byte	0x04, 0x12
        /*034a*/ 	.short	(.L_142 - .L_141)
	.align		4
.L_141:
        /*034c*/ 	.word	index@(gelu_half_kernel)
        /*0350*/ 	.word	0x00000000


	//----- nvinfo : EIATTR_MIN_STACK_SIZE
	.align		4
.L_142:
        /*0354*/ 	.byte	0x04, 0x12
        /*0356*/ 	.short	(.L_144 - .L_143)
	.align		4
.L_143:
        /*0358*/ 	.word	index@(relu_half_kernel)
        /*035c*/ 	.word	0x00000000


	//----- nvinfo : EIATTR_MIN_STACK_SIZE
	.align		4
.L_144:
        /*0360*/ 	.byte	0x04, 0x12
        /*0362*/ 	.short	(.L_146 - .L_145)
	.align		4
.L_145:
        /*0364*/ 	.word	index@(unary_half_kernel)
        /*0368*/ 	.word	0x00000000


	//----- nvinfo : EIATTR_MIN_STACK_SIZE
	.align		4
.L_146:
        /*036c*/ 	.byte	0x04, 0x12
        /*036e*/ 	.short	(.L_148 - .L_147)
	.align		4
.L_147:
        /*0370*/ 	.word	index@(elu_float_kernel)
        /*0374*/ 	.word	0x00000000


	//----- nvinfo : EIATTR_MIN_STACK_SIZE
	.align		4
.L_148:
        /*0378*/ 	.byte	0x04, 0x12
        /*037a*/ 	.short	(.L_150 - .L_149)
	.align		4
.L_149:
        /*037c*/ 	.word	index@(softplus_float_kernel)
        /*0380*/ 	.word	0x00000000


	//----- nvinfo : EIATTR_MIN_STACK_SIZE
	.align		4
.L_150:
        /*0384*/ 	.byte	0x04, 0x12
        /*0386*/ 	.short	(.L_152 - .L_151)
	.align		4
.L_151:
        /*0388*/ 	.word	index@(silu_float_kernel)
        /*038c*/ 	.word	0x00000000


	//----- nvinfo : EIATTR_MIN_STACK_SIZE
	.align		4
.L_152:
        /*0390*/ 	.byte	0x04, 0x12
        /*0392*/ 	.short	(.L_154 - .L_153)
	.align		4
.L_153:
        /*0394*/ 	.word	index@(gelu_fast_float_kernel)
        /*0398*/ 	.word	0x00000000


	//----- nvinfo : EIATTR_MIN_STACK_SIZE
	.align		4
.L_154:
        /*039c*/ 	.byte	0x04, 0x12
        /*039e*/ 	.short	(.L_156 - .L_155)
	.align		4
.L_155:
        /*03a0*/ 	.word	index@(gelu_float_kernel)
        /*03a4*/ 	.word	0x00000000


	//----- nvinfo : EIATTR_MIN_STACK_SIZE
	.align		4
.L_156:
        /*03a8*/ 	.byte	0x04, 0x12
        /*03aa*/ 	.short	(.L_158 - .L_157)
	.align		4
.L_157:
        /*03ac*/ 	.word	index@(leaky_relu_float_kernel)
        /*03b0*/ 	.word	0x00000000


	//----- nvinfo : EIATTR_MIN_STACK_SIZE
	.align		4
.L_158:
        /*03b4*/ 	.byte	0x04, 0x12
        /*03b6*/ 	.short	(.L_160 - .L_159)
	.align		4
.L_159:
        /*03b8*/ 	.word	index@(relu_float_kernel)
        /*03bc*/ 	.word	0x00000000


	//----- nvinfo : EIATTR_MIN_STACK_SIZE
	.align		4
.L_160:
        /*03c0*/ 	.byte	0x04, 0x12
        /*03c2*/ 	.short	(.L_162 - .L_161)
	.align		4
.L_161:
        /*03c4*/ 	.word	index@(sigmoid_float_kernel)
        /*03c8*/ 	.word	0x00000000


	//----- nvinfo : EIATTR_MIN_STACK_SIZE
	.align		4
.L_162:
        /*03cc*/ 	.byte	0x04, 0x12
        /*03ce*/ 	.short	(.L_164 - .L_163)
	.align		4
.L_163:
        /*03d0*/ 	.word	index@(tanh_float_kernel)
        /*03d4*/ 	.word	0x00000000


	//----- nvinfo : EIATTR_MIN_STACK_SIZE
	.align		4
.L_164:
        /*03d8*/ 	.byte	0x04, 0x12
        /*03da*/ 	.short	(.L_166 - .L_165)
	.align		4
.L_165:
        /*03dc*/ 	.word	index@(cos_float_kernel)
        /*03e0*/ 	.word	0x00000000


	//----- nvinfo : EIATTR_MIN_STACK_SIZE
	.align		4
.L_166:
        /*03e4*/ 	.byte	0x04, 0x12
        /*03e6*/ 	.short	(.L_168 - .L_167)
	.align		4
.L_167:
        /*03e8*/ 	.word	index@(sin_float_kernel)
        /*03ec*/ 	.word	0x00000000


	//----- nvinfo : EIATTR_MIN_STACK_SIZE
	.align		4
.L_168:
        /*03f0*/ 	.byte	0x04, 0x12
        /*03f2*/ 	.short	(.L_170 - .L_169)
	.align		4
.L_169:
        /*03f4*/ 	.word	index@(rsqrt_float_kernel)
        /*03f8*/ 	.word	0x00000000


	//----- nvinfo : EIATTR_MIN_STACK_SIZE
	.align		4
.L_170:
        /*03fc*/ 	.byte	0x04, 0x12
        /*03fe*/ 	.short	(.L_172 - .L_171)
	.align		4
.L_171:
        /*0400*/ 	.word	index@(sqrt_float_kernel)
        /*0404*/ 	.word	0x00000000


	//----- nvinfo : EIATTR_MIN_STACK_SIZE
	.align		4
.L_172:
        /*0408*/ 	.byte	0x04, 0x12
        /*040a*/ 	.short	(.L_174 - .L_173)
	.align		4
.L_173:
        /*040c*/ 	.word	index@(log_float_kernel)
        /*0410*/ 	.word	0x00000000


	//----- nvinfo : EIATTR_MIN_STACK_SIZE
	.align		4
.L_174:
        /*0414*/ 	.byte	0x04, 0x12
        /*0416*/ 	.short	(.L_176 - .L_175)
	.align		4
.L_175:
        /*0418*/ 	.word	index@(exp_float_kernel)
        /*041c*/ 	.word	0x00000000


	//----- nvinfo : EIATTR_MIN_STACK_SIZE
	.align		4
.L_176:
        /*0420*/ 	.byte	0x04, 0x12
        /*0422*/ 	.short	(.L_178 - .L_177)
	.align		4
.L_177:
        /*0424*/ 	.word	index@(abs_float_kernel)
        /*0428*/ 	.word	0x00000000


	//----- nvinfo : EIATTR_MIN_STACK_SIZE
	.align		4
.L_178:
        /*042c*/ 	.byte	0x04, 0x12
        /*042e*/ 	.short	(.L_180 - .L_179)
	.align		4
.L_179:
        /*0430*/ 	.word	index@(neg_float_kernel)
        /*0434*/ 	.word	0x00000000


	//----- nvinfo : EIATTR_MIN_STACK_SIZE
	.align		4
.L_180:
        /*0438*/ 	.byte	0x04, 0x12
        /*043a*/ 	.short	(.L_182 - .L_181)
	.align		4
.L_181:
        /*043c*/ 	.word	index@(unary_float_kernel)
        /*0440*/ 	.word	0x00000000
.L_182:


//--------------------- .nv.compat                --------------------------
	.section	.nv.compat,"",@"SHT_CUDA_COMPAT_INFO"
	.align	4
        /*0000*/ 	.byte	0x02, 0x09, 0x00, 0x00, 0x02, 0x02, 0x01, 0x00, 0x02, 0x05, 0x05, 0x00, 0x03, 0x07, 0x01, 0x01
        /*0010*/ 	.byte	0x02, 0x03, 0x00, 0x00, 0x02, 0x06, 0x01, 0x00, 0x04, 0x0b, 0x08, 0x00, 0x01, 0x00, 0x00, 0x00
        /*0020*/ 	.byte	0x00, 0x00, 0x00, 0x00


//--------------------- .nv.info.isfinite_float_kernel --------------------------
	.section	.nv.info.isfinite_float_kernel,"",@"SHT_CUDA_INFO"
	.sectionflags	@""
	.align	4


	//----- nvinfo : EIATTR_CUDA_API_VERSION
	.align		4
        /*0000*/ 	.byte	0x04, 0x37
        /*0002*/ 	.short	(.L_184 - .L_183)
.L_183:
        /*0004*/ 	.word	0x00000082


	//----- nvinfo : EIATTR_KPARAM_INFO
	.align		4
.L_184:
        /*0008*/ 	.byte	0x04, 0x17
        /*000a*/ 	.short	(.L_186 - .L_185)
.L_185:
        /*000c*/ 	.word	0x00000000
        /*0010*/ 	.short	0x0002
        /*0012*/ 	.short	0x0010
        /*0014*/ 	.byte	0x00, 0xf0, 0x21, 0x00


	//----- nvinfo : EIATTR_KPARAM_INFO
	.align		4
.L_186:
        /*0018*/ 	.byte	0x04, 0x17
        /*001a*/ 	.short	(.L_188 - .L_187)
.L_187:
        /*001c*/ 	.word	0x00000000
        /*0020*/ 	.short	0x0001
        /*0022*/ 	.short	0x0008
        /*0024*/ 	.byte	0x00, 0xf5, 0x21, 0x00


	//----- nvinfo : EIATTR_KPARAM_INFO
	.align		4
.L_188:
        /*0028*/ 	.byte	0x04, 0x17
        /*002a*/ 	.short	(.L_190 - .L_189)
.L_189:
        /*002c*/ 	.word	0x00000000
        /*0030*/ 	.short	0x0000
        /*0032*/ 	.short	0x0000
        /*0034*/ 	.byte	0x00, 0xf5, 0x21, 0x00


	//----- nvinfo : EIATTR_SPARSE_MMA_MASK
	.align		4
.L_190:
        /*0038*/ 	.byte	0x03, 0x50
        /*003a*/ 	.short	0x0000


	//----- nvinfo : EIATTR_MAXREG_COUNT
	.align		4
        /*003c*/ 	.byte	0x03, 0x1b
        /*003e*/ 	.short	0x00ff


	//----- nvinfo : EIATTR_MERCURY_ISA_VERSION
	.align		4
        /*0040*/ 	.byte	0x03, 0x5f
        /*0042*/ 	.short	0x0101


	//----- nvinfo : EIATTR_VRC_CTA_INIT_COUNT
	.align		4
        /*0044*/ 	.byte	0x02, 0x4a
	.zero		1
	.zero		1


	//----- nvinfo : EIATTR_EXIT_INSTR_OFFSETS
	.align		4
        /*0048*/ 	.byte	0x04, 0x1c
        /*004a*/ 	.short	(.L_192 - .L_191)


	//   ....[0]....
.L_191:
        /*004c*/ 	.word	0x00000350


	//   ....[1]....
        /*0050*/ 	.word	0x000003f0


	//----- nvinfo : EIATTR_CBANK_PARAM_SIZE
	.align		4
.L_192:
        /*0054*/ 	.byte	0x03, 0x19
        /*0056*/ 	.short	0x0018


	//----- nvinfo : EIATTR_PARAM_CBANK
	.align		4
        /*0058*/ 	.byte	0x04, 0x0a
        /*005a*/ 	.short	(.L_194 - .L_193)
	.align		4
.L_193:
        /*005c*/ 	.word	index@(.nv.constant0.isfinite_float_kernel)
        /*0060*/ 	.short	0x0380
        /*0062*/ 	.short	0x0018


	//----- nvinfo : EIATTR_SW_WAR
	.align		4
.L_194:
        /*0064*/ 	.byte	0x04, 0x36
        /*0066*/ 	.short	(.L_196 - .L_195)
.L_195:
        /*0068*/ 	.word	0x00000008
.L_196:


//--------------------- .nv.info.isinf_float_kernel --------------------------
	.section	.nv.info.isinf_float_kernel,"",@"SHT_CUDA_INFO"
	.sectionflags	@""
	.align	4


	//----- nvinfo : EIATTR_CUDA_API_VERSION
	.align		4
        /*0000*/ 	.byte	0x04, 0x37
        /*0002*/ 	.short	(.L_198 - .L_197)
.L_197:
        /*0004*/ 	.word	0x00000082


	//----- nvinfo : EIATTR_KPARAM_INFO
	.align		4
.L_198:
        /*0008*/ 	.byte	0x04, 0x17
        /*000a*/ 	.short	(.L_200 - .L_199)
.L_199:
        /*000c*/ 	.word	0x00000000
        /*0010*/ 	.short	0x0002
        /*0012*/ 	.short	0x0010
        /*0014*/ 	.byte	0x00, 0xf0, 0x21, 0x00


	//----- nvinfo : EIATTR_KPARAM_INFO
	.align		4
.L_200:
        /*0018*/ 	.byte	0x04, 0x17
        /*001a*/ 	.short	(.L_202 - .L_201)
.L_201:
        /*001c*/ 	.word	0x00000000
        /*0020*/ 	.short	0x0001
        /*0022*/ 	.short	0x0008
        /*0024*/ 	.byte	0x00, 0xf5, 0x21, 0x00


	//----- nvinfo : EIATTR_KPARAM_INFO
	.align		4
.L_202:
        /*0028*/ 	.byte	0x04, 0x17
        /*002a*/ 	.short	(.L_204 - .L_203)
.L_203:
        /*002c*/ 	.word	0x00000000
        /*0030*/ 	.short	0x0000
        /*0032*/ 	.short	0x0000
        /*0034*/ 	.byte	0x00, 0xf5, 0x21, 0x00


	//----- nvinfo : EIATTR_SPARSE_MMA_MASK
	.align		4
.L_204:
        /*0038*/ 	.byte	0x03, 0x50
        /*003a*/ 	.short	0x0000


	//----- nvinfo : EIATTR_MAXREG_COUNT
	.align		4
        /*003c*/ 	.byte	0x03, 0x1b
        /*003e*/ 	.short	0x00ff


	//----- nvinfo : EIATTR_MERCURY_ISA_VERSION
	.align		4
        /*0040*/ 	.byte	0x03, 0x5f
        /*0042*/ 	.short	0x0101


	//----- nvinfo : EIATTR_VRC_CTA_INIT_COUNT
	.align		4
        /*0044*/ 	.byte	0x02, 0x4a
	.zero		1
	.zero		1


	//----- nvinfo : EIATTR_EXIT_INSTR_OFFSETS
	.align		4
        /*0048*/ 	.byte	0x04, 0x1c
        /*004a*/ 	.short	(.L_206 - .L_205)


	//   ....[0]....
.L_205:
        /*004c*/ 	.word	0x00000350


	//   ....[1]....
        /*0050*/ 	.word	0x000003f0


	//----- nvinfo : EIATTR_CBANK_PARAM_SIZE
	.align		4
.L_206:
        /*0054*/ 	.byte	0x03, 0x19
        /*0056*/ 	.short	0x0018


	//----- nvinfo : EIATTR_PARAM_CBANK
	.align		4
        /*0058*/ 	.byte	0x04, 0x0a
        /*005a*/ 	.short	(.L_208 - .L_207)
	.align		4
.L_207:
        /*005c*/ 	.word	index@(.nv.constant0.isinf_float_kernel)
        /*0060*/ 	.short	0x0380
        /*0062*/ 	.short	0x0018


	//----- nvinfo : EIATTR_SW_WAR
	.align		4
.L_208:
        /*0064*/ 	.byte	0x04, 0x36
        /*0066*/ 	.short	(.L_210 - .L_209)
.L_209:
        /*0068*/ 	.word	0x00000008
.L_210:


//--------------------- .nv.info.isnan_float_kernel --------------------------
	.section	.nv.info.isnan_float_kernel,"",@"SHT_CUDA_INFO"
	.sectionflags	@""
	.align	4


	//----- nvinfo : EIATTR_CUDA_API_VERSION
	.align		4
        /*0000*/ 	.byte	0x04, 0x37
        /*0002*/ 	.short	(.L_212 - .L_211)
.L_211:
        /*0004*/ 	.word	0x00000082


	//----- nvinfo : EIATTR_KPARAM_INFO
	.align		4
.L_212:
        /*0008*/ 	.byte	0x04, 0x17
        /*000a*/ 	.short	(.L_214 - .L_213)
.L_213:
        /*000c*/ 	.word	0x00000000
        /*0010*/ 	.short	0x0002
        /*0012*/ 	.short	0x0010
        /*0014*/ 	.byte	0x00, 0xf0, 0x21, 0x00


	//----- nvinfo : EIATTR_KPARAM_INFO
	.align		4
.L_214:
        /*0018*/ 	.byte	0x04, 0x17
        /*001a*/ 	.short	(.L_216 - .L_215)
.L_215:
        /*001c*/ 	.word	0x00000000
        /*0020*/ 	.short	0x0001
        /*0022*/ 	.short	0x0008
        /*0024*/ 	.byte	0x00, 0xf5, 0x21, 0x00


	//----- nvinfo : EIATTR_KPARAM_INFO
	.align		4
.L_216:
        /*0028*/ 	.byte	0x04, 0x17
        /*002a*/ 	.short	(.L_218 - .L_217)
.L_217:
        /*002c*/ 	.word	0x00000000
        /*0030*/ 	.short	0x0000
        /*0032*/ 	.short	0x0000
        /*0034*/ 	.byte	0x00, 0xf5, 0x21, 0x00


	//----- nvinfo : EIATTR_SPARSE_MMA_MASK
	.align		4
.L_218:
        /*0038*/ 	.byte	0x03, 0x50
        /*003a*/ 	.short	0x0000


	//----- nvinfo : EIATTR_MAXREG_COUNT
	.align		4
        /*003c*/ 	.byte	0x03, 0x1b
        /*003e*/ 	.short	0x00ff


	//----- nvinfo : EIATTR_MERCURY_ISA_VERSION
	.align		4
        /*0040*/ 	.byte	0x03, 0x5f
        /*0042*/ 	.short	0x0101


	//----- nvinfo : EIATTR_VRC_CTA_INIT_COUNT
	.align		4
        /*0044*/ 	.byte	0x02, 0x4a
	.zero		1
	.zero		1


	//----- nvinfo : EIATTR_EXIT_INSTR_OFFSETS
	.align		4
        /*0048*/ 	.byte	0x04, 0x1c
        /*004a*/ 	.short	(.L_220 - .L_219)


	//   ....[0]....
.L_219:
        /*004c*/ 	.word	0x00000350


	//   ....[1]....
        /*0050*/ 	.word	0x000003f0


	//----- nvinfo : EIATTR_CBANK_PARAM_SIZE
	.align		4
.L_220:
        /*0054*/ 	.byte	0x03, 0x19
        /*0056*/ 	.short	0x0018


	//----- nvinfo : EIATTR_PARAM_CBANK
	.align		4
        /*0058*/ 	.byte	0x04, 0x0a
        /*005a*/ 	.short	(.L_222 - .L_221)
	.align		4
.L_221:
        /*005c*/ 	.word	index@(.nv.constant0.isnan_float_kernel)
        /*0060*/ 	.short	0x0380
        /*0062*/ 	.short	0x0018


	//----- nvinfo : EIATTR_SW_WAR
	.align		4
.L_222:
        /*0064*/ 	.byte	0x04, 0x36
        /*0066*/ 	.short	(.L_224 - .L_223)
.L_223:
        /*0068*/ 	.word	0x00000008
.L_224:


//--------------------- .nv.info.not_kernel       --------------------------
	.section	.nv.info.not_kernel,"",@"SHT_CUDA_INFO"
	.sectionflags	@""
	.align	4


	//----- nvinfo : EIATTR_CUDA_API_VERSION
	.align		4
        /*0000*/ 	.byte	0x04, 0x37
        /*0002*/ 	.short	(.L_226 - .L_225)
.L_225:
        /*0004*/ 	.word	0x00000082


	//----- nvinfo : EIATTR_KPARAM_INFO
	.align		4
.L_226:
        /*0008*/ 	.byte	0x04, 0x17
        /*000a*/ 	.short	(.L_228 - .L_227)
.L_227:
        /*000c*/ 	.word	0x00000000
        /*0010*/ 	.short	0x0002
        /*0012*/ 	.short	0x0010
        /*0014*/ 	.byte	0x00, 0xf0, 0x21, 0x00


	//----- nvinfo : EIATTR_KPARAM_INFO
	.align		4
.L_228:
        /*0018*/ 	.byte	0x04, 0x17
        /*001a*/ 	.short	(.L_230 - .L_229)
.L_229:
        /*001c*/ 	.word	0x00000000
        /*0020*/ 	.short	0x0001
        /*0022*/ 	.short	0x0008
        /*0024*/ 	.byte	0x00, 0xf5, 0x21, 0x00


	//----- nvinfo : EIATTR_KPARAM_INFO
	.align		4
.L_230:
        /*0028*/ 	.byte	0x04, 0x17
        /*002a*/ 	.short	(.L_232 - .L_231)
.L_231:
        /*002c*/ 	.word	0x00000000
        /*0030*/ 	.short	0x0000
        /*0032*/ 	.short	0x0000
        /*0034*/ 	.byte	0x00, 0xf5, 0x21, 0x00


	//----- nvinfo : EIATTR_SPARSE_MMA_MASK
	.align		4
.L_232:
        /*0038*/ 	.byte	0x03, 0x50
        /*003a*/ 	.short	0x0000


	//----- nvinfo : EIATTR_MAXREG_COUNT
	.align		4
        /*003c*/ 	.byte	0x03, 0x1b
        /*003e*/ 	.short	0x00ff


	//----- nvinfo : EIATTR_MERCURY_ISA_VERSION
	.align		4
        /*0040*/ 	.byte	0x03, 0x5f
        /*0042*/ 	.short	0x0101


	//----- nvinfo : EIATTR_VRC_CTA_INIT_COUNT
	.align		4
        /*0044*/ 	.byte	0x02, 0x4a
	.zero		1
	.zero		1


	//----- nvinfo : EIATTR_EXIT_INSTR_OFFSETS
	.align		4
        /*0048*/ 	.byte	0x04, 0x1c
        /*004a*/ 	.short	(.L_234 - .L_233)


	//   ....[0]....
.L_233:
        /*004c*/ 	.word	0x00000350


	//   ....[1]....
        /*0050*/ 	.word	0x000003f0


	//----- nvinfo : EIATTR_CBANK_PARAM_SIZE
	.align		4
.L_234:
        /*0054*/ 	.byte	0x03, 0x19
        /*0056*/ 	.short	0x0018


	//----- nvinfo : EIATTR_PARAM_CBANK
	.align		4
        /*0058*/ 	.byte	0x04, 0x0a
        /*005a*/ 	.short	(.L_236 - .L_235)
	.align		4
.L_235:
        /*005c*/ 	.word	index@(.nv.constant0.not_kernel)
        /*0060*/ 	.short	0x0380
        /*0062*/ 	.short	0x0018


	//----- nvinfo : EIATTR_SW_WAR
	.align		4
.L_236:
        /*0064*/ 	.byte	0x04, 0x36
        /*0066*/ 	.short	(.L_238 - .L_237)
.L_237:
        /*0068*/ 	.word	0x00000008
.L_238:


//--------------------- .nv.info.abs_int32_kernel --------------------------
	.section	.nv.info.abs_int32_kernel,"",@"SHT_CUDA_INFO"
	.sectionflags	@""
	.align	4


	//----- nvinfo : EIATTR_CUDA_API_VERSION
	.align		4
        /*0000*/ 	.byte	0x04, 0x37
        /*0002*/ 	.short	(.L_240 - .L_239)
.L_239:
        /*0004*/ 	.word	0x00000082


	//----- nvinfo : EIATTR_KPARAM_INFO
	.align		4
.L_240:
        /*0008*/ 	.byte	0x04, 0x17
        /*000a*/ 	.short	(.L_242 - .L_241)
.L_241:
        /*000c*/ 	.word	0x00000000
        /*0010*/ 	.short	0x0002
        /*0012*/ 	.short	0x0010
        /*0014*/ 	.byte	0x00, 0xf0, 0x21, 0x00


	//----- nvinfo : EIATTR_KPARAM_INFO
	.align		4
.L_242:
        /*0018*/ 	.byte	0x04, 0x17
        /*001a*/ 	.short	(.L_244 - .L_243)
.L_243:
        /*001c*/ 	.word	0x00000000
        /*0020*/ 	.short	0x0001
        /*0022*/ 	.short	0x0008
        /*0024*/ 	.byte	0x00, 0xf5, 0x21, 0x00


	//----- nvinfo : EIATTR_KPARAM_INFO
	.align		4
.L_244:
        /*0028*/ 	.byte	0x04, 0x17
        /*002a*/ 	.short	(.L_246 - .L_245)
.L_245:
        /*002c*/ 	.word	0x00000000
        /*0030*/ 	.short	0x0000
        /*0032*/ 	.short	0x0000
        /*0034*/ 	.byte	0x00, 0xf5, 0x21, 0x00


	//----- nvinfo : EIATTR_SPARSE_MMA_MASK
	.align		4
.L_246:
        /*0038*/ 	.byte	0x03, 0x50
        /*003a*/ 	.short	0x0000


	//----- nvinfo : EIATTR_MAXREG_COUNT
	.align		4
        /*003c*/ 	.byte	0x03, 0x1b
        /*003e*/ 	.short	0x00ff


	//----- nvinfo : EIATTR_MERCURY_ISA_VERSION
	.align		4
        /*0040*/ 	.byte	0x03, 0x5f
        /*0042*/ 	.short	0x0101


	//----- nvinfo : EIATTR_VRC_CTA_INIT_COUNT
	.align		4
        /*0044*/ 	.byte	0x02, 0x4a
	.zero		1
	.zero		1


	//----- nvinfo : EIATTR_EXIT_INSTR_OFFSETS
	.align		4
        /*0048*/ 	.byte	0x04, 0x1c
        /*004a*/ 	.short	(.L_248 - .L_247)


	//   ....[0]....
.L_247:
        /*004c*/ 	.word	0x00000380


	//   ....[1]....
        /*0050*/ 	.word	0x00000430


	//----- nvinfo : EIATTR_CBANK_PARAM_SIZE
	.align		4
.L_248:
        /*0054*/ 	.byte	0x03, 0x19
        /*0056*/ 	.short	0x0018


	//----- nvinfo : EIATTR_PARAM_CBANK
	.align		4
        /*0058*/ 	.byte	0x04, 0x0a
        /*005a*/ 	.short	(.L_250 - .L_249)
	.align		4
.L_249:
        /*005c*/ 	.word	index@(.nv.constant0.abs_int32_kernel)
        /*0060*/ 	.short	0x0380
        /*0062*/ 	.short	0x0018


	//----- nvinfo : EIATTR_SW_WAR
	.align		4
.L_250:
        /*0064*/ 	.byte	0x04, 0x36
        /*0066*/ 	.short	(.L_252 - .L_251)
.L_251:
        /*0068*/ 	.word	0x00000008
.L_252:


//--------------------- .nv.info.neg_int32_kernel --------------------------
	.section	.nv.info.neg_int32_kernel,"",@"SHT_CUDA_INFO"
	.sectionflags	@""
	.align	4


	//----- nvinfo : EIATTR_CUDA_API_VERSION
	.align		4
        /*0000*/ 	.byte	0x04, 0x37
        /*0002*/ 	.short	(.L_254 - .L_253)
.L_253:
        /*0004*/ 	.word	0x00000082


	//----- nvinfo : EIATTR_KPARAM_INFO
	.align		4
.L_254:
        /*0008*/ 	.byte	0x04, 0x17
        /*000a*/ 	.short	(.L_256 - .L_255)
.L_255:
        /*000c*/ 	.word	0x00000000
        /*0010*/ 	.short	0x0002
        /*0012*/ 	.short	0x0010
        /*0014*/ 	.byte	0x00, 0xf0, 0x21, 0x00


	//----- nvinfo : EIATTR_KPARAM_INFO
	.align		4
.L_256:
        /*0018*/ 	.byte	0x04, 0x17
        /*001a*/ 	.short	(.L_258 - .L_257)
.L_257:
        /*001c*/ 	.word	0x00000000
        /*0020*/ 	.short	0x0001
        /*0022*/ 	.short	0x0008
        /*0024*/ 	.byte	0x00, 0xf5, 0x21, 0x00


	//----- nvinfo : EIATTR_KPARAM_INFO
	.align		4
.L_258:
        /*0028*/ 	.byte	0x04, 0x17
        /*002a*/ 	.short	(.L_260 - .L_259)
.L_259:
        /*002c*/ 	.word	0x00000000
        /*0030*/ 	.short	0x0000
        /*0032*/ 	.short	0x0000
        /*0034*/ 	.byte	0x00, 0xf5, 0x21, 0x00


	//----- nvinfo : EIATTR_SPARSE_MMA_MASK
	.align		4
.L_260:
        /*0038*/ 	.byte	0x03, 0x50
        /*003a*/ 	.short	0x0000


	//----- nvinfo : EIATTR_MAXREG_COUNT
	.align		4
        /*003c*/ 	.byte	0x03, 0x1b
        /*003e*/ 	.short	0x00ff


	//----- nvinfo : EIATTR_MERCURY_ISA_VERSION
	.align		4
        /*0040*/ 	.byte	0x03, 0x5f
        /*0042*/ 	.short	0x0101


	//----- nvinfo : EIATTR_VRC_CTA_INIT_COUNT
	.align		4
        /*0044*/ 	.byte	0x02, 0x4a
	.zero		1
	.zero		1


	//----- nvinfo : EIATTR_EXIT_INSTR_OFFSETS
	.align		4
        /*0048*/ 	.byte	0x04, 0x1c
        /*004a*/ 	.short	(.L_262 - .L_261)


	//   ....[0]....
.L_261:
        /*004c*/ 	.word	0x00000380


	//   ....[1]....
        /*0050*/ 	.word	0x00000430


	//----- nvinfo : EIATTR_CBANK_PARAM_SIZE
	.align		4
.L_262:
        /*0054*/ 	.byte	0x03, 0x19
        /*0056*/ 	.short	0x0018


	//----- nvinfo : EIATTR_PARAM_CBANK
	.align		4
        /*0058*/ 	.byte	0x04, 0x0a
        /*005a*/ 	.short	(.L_264 - .L_263)
	.align		4
.L_263:
        /*005c*/ 	.word	index@(.nv.constant0.neg_int32_kernel)
        /*0060*/ 	.short	0x0380
        /*0062*/ 	.short	0x0018


	//----- nvinfo : EIATTR_SW_WAR
	.align		4
.L_264:
        /*0064*/ 	.byte	0x04, 0x36
        /*0066*/ 	.short	(.L_266 - .L_265)
.L_265:
        /*0068*/ 	.word	0x00000008
.L_266:


//--------------------- .nv.info.gelu_half_kernel --------------------------
	.section	.nv.info.gelu_half_kernel,"",@"SHT_CUDA_INFO"
	.sectionflags	@""
	.align	4


	//----- nvinfo : EIATTR_CUDA_API_VERSION
	.align		4
        /*0000*/ 	.byte	0x04, 0x37
        /*0002*/ 	.short	(.L_268 - .L_267)
.L_267:
        /*0004*/ 	.word	0x00000082


	//----- nvinfo : EIATTR_KPARAM_INFO
	.align		4
.L_268:
        /*0008*/ 	.byte	0x04, 0x17
        /*000a*/ 	.short	(.L_270 - .L_269)
.L_269:
        /*000c*/ 	.word	0x00000000
        /*0010*/ 	.short	0x0002
        /*0012*/ 	.short	0x0010
        /*0014*/ 	.byte	0x00, 0xf0, 0x21, 0x00


	//----- nvinfo : EIATTR_KPARAM_INFO
	.align		4
.L_270:
        /*0018*/ 	.byte	0x04, 0x17
        /*001a*/ 	.short	(.L_272 - .L_271)
.L_271:
        /*001c*/ 	.word	0x00000000
        /*0020*/ 	.short	0x0001
        /*0022*/ 	.short	0x0008
        /*0024*/ 	.byte	0x00, 0xf5, 0x21, 0x00


	//----- nvinfo : EIATTR_KPARAM_INFO
	.align		4
.L_272:
        /*0028*/ 	.byte	0x04, 0x17
        /*002a*/ 	.short	(.L_274 - .L_273)
.L_273:
        /*002c*/ 	.word	0x00000000
        /*0030*/ 	.short	0x0000
        /*0032*/ 	.short	0x0000
        /*0034*/ 	.byte	0x00, 0xf5, 0x21, 0x00


	//----- nvinfo : EIATTR_SPARSE_MMA_MASK
	.align		4
.L_274:
        /*0038*/ 	.byte	0x03, 0x50
        /*003a*/ 	.short	0x0000


	//----- nvinfo : EIATTR_MAXREG_COUNT
	.align		4
        /*003c*/ 	.byte	0x03, 0x1b
        /*003e*/ 	.short	0x00ff


	//----- nvinfo : EIATTR_MERCURY_ISA_VERSION
	.align		4
        /*0040*/ 	.byte	0x03, 0x5f
        /*0042*/ 	.short	0x0101


	//----- nvinfo : EIATTR_VRC_CTA_INIT_COUNT
	.align		4
        /*0044*/ 	.byte	0x02, 0x4a
	.zero		1
	.zero		1


	//----- nvinfo : EIATTR_EXIT_INSTR_OFFSETS
	.align		4
        /*0048*/ 	.byte	0x04, 0x1c
        /*004a*/ 	.short	(.L_276 - .L_275)


	//   ....[0]....
.L_275:
        /*004c*/ 	.word	0x00000a40


	//   ....[1]....
        /*0050*/ 	.word	0x00000d10


	//----- nvinfo : EIATTR_CRS_STACK_SIZE
	.align		4
.L_276:
        /*0054*/ 	.byte	0x04, 0x1e
        /*0056*/ 	.short	(.L_278 - .L_277)
.L_277:
        /*0058*/ 	.word	0x00000000


	//----- nvinfo : EIATTR_CBANK_PARAM_SIZE
	.align		4
.L_278:
        /*005c*/ 	.byte	0x03, 0x19
        /*005e*/ 	.short	0x0018


	//----- nvinfo : EIATTR_PARAM_CBANK
	.align		4
        /*0060*/ 	.byte	0x04, 0x0a
        /*0062*/ 	.short	(.L_280 - .L_279)
	.align		4
.L_279:
        /*0064*/ 	.word	index@(.nv.constant0.gelu_half_kernel)
        /*0068*/ 	.short	0x0380
        /*006a*/ 	.short	0x0018


	//----- nvinfo : EIATTR_SW_WAR
	.align		4
.L_280:
        /*006c*/ 	.byte	0x04, 0x36
        /*006e*/ 	.short	(.L_282 - .L_281)
.L_281:
        /*0070*/ 	.word	0x00000008
.L_282:


//--------------------- .nv.info.relu_half_kernel --------------------------
	.section	.nv.info.relu_half_kernel,"",@"SHT_CUDA_INFO"
	.sectionflags	@""
	.align	4


	//----- nvinfo : EIATTR_CUDA_API_VERSION
	.align		4
        /*0000*/ 	.byte	0x04, 0x37
        /*0002*/ 	.short	(.L_284 - .L_283)
.L_283:
        /*0004*/ 	.word	0x00000082


	//----- nvinfo : EIATTR_KPARAM_INFO
	.align		4
.L_284:
        /*0008*/ 	.byte	0x04, 0x17
        /*000a*/ 	.short	(.L_286 - .L_285)
.L_285:
        /*000c*/ 	.word	0x00000000
        /*0010*/ 	.short	0x0002
        /*0012*/ 	.short	0x0010
        /*0014*/ 	.byte	0x00, 0xf0, 0x21, 0x00


	//----- nvinfo : EIATTR_KPARAM_INFO
	.align		4
.L_286:
        /*0018*/ 	.byte	0x04, 0x17
        /*001a*/ 	.short	(.L_288 - .L_287)
.L_287:
        /*001c*/ 	.word	0x00000000
        /*0020*/ 	.short	0x0001
        /*0022*/ 	.short	0x0008
        /*0024*/ 	.byte	0x00, 0xf5, 0x21, 0x00


	//----- nvinfo : EIATTR_KPARAM_INFO
	.align		4
.L_288:
        /*0028*/ 	.byte	0x04, 0x17
        /*002a*/ 	.short	(.L_290 - .L_289)
.L_289:
        /*002c*/ 	.word	0x00000000
        /*0030*/ 	.short	0x0000
        /*0032*/ 	.short	0x0000
        /*0034*/ 	.byte	0x00, 0xf5, 0x21, 0x00


	//----- nvinfo : EIATTR_SPARSE_MMA_MASK
	.align		4
.L_290:
        /*0038*/ 	.byte	0x03, 0x50
        /*003a*/ 	.short	0x0000


	//----- nvinfo : EIATTR_MAXREG_COUNT
	.align		4
        /*003c*/ 	.byte	0x03, 0x1b
        /*003e*/ 	.short	0x00ff


	//----- nvinfo : EIATTR_MERCURY_ISA_VERSION
	.align		4
        /*0040*/ 	.byte	0x03, 0x5f
        /*0042*/ 	.short	0x0101


	//----- nvinfo : EIATTR_VRC_CTA_INIT_COUNT
	.align		4
        /*0044*/ 	.byte	0x02, 0x4a
	.zero		1
	.zero		1


	//----- nvinfo : EIATTR_EXIT_INSTR_OFFSETS
	.align		4
        /*0048*/ 	.byte	0x04, 0x1c
        /*004a*/ 	.short	(.L_292 - .L_291)


	//   ....[0]....
.L_291:
        /*004c*/ 	.word	0x000003e0


	//   ....[1]....
        /*0050*/ 	.word	0x000004b0


	//----- nvinfo : EIATTR_CBANK_PARAM_SIZE
	.align		4
.L_292:
        /*0054*/ 	.byte	0x03, 0x19
        /*0056*/ 	.short	0x0018


	//----- nvinfo : EIATTR_PARAM_CBANK
	.align		4
        /*0058*/ 	.byte	0x04, 0x0a
        /*005a*/ 	.short	(.L_294 - .L_293)
	.align		4
.L_293:
        /*005c*/ 	.word	index@(.nv.constant0.relu_half_kernel)
        /*0060*/ 	.short	0x0380
        /*0062*/ 	.short	0x0018


	//----- nvinfo : EIATTR_SW_WAR
	.align		4
.L_294:
        /*0064*/ 	.byte	0x04, 0x36
        /*0066*/ 	.short	(.L_296 - .L_295)
.L_295:
        /*0068*/ 	.word	0x00000008
.L_296:


//--------------------- .nv.info.unary_half_kernel --------------------------
	.section	.nv.info.unary_half_kernel,"",@"SHT_CUDA_INFO"
	.sectionflags	@""
	.align	4


	//----- nvinfo : EIATTR_CUDA_API_VERSION
	.align		4
        /*0000*/ 	.byte	0x04, 0x37
        /*0002*/ 	.short	(.L_298 - .L_297)
.L_297:
        /*0004*/ 	.word	0x00000082


	//----- nvinfo : EIATTR_KPARAM_INFO
	.align		4
.L_298:
        /*0008*/ 	.byte	0x04, 0x17
        /*000a*/ 	.short	(.L_300 - .L_299)
.L_299:
        /*000c*/ 	.word	0x00000000
        /*0010*/ 	.short	0x0003
        /*0012*/ 	.short	0x0018
        /*0014*/ 	.byte	0x00, 0xf0, 0x11, 0x00


	//----- nvinfo : EIATTR_KPARAM_INFO
	.align		4
.L_300:
        /*0018*/ 	.byte	0x04, 0x17
        /*001a*/ 	.short	(.L_302 - .L_301)
.L_301:
        /*001c*/ 	.word	0x00000000
        /*0020*/ 	.short	0x0002
        /*0022*/ 	.short	0x0010
        /*0024*/ 	.byte	0x00, 0xf0, 0x21, 0x00


	//----- nvinfo : EIATTR_KPARAM_INFO
	.align		4
.L_302:
        /*0028*/ 	.byte	0x04, 0x17
        /*002a*/ 	.short	(.L_304 - .L_303)
.L_303:
        /*002c*/ 	.word	0x00000000
        /*0030*/ 	.short	0x0001
        /*0032*/ 	.short	0x0008
        /*0034*/ 	.byte	0x00, 0xf5, 0x21, 0x00


	//----- nvinfo : EIATTR_KPARAM_INFO
	.align		4
.L_304:
        /*0038*/ 	.byte	0x04, 0x17
        /*003a*/ 	.short	(.L_306 - .L_305)
.L_305:
        /*003c*/ 	.word	0x00000000
        /*0040*/ 	.short	0x0000
        /*0042*/ 	.short	0x0000
        /*0044*/ 	.byte	0x00, 0xf5, 0x21, 0x00


	//----- nvinfo : EIATTR_SPARSE_MMA_MASK
	.align		4
.L_306:
        /*0048*/ 	.byte	0x03, 0x50
        /*004a*/ 	.short	0x0000


	//----- nvinfo : EIATTR_MAXREG_COUNT
	.align		4
        /*004c*/ 	.byte	0x03, 0x1b
        /*004e*/ 	.short	0x00ff


	//----- nvinfo : EIATTR_MERCURY_ISA_VERSION
	.align		4
        /*0050*/ 	.byte	0x03, 0x5f
        /*0052*/ 	.short	0x0101


	//----- nvinfo : EIATTR_VRC_CTA_INIT_COUNT
	.align		4
        /*0054*/ 	.byte	0x02, 0x4a
	.zero		1
	.zero		1


	//----- nvinfo : EIATTR_EXIT_INSTR_OFFSETS
	.align		4
        /*0058*/ 	.byte	0x04, 0x1c
        /*005a*/ 	.short	(.L_308 - .L_307)


	//   ....[0]....
.L_307:
        /*005c*/ 	.word	0x000138f0


	//   ....[1]....
        /*0060*/ 	.word	0x0001a110


	//----- nvinfo : EIATTR_INDIRECT_BRANCH_TARGETS
	.align		4
.L_308:
        /*0064*/ 	.byte	0x04, 0x34
        /*0066*/ 	.short	(.L_310 - .L_309)


	//   ....[0]....
.L_309:
        /*0068*/ 	.word	.L_x_763@srel
        /*006c*/ 	.short	0x0
        /*006e*/ 	.short	0x0
        /*0070*/ 	.word	0xa
        /*0074*/ 	.word	.L_x_764@srel
        /* <DEDUP_REMOVED lines=9> */


	//   ....[1]....
        /*009c*/ 	.word	.L_x_774@srel
        /*00a0*/ 	.short	0x0
        /*00a2*/ 	.short	0x0
        /*00a4*/ 	.word	0x3
        /*00a8*/ 	.word	.L_x_775@srel
        /*00ac*/ 	.word	.L_x_776@srel
        /*00b0*/ 	.word	.L_x_777@srel


	//   ....[2]....
        /*00b4*/ 	.word	.L_x_778@srel
        /*00b8*/ 	.short	0x0
        /*00ba*/ 	.short	0x0
        /*00bc*/ 	.word	0x3
        /*00c0*/ 	.word	.L_x_779@srel
        /*00c4*/ 	.word	.L_x_780@srel
        /*00c8*/ 	.word	.L_x_781@srel


	//   ....[3]....
        /*00cc*/ 	.word	.L_x_782@srel
        /*00d0*/ 	.short	0x0
        /*00d2*/ 	.short	0x0
        /*00d4*/ 	.word	0x3
        /*00d8*/ 	.word	.L_x_783@srel
        /*00dc*/ 	.word	.L_x_784@srel
        /*00e0*/ 	.word	.L_x_785@srel


	//   ....[4]....
        /*00e4*/ 	.word	.L_x_786@srel
        /*00e8*/ 	.short	0x0
        /*00ea*/ 	.short	0x0
        /*00ec*/ 	.word	0x3
        /*00f0*/ 	.word	.L_x_787@srel
        /*00f4*/ 	.word	.L_x_788@srel
        /*00f8*/ 	.word	.L_x_789@srel


	//   ....[5]....
        /*00fc*/ 	.word	.L_x_790@srel
        /*0100*/ 	.short	0x0
        /*0102*/ 	.short	0x0
        /*0104*/ 	.word	0x3
        /*0108*/ 	.word	.L_x_791@srel
        /*010c*/ 	.word	.L_x_792@srel
        /*0110*/ 	.word	.L_x_793@srel


	//   ....[6]....
        /*0114*/ 	.word	.L_x_794@srel
        /*0118*/ 	.short	0x0
        /*011a*/ 	.short	0x0
        /*011c*/ 	.word	0x3
        /*0120*/ 	.word	.L_x_795@srel
        /*0124*/ 	.word	.L_x_796@srel
        /*0128*/ 	.word	.L_x_797@srel


	//   ....[7]....
        /*012c*/ 	.word	.L_x_798@srel
        /*0130*/ 	.short	0x0
        /*0132*/ 	.short	0x0
        /*0134*/ 	.word	0x3
        /*0138*/ 	.word	.L_x_799@srel
        /*013c*/ 	.word	.L_x_800@srel
        /*0140*/ 	.word	.L_x_801@srel


	//   ....[8]....
        /*0144*/ 	.word	.L_x_802@srel
        /*0148*/ 	.short	0x0
        /*014a*/ 	.short	0x0
        /*014c*/ 	.word	0x3
        /*0150*/ 	.word	.L_x_803@srel
        /*0154*/ 	.word	.L_x_804@srel
        /*0158*/ 	.word	.L_x_805@srel


	//   ....[9]....
        /* <DEDUP_REMOVED lines=14> */


	//   ....[10]....
        /*0190*/ 	.word	.L_x_817@srel
        /*0194*/ 	.short	0x0
        /*0196*/ 	.short	0x0
        /*0198*/ 	.word	0x3
        /*019c*/ 	.word	.L_x_818@srel
        /*01a0*/ 	.word	.L_x_819@srel
        /*01a4*/ 	.word	.L_x_820@srel


	//   ....[11]....
        /*01a8*/ 	.word	.L_x_821@srel
        /*01ac*/ 	.short	0x0
        /*01ae*/ 	.short	0x0
        /*01b0*/ 	.word	0x3
        /*01b4*/ 	.word	.L_x_822@srel
        /*01b8*/ 	.word	.L_x_823@srel
        /*01bc*/ 	.word	.L_x_824@srel


	//   ....[12]....
        /*01c0*/ 	.word	.L_x_825@srel
        /*01c4*/ 	.short	0x0
        /*01c6*/ 	.short	0x0
        /*01c8*/ 	.word	0x3
        /*01cc*/ 	.word	.L_x_826@srel
        /*01d0*/ 	.word	.L_x_827@srel
        /*01d4*/ 	.word	.L_x_828@srel


	//   ....[13]....
        /*01d8*/ 	.word	.L_x_829@srel
        /*01dc*/ 	.short	0x0
        /*01de*/ 	.short	0x0
        /*01e0*/ 	.word	0x3
        /*01e4*/ 	.word	.L_x_830@srel
        /*01e8*/ 	.word	.L_x_831@srel
        /*01ec*/ 	.word	.L_x_832@srel


	//   ....[14]....
        /*01f0*/ 	.word	.L_x_833@srel
        /*01f4*/ 	.short	0x0
        /*01f6*/ 	.short	0x0
        /*01f8*/ 	.word	0x3
        /*01fc*/ 	.word	.L_x_834@srel
        /*0200*/ 	.word	.L_x_835@srel
        /*0204*/ 	.word	.L_x_836@srel


	//   ....[15]....
        /*0208*/ 	.word	.L_x_837@srel
        /*020c*/ 	.short	0x0
        /*020e*/ 	.short	0x0
        /*0210*/ 	.word	0x3
        /*0214*/ 	.word	.L_x_838@srel
        /*0218*/ 	.word	.L_x_839@srel
        /*021c*/ 	.word	.L_x_840@srel


	//   ....[16]....
        /*0220*/ 	.word	.L_x_841@srel
        /*0224*/ 	.short	0x0
        /*0226*/ 	.short	0x0
        /*0228*/ 	.word	0x3
        /*022c*/ 	.word	.L_x_842@srel
        /*0230*/ 	.word	.L_x_843@srel
        /*0234*/ 	.word	.L_x_844@srel


	//   ....[17]....
        /*0238*/ 	.word	.L_x_845@srel
        /*023c*/ 	.short	0x0
        /*023e*/ 	.short	0x0
        /*0240*/ 	.word	0x3
        /*0244*/ 	.word	.L_x_846@srel
        /*0248*/ 	.word	.L_x_847@srel
        /*024c*/ 	.word	.L_x_848@srel


	//   ....[18]....
        /* <DEDUP_REMOVED lines=14> */


	//   ....[19]....
        /*0284*/ 	.word	.L_x_860@srel
        /*0288*/ 	.short	0x0
        /*028a*/ 	.short	0x0
        /*028c*/ 	.word	0x3
        /*0290*/ 	.word	.L_x_861@srel
        /*0294*/ 	.word	.L_x_862@srel
        /*0298*/ 	.word	.L_x_863@srel


	//   ....[20]....
        /*029c*/ 	.word	.L_x_864@srel
        /*02a0*/ 	.short	0x0
        /*02a2*/ 	.short	0x0
        /*02a4*/ 	.word	0x3
        /*02a8*/ 	.word	.L_x_865@srel
        /*02ac*/ 	.word	.L_x_866@srel
        /*02b0*/ 	.word	.L_x_867@srel


	//   ....[21]....
        /*02b4*/ 	.word	.L_x_868@srel
        /*02b8*/ 	.short	0x0
        /*02ba*/ 	.short	0x0
        /*02bc*/ 	.word	0x3
        /*02c0*/ 	.word	.L_x_869@srel
        /*02c4*/ 	.word	.L_x_870@srel
        /*02c8*/ 	.word	.L_x_871@srel


	//   ....[22]....
        /*02cc*/ 	.word	.L_x_872@srel
        /*02d0*/ 	.short	0x0
        /*02d2*/ 	.short	0x0
        /*02d4*/ 	.word	0x3
        /*02d8*/ 	.word	.L_x_873@srel
        /*02dc*/ 	.word	.L_x_874@srel
        /*02e0*/ 	.word	.L_x_875@srel


	//   ....[23]....
        /*02e4*/ 	.word	.L_x_876@srel
        /*02e8*/ 	.short	0x0
        /*02ea*/ 	.short	0x0
        /*02ec*/ 	.word	0x3
        /*02f0*/ 	.word	.L_x_877@srel
        /*02f4*/ 	.word	.L_x_878@srel
        /*02f8*/ 	.word	.L_x_879@srel


	//   ....[24]....
        /*02fc*/ 	.word	.L_x_880@srel
        /*0300*/ 	.short	0x0
        /*0302*/ 	.short	0x0
        /*0304*/ 	.word	0x3
        /*0308*/ 	.word	.L_x_881@srel
        /*030c*/ 	.word	.L_x_882@srel
        /*0310*/ 	.word	.L_x_883@srel


	//   ....[25]....
        /*0314*/ 	.word	.L_x_884@srel
        /*0318*/ 	.short	0x0
        /*031a*/ 	.short	0x0
        /*031c*/ 	.word	0x3
        /*0320*/ 	.word	.L_x_885@srel
        /*0324*/ 	.word	.L_x_886@srel
        /*0328*/ 	.word	.L_x_887@srel


	//   ....[26]....
        /*032c*/ 	.word	.L_x_888@srel
        /*0330*/ 	.short	0x0
        /*0332*/ 	.short	0x0
        /*0334*/ 	.word	0x3
        /*0338*/ 	.word	.L_x_889@srel
        /*033c*/ 	.word	.L_x_890@srel
        /*0340*/ 	.word	.L_x_891@srel


	//   ....[27]....
        /* <DEDUP_REMOVED lines=14> */


	//   ....[28]....
        /*0378*/ 	.word	.L_x_903@srel
        /*037c*/ 	.short	0x0
        /*037e*/ 	.short	0x0
        /*0380*/ 	.word	0x3
        /*0384*/ 	.word	.L_x_904@srel
        /*0388*/ 	.word	.L_x_905@srel
        /*038c*/ 	.word	.L_x_906@srel


	//   ....[29]....
        /*0390*/ 	.word	.L_x_907@srel
        /*0394*/ 	.short	0x0
        /*0396*/ 	.short	0x0
        /*0398*/ 	.word	0x3
        /*039c*/ 	.word	.L_x_908@srel
        /*03a0*/ 	.word	.L_x_909@srel
        /*03a4*/ 	.word	.L_x_910@srel


	//   ....[30]....
        /*03a8*/ 	.word	.L_x_911@srel
        /*03ac*/ 	.short	0x0
        /*03ae*/ 	.short	0x0
        /*03b0*/ 	.word	0x3
        /*03b4*/ 	.word	.L_x_912@srel
        /*03b8*/ 	.word	.L_x_913@srel
        /*03bc*/ 	.word	.L_x_914@srel


	//   ....[31]....
        /*03c0*/ 	.word	.L_x_915@srel
        /*03c4*/ 	.short	0x0
        /*03c6*/ 	.short	0x0
        /*03c8*/ 	.word	0x3
        /*03cc*/ 	.word	.L_x_916@srel
        /*03d0*/ 	.word	.L_x_917@srel
        /*03d4*/ 	.word	.L_x_918@srel


	//   ....[32]....
        /*03d8*/ 	.word	.L_x_919@srel
        /*03dc*/ 	.short	0x0
        /*03de*/ 	.short	0x0
        /*03e0*/ 	.word	0x3
        /*03e4*/ 	.word	.L_x_920@srel
        /*03e8*/ 	.word	.L_x_921@srel
        /*03ec*/ 	.word	.L_x_922@srel


	//   ....[33]....
        /*03f0*/ 	.word	.L_x_923@srel
        /*03f4*/ 	.short	0x0
        /*03f6*/ 	.short	0x0
        /*03f8*/ 	.word	0x3
        /*03fc*/ 	.word	.L_x_924@srel
        /*0400*/ 	.word	.L_x_925@srel
        /*0404*/ 	.word	.L_x_926@srel


	//   ....[34]....
        /*0408*/ 	.word	.L_x_927@srel
        /*040c*/ 	.short	0x0
        /*040e*/ 	.short	0x0
        /*0410*/ 	.word	0x3
        /*0414*/ 	.word	.L_x_928@srel
        /*0418*/ 	.word	.L_x_929@srel
        /*041c*/ 	.word	.L_x_930@srel


	//   ....[35]....
        /*0420*/ 	.word	.L_x_931@srel
        /*0424*/ 	.short	0x0
        /*0426*/ 	.short	0x0
        /*0428*/ 	.word	0x3
        /*042c*/ 	.word	.L_x_932@srel
        /*0430*/ 	.word	.L_x_933@srel
        /*0434*/ 	.word	.L_x_934@srel


	//----- nvinfo : EIATTR_CRS_STACK_SIZE
	.align		4
.L_310:
        /*0438*/ 	.byte	0x04, 0x1e
        /*043a*/ 	.short	(.L_312 - .L_311)
.L_311:
        /*043c*/ 	.word	0x00000000


	//----- nvinfo : EIATTR_CBANK_PARAM_SIZE
	.align		4
.L_312:
        /*0440*/ 	.byte	0x03, 0x19
        /*0442*/ 	.short	0x001c


	//----- nvinfo : EIATTR_PARAM_CBANK
	.align		4
        /*0444*/ 	.byte	0x04, 0x0a
        /*0446*/ 	.short	(.L_314 - .L_313)
	.align		4
.L_313:
        /*0448*/ 	.word	index@(.nv.constant0.unary_half_kernel)
        /*044c*/ 	.short	0x0380
        /*044e*/ 	.short	0x001c


	//----- nvinfo : EIATTR_SW_WAR
	.align		4
.L_314:
        /*0450*/ 	.byte	0x04, 0x36
        /*0452*/ 	.short	(.L_316 - .L_315)
.L_315:
        /*0454*/ 	.word	0x00000008
.L_316:


//--------------------- .nv.info.elu_float_kernel --------------------------
	.section	.nv.info.elu_float_kernel,"",@"SHT_CUDA_INFO"
	.sectionflags	@""
	.align	4


	//----- nvinfo : EIATTR_CUDA_API_VERSION
	.align		4
        /*0000*/ 	.byte	0x04, 0x37
        /*0002*/ 	.short	(.L_318 - .L_317)
.L_317:
        /*0004*/ 	.word	0x00000082


	//----- nvinfo : EIATTR_KPARAM_INFO
	.align		4
.L_318:
        /*0008*/ 	.byte	0x04, 0x17
        /*000a*/ 	.short	(.L_320 - .L_319)
.L_319:
        /*000c*/ 	.word	0x00000000
        /*0010*/ 	.short	0x0003
        /*0012*/ 	.short	0x0018
        /*0014*/ 	.byte	0x00, 0xf0, 0x21, 0x00


	//----- nvinfo : EIATTR_KPARAM_INFO
	.align		4
.L_320:
        /*0018*/ 	.byte	0x04, 0x17
        /*001a*/ 	.short	(.L_322 - .L_321)
.L_321:
        /*001c*/ 	.word	0x00000000
        /*0020*/ 	.short	0x0002
        /*0022*/ 	.short	0x0010
        /*0024*/ 	.byte	0x00, 0xf0, 0x11, 0x00


	//----- nvinfo : EIATTR_KPARAM_INFO
	.align		4
.L_322:
        /*0028*/ 	.byte	0x04, 0x17
        /*002a*/ 	.short	(.L_324 - .L_323)
.L_323:
        /*002c*/ 	.word	0x00000000
        /*0030*/ 	.short	0x0001
        /*0032*/ 	.short	0x0008
        /*0034*/ 	.byte	0x00, 0xf5, 0x21, 0x00


	//----- nvinfo : EIATTR_KPARAM_INFO
	.align		4
.L_324:
        /*0038*/ 	.byte	0x04, 0x17
        /*003a*/ 	.short	(.L_326 - .L_325)
.L_325:
        /*003c*/ 	.word	0x00000000
        /*0040*/ 	.short	0x0000
        /*0042*/ 	.short	0x0000
        /*0044*/ 	.byte	0x00, 0xf5, 0x21, 0x00


	//----- nvinfo : EIATTR_SPARSE_MMA_MASK
	.align		4
.L_326:
        /*0048*/ 	.byte	0x03, 0x50
        /*004a*/ 	.short	0x0000


	//----- nvinfo : EIATTR_MAXREG_COUNT
	.align		4
        /*004c*/ 	.byte	0x03, 0x1b
        /*004e*/ 	.short	0x00ff


	//----- nvinfo : EIATTR_MERCURY_ISA_VERSION
	.align		4
        /*0050*/ 	.byte	0x03, 0x5f
        /*0052*/ 	.short	0x0101


	//----- nvinfo : EIATTR_VRC_CTA_INIT_COUNT
	.align		4
        /*0054*/ 	.byte	0x02, 0x4a
	.zero		1
	.zero		1


	//----- nvinfo : EIATTR_EXIT_INSTR_OFFSETS
	.align		4
        /*0058*/ 	.byte	0x04, 0x1c
        /*005a*/ 	.short	(.L_328 - .L_327)


	//   ....[0]....
.L_327:
        /*005c*/ 	.word	0x000006e0


	//   ....[1]....
        /*0060*/ 	.word	0x00000890


	//----- nvinfo : EIATTR_CRS_STACK_SIZE
	.align		4
.L_328:
        /*0064*/ 	.byte	0x04, 0x1e
        /*0066*/ 	.short	(.L_330 - .L_329)
.L_329:
        /*0068*/ 	.word	0x00000000


	//----- nvinfo : EIATTR_CBANK_PARAM_SIZE
	.align		4
.L_330:
        /*006c*/ 	.byte	0x03, 0x19
        /*006e*/ 	.short	0x0020


	//----- nvinfo : EIATTR_PARAM_CBANK
	.align		4
        /*0070*/ 	.byte	0x04, 0x0a
        /*0072*/ 	.short	(.L_332 - .L_331)
	.align		4
.L_331:
        /*0074*/ 	.word	index@(.nv.constant0.elu_float_kernel)
        /*0078*/ 	.short	0x0380
        /*007a*/ 	.short	0x0020


	//----- nvinfo : EIATTR_SW_WAR
	.align		4
.L_332:
        /*007c*/ 	.byte	0x04, 0x36
        /*007e*/ 	.short	(.L_334 - .L_333)
.L_333:
        /*0080*/ 	.word	0x00000008
.L_334:


//--------------------- .nv.info.softplus_float_kernel --------------------------
	.section	.nv.info.softplus_float_kernel,"",@"SHT_CUDA_INFO"
	.sectionflags	@""
	.align	4


	//----- nvinfo : EIATTR_CUDA_API_VERSION
	.align		4
        /*0000*/ 	.byte	0x04, 0x37
        /*0002*/ 	.short	(.L_336 - .L_335)
.L_335:
        /*0004*/ 	.word	0x00000082


	//----- nvinfo : EIATTR_KPARAM_INFO
	.align		4
.L_336:
        /*0008*/ 	.byte	0x04, 0x17
        /*000a*/ 	.short	(.L_338 - .L_337)
.L_337:
        /*000c*/ 	.word	0x00000000
        /*0010*/ 	.short	0x0004
        /*0012*/ 	.short	0x0018
        /*0014*/ 	.byte	0x00, 0xf0, 0x21, 0x00


	//----- nvinfo : EIATTR_KPARAM_INFO
	.align		4
.L_338:
        /*0018*/ 	.byte	0x04, 0x17
        /*001a*/ 	.short	(.L_340 - .L_339)
.L_339:
        /*001c*/ 	.word	0x00000000
        /*0020*/ 	.short	0x0003
        /*0022*/ 	.short	0x0014
        /*0024*/ 	.byte	0x00, 0xf0, 0x11, 0x00


	//----- nvinfo : EIATTR_KPARAM_INFO
	.align		4
.L_340:
        /*0028*/ 	.byte	0x04, 0x17
        /*002a*/ 	.short	(.L_342 - .L_341)
.L_341:
        /*002c*/ 	.word	0x00000000
        /*0030*/ 	.short	0x0002
        /*0032*/ 	.short	0x0010
        /*0034*/ 	.byte	0x00, 0xf0, 0x11, 0x00


	//----- nvinfo : EIATTR_KPARAM_INFO
	.align		4
.L_342:
        /*0038*/ 	.byte	0x04, 0x17
        /*003a*/ 	.short	(.L_344 - .L_343)
.L_343:
        /*003c*/ 	.word	0x00000000
        /*0040*/ 	.short	0x0001
        /*0042*/ 	.short	0x0008
        /*0044*/ 	.byte	0x00, 0xf5, 0x21, 0x00


	//----- nvinfo : EIATTR_KPARAM_INFO
	.align		4
.L_344:
        /*0048*/ 	.byte	0x04, 0x17
        /*004a*/ 	.short	(.L_346 - .L_345)
.L_345:
        /*004c*/ 	.word	0x00000000
        /*0050*/ 	.short	0x0000
        /*0052*/ 	.short	0x0000
        /*0054*/ 	.byte	0x00, 0xf5, 0x21, 0x00


	//----- nvinfo : EIATTR_SPARSE_MMA_MASK
	.align		4
.L_346:
        /*0058*/ 	.byte	0x03, 0x50
        /*005a*/ 	.short	0x0000


	//----- nvinfo : EIATTR_MAXREG_COUNT
	.align		4
        /*005c*/ 	.byte	0x03, 0x1b
        /*005e*/ 	.short	0x00ff


	//----- nvinfo : EIATTR_MERCURY_ISA_VERSION
	.align		4
        /*0060*/ 	.byte	0x03, 0x5f
        /*0062*/ 	.short	0x0101


	//----- nvinfo : EIATTR_VRC_CTA_INIT_COUNT
	.align		4
        /*0064*/ 	.byte	0x02, 0x4a
	.zero		1
	.zero		1


	//----- nvinfo : EIATTR_EXIT_INSTR_OFFSETS
	.align		4
        /*0068*/ 	.byte	0x04, 0x1c
        /*006a*/ 	.short	(.L_348 - .L_347)


	//   ....[0]....
.L_347:
        /*006c*/ 	.word	0x00000f40


	//   ....[1]....
        /*0070*/ 	.word	0x00001360


	//   ....[2]....
        /*0074*/ 	.word	0x000013b0


	//----- nvinfo : EIATTR_CRS_STACK_SIZE
	.align		4
.L_348:
        /*0078*/ 	.byte	0x04, 0x1e
        /*007a*/ 	.short	(.L_350 - .L_349)
.L_349:
        /*007c*/ 	.word	0x00000000


	//----- nvinfo : EIATTR_CBANK_PARAM_SIZE
	.align		4
.L_350:
        /*0080*/ 	.byte	0x03, 0x19
        /*0082*/ 	.short	0x0020


	//----- nvinfo : EIATTR_PARAM_CBANK
	.align		4
        /*0084*/ 	.byte	0x04, 0x0a
        /*0086*/ 	.short	(.L_352 - .L_351)
	.align		4
.L_351:
        /*0088*/ 	.word	index@(.nv.constant0.softplus_float_kernel)
        /*008c*/ 	.short	0x0380
        /*008e*/ 	.short	0x0020


	//----- nvinfo : EIATTR_SW_WAR
	.align		4
.L_352:
        /*0090*/ 	.byte	0x04, 0x36
        /*0092*/ 	.short	(.L_354 - .L_353)
.L_353:
        /*0094*/ 	.word	0x00000008
.L_354:


//--------------------- .nv.info.silu_float_kernel --------------------------
	.section	.nv.info.silu_float_kernel,"",@"SHT_CUDA_INFO"
	.sectionflags	@""
	.align	4


	//----- nvinfo : EIATTR_CUDA_API_VERSION
	.align		4
        /*0000*/ 	.byte	0x04, 0x37
        /*0002*/ 	.short	(.L_356 - .L_355)
.L_355:
        /*0004*/ 	.word	0x00000082


	//----- nvinfo : EIATTR_KPARAM_INFO
	.align		4
.L_356:
        /*0008*/ 	.byte	0x04, 0x17
        /*000a*/ 	.short	(.L_358 - .L_357)
.L_357:
        /*000c*/ 	.word	0x00000000
        /*0010*/ 	.short	0x0002
        /*0012*/ 	.short	0x0010
        /*0014*/ 	.byte	0x00, 0xf0, 0x21, 0x00


	//----- nvinfo : EIATTR_KPARAM_INFO
	.align		4
.L_358:
        /*0018*/ 	.byte	0x04, 0x17
        /*001a*/ 	.short	(.L_360 - .L_359)
.L_359:
        /*001c*/ 	.word	0x00000000
        /*0020*/ 	.short	0x0001
        /*0022*/ 	.short	0x0008
        /*0024*/ 	.byte	0x00, 0xf5, 0x21, 0x00


	//----- nvinfo : EIATTR_KPARAM_INFO
	.align		4
.L_360:
        /*0028*/ 	.byte	0x04, 0x17
        /*002a*/ 	.short	(.L_362 - .L_361)
.L_361:
        /*002c*/ 	.word	0x00000000
        /*0030*/ 	.short	0x0000
        /*0032*/ 	.short	0x0000
        /*0034*/ 	.byte	0x00, 0xf5, 0x21, 0x00


	//----- nvinfo : EIATTR_SPARSE_MMA_MASK
	.align		4
.L_362:
        /*0038*/ 	.byte	0x03, 0x50
        /*003a*/ 	.short	0x0000


	//----- nvinfo : EIATTR_MAXREG_COUNT
	.align		4
        /*003c*/ 	.byte	0x03, 0x1b
        /*003e*/ 	.short	0x00ff


	//----- nvinfo : EIATTR_MERCURY_ISA_VERSION
	.align		4
        /*0040*/ 	.byte	0x03, 0x5f
        /*0042*/ 	.short	0x0101


	//----- nvinfo : EIATTR_VRC_CTA_INIT_COUNT
	.align		4
        /*0044*/ 	.byte	0x02, 0x4a
	.zero		1
	.zero		1


	//----- nvinfo : EIATTR_EXIT_INSTR_OFFSETS
	.align		4
        /*0048*/ 	.byte	0x04, 0x1c
        /*004a*/ 	.short	(.L_364 - .L_363)


	//   ....[0]....
.L_363:
        /*004c*/ 	.word	0x00000840


	//   ....[1]....
        /*0050*/ 	.word	0x00000a60


	//----- nvinfo : EIATTR_CRS_STACK_SIZE
	.align		4
.L_364:
        /*0054*/ 	.byte	0x04, 0x1e
        /*0056*/ 	.short	(.L_366 - .L_365)
.L_365:
        /*0058*/ 	.word	0x00000000


	//----- nvinfo : EIATTR_CBANK_PARAM_SIZE
	.align		4
.L_366:
        /*005c*/ 	.byte	0x03, 0x19
        /*005e*/ 	.short	0x0018


	//----- nvinfo : EIATTR_PARAM_CBANK
	.align		4
        /*0060*/ 	.byte	0x04, 0x0a
        /*0062*/ 	.short	(.L_368 - .L_367)
	.align		4
.L_367:
        /*0064*/ 	.word	index@(.nv.constant0.silu_float_kernel)
        /*0068*/ 	.short	0x0380
        /*006a*/ 	.short	0x0018


	//----- nvinfo : EIATTR_SW_WAR
	.align		4
.L_368:
        /*006c*/ 	.byte	0x04, 0x36
        /*006e*/ 	.short	(.L_370 - .L_369)
.L_369:
        /*0070*/ 	.word	0x00000008
.L_370:


//--------------------- .nv.info.gelu_fast_float_kernel --------------------------
	.section	.nv.info.gelu_fast_float_kernel,"",@"SHT_CUDA_INFO"
	.sectionflags	@""
	.align	4


	//----- nvinfo : EIATTR_CUDA_API_VERSION
	.align		4
        /*0000*/ 	.byte	0x04, 0x37
        /*0002*/ 	.short	(.L_372 - .L_371)
.L_371:
        /*0004*/ 	.word	0x00000082


	//----- nvinfo : EIATTR_KPARAM_INFO
	.align		4
.L_372:
        /*0008*/ 	.byte	0x04, 0x17
        /*000a*/ 	.short	(.L_374 - .L_373)
.L_373:
        /*000c*/ 	.word	0x00000000
        /*0010*/ 	.short	0x0002
        /*0012*/ 	.short	0x0010
        /*0014*/ 	.byte	0x00, 0xf0, 0x21, 0x00


	//----- nvinfo : EIATTR_KPARAM_INFO
	.align		4
.L_374:
        /*0018*/ 	.byte	0x04, 0x17
        /*001a*/ 	.short	(.L_376 - .L_375)
.L_375:
        /*001c*/ 	.word	0x00000000
        /*0020*/ 	.short	0x0001
        /*0022*/ 	.short	0x0008
        /*0024*/ 	.byte	0x00, 0xf5, 0x21, 0x00


	//----- nvinfo : EIATTR_KPARAM_INFO
	.align		4
.L_376:
        /*0028*/ 	.byte	0x04, 0x17
        /*002a*/ 	.short	(.L_378 - .L_377)
.L_377:
        /*002c*/ 	.word	0x00000000
        /*0030*/ 	.short	0x0000
        /*0032*/ 	.short	0x0000
        /*0034*/ 	.byte	0x00, 0xf5, 0x21, 0x00


	//----- nvinfo : EIATTR_SPARSE_MMA_MASK
	.align		4
.L_378:
        /*0038*/ 	.byte	0x03, 0x50
        /*003a*/ 	.short	0x0000


	//----- nvinfo : EIATTR_MAXREG_COUNT
	.align		4
        /*003c*/ 	.byte	0x03, 0x1b
        /*003e*/ 	.short	0x00ff


	//----- nvinfo : EIATTR_MERCURY_ISA_VERSION
	.align		4
        /*0040*/ 	.byte	0x03, 0x5f
        /*0042*/ 	.short	0x0101


	//----- nvinfo : EIATTR_VRC_CTA_INIT_COUNT
	.align		4
        /*0044*/ 	.byte	0x02, 0x4a
	.zero		1
	.zero		1


	//----- nvinfo : EIATTR_EXIT_INSTR_OFFSETS
	.align		4
        /*0048*/ 	.byte	0x04, 0x1c
        /*004a*/ 	.short	(.L_380 - .L_379)


	//   ....[0]....
.L_379:
        /*004c*/ 	.word	0x00000830


	//   ....[1]....
        /*0050*/ 	.word	0x00000a50


	//----- nvinfo : EIATTR_CRS_STACK_SIZE
	.align		4
.L_380:
        /*0054*/ 	.byte	0x04, 0x1e
        /*0056*/ 	.short	(.L_382 - .L_381)
.L_381:
        /*0058*/ 	.word	0x00000000


	//----- nvinfo : EIATTR_CBANK_PARAM_SIZE
	.align		4
.L_382:
        /*005c*/ 	.byte	0x03, 0x19
        /*005e*/ 	.short	0x0018


	//----- nvinfo : EIATTR_PARAM_CBANK
	.align		4
        /*0060*/ 	.byte	0x04, 0x0a
        /*0062*/ 	.short	(.L_384 - .L_383)
	.align		4
.L_383:
        /*0064*/ 	.word	index@(.nv.constant0.gelu_fast_float_kernel)
        /*0068*/ 	.short	0x0380
        /*006a*/ 	.short	0x0018


	//----- nvinfo : EIATTR_SW_WAR
	.align		4
.L_384:
        /*006c*/ 	.byte	0x04, 0x36
        /*006e*/ 	.short	(.L_386 - .L_385)
.L_385:
        /*0070*/ 	.word	0x00000008
.L_386:


//--------------------- .nv.info.gelu_float_kernel --------------------------
	.section	.nv.info.gelu_float_kernel,"",@"SHT_CUDA_INFO"
	.sectionflags	@""
	.align	4


	//----- nvinfo : EIATTR_CUDA_API_VERSION
	.align		4
        /*0000*/ 	.byte	0x04, 0x37
        /*0002*/ 	.short	(.L_388 - .L_387)
.L_387:
        /*0004*/ 	.word	0x00000082


	//----- nvinfo : EIATTR_KPARAM_INFO
	.align		4
.L_388:
        /*0008*/ 	.byte	0x04, 0x17
        /*000a*/ 	.short	(.L_390 - .L_389)
.L_389:
        /*000c*/ 	.word	0x00000000
        /*0010*/ 	.short	0x0002
        /*0012*/ 	.short	0x0010
        /*0014*/ 	.byte	0x00, 0xf0, 0x21, 0x00


	//----- nvinfo : EIATTR_KPARAM_INFO
	.align		4
.L_390:
        /*0018*/ 	.byte	0x04, 0x17
        /*001a*/ 	.short	(.L_392 - .L_391)
.L_391:
        /*001c*/ 	.word	0x00000000
        /*0020*/ 	.short	0x0001
        /*0022*/ 	.short	0x0008
        /*0024*/ 	.byte	0x00, 0xf5, 0x21, 0x00


	//----- nvinfo : EIATTR_KPARAM_INFO
	.align		4
.L_392:
        /*0028*/ 	.byte	0x04, 0x17
        /*002a*/ 	.short	(.L_394 - .L_393)
.L_393:
        /*002c*/ 	.word	0x00000000
        /*0030*/ 	.short	0x0000
        /*0032*/ 	.short	0x0000
        /*0034*/ 	.byte	0x00, 0xf5, 0x21, 0x00


	//----- nvinfo : EIATTR_SPARSE_MMA_MASK
	.align		4
.L_394:
        /*0038*/ 	.byte	0x03, 0x50
        /*003a*/ 	.short	0x0000


	//----- nvinfo : EIATTR_MAXREG_COUNT
	.align		4
        /*003c*/ 	.byte	0x03, 0x1b
        /*003e*/ 	.short	0x00ff


	//----- nvinfo : EIATTR_MERCURY_ISA_VERSION
	.align		4
        /*0040*/ 	.byte	0x03, 0x5f
        /*0042*/ 	.short	0x0101


	//----- nvinfo : EIATTR_VRC_CTA_INIT_COUNT
	.align		4
        /*0044*/ 	.byte	0x02, 0x4a
	.zero		1
	.zero		1


	//----- nvinfo : EIATTR_EXIT_INSTR_OFFSETS
	.align		4
        /*0048*/ 	.byte	0x04, 0x1c
        /*004a*/ 	.short	(.L_396 - .L_395)


	//   ....[0]....
.L_395:
        /*004c*/ 	.word	0x000009e0


	//   ....[1]....
        /*0050*/ 	.word	0x00000c90


	//----- nvinfo : EIATTR_CRS_STACK_SIZE
	.align		4
.L_396:
        /*0054*/ 	.byte	0x04, 0x1e
        /*0056*/ 	.short	(.L_398 - .L_397)
.L_397:
        /*0058*/ 	.word	0x00000000


	//----- nvinfo : EIATTR_CBANK_PARAM_SIZE
	.align		4
.L_398:
        /*005c*/ 	.byte	0x03, 0x19
        /*005e*/ 	.short	0x0018


	//----- nvinfo : EIATTR_PARAM_CBANK
	.align		4
        /*0060*/ 	.byte	0x04, 0x0a
        /*0062*/ 	.short	(.L_400 - .L_399)
	.align		4
.L_399:
        /*0064*/ 	.word	index@(.nv.constant0.gelu_float_kernel)
        /*0068*/ 	.short	0x0380
        /*006a*/ 	.short	0x0018


	//----- nvinfo : EIATTR_SW_WAR
	.align		4
.L_400:
        /*006c*/ 	.byte	0x04, 0x36
        /*006e*/ 	.short	(.L_402 - .L_401)
.L_401:
        /*0070*/ 	.word	0x00000008
.L_402:


//--------------------- .nv.info.leaky_relu_float_kernel --------------------------
	.section	.nv.info.leaky_relu_float_kernel,"",@"SHT_CUDA_INFO"
	.sectionflags	@""
	.align	4


	//----- nvinfo : EIATTR_CUDA_API_VERSION
	.align		4
        /*0000*/ 	.byte	0x04, 0x37
        /*0002*/ 	.short	(.L_404 - .L_403)
.L_403:
        /*0004*/ 	.word	0x00000082


	//----- nvinfo : EIATTR_KPARAM_INFO
	.align		4
.L_404:
        /*0008*/ 	.byte	0x04, 0x17
        /*000a*/ 	.short	(.L_406 - .L_405)
.L_405:
        /*000c*/ 	.word	0x00000000
        /*0010*/ 	.short	0x0003
        /*0012*/ 	.short	0x0018
        /*0014*/ 	.byte	0x00, 0xf0, 0x21, 0x00


	//----- nvinfo : EIATTR_KPARAM_INFO
	.align		4
.L_406:
        /*0018*/ 	.byte	0x04, 0x17
        /*001a*/ 	.short	(.L_408 - .L_407)
.L_407:
        /*001c*/ 	.word	0x00000000
        /*0020*/ 	.short	0x0002
        /*0022*/ 	.short	0x0010
        /*0024*/ 	.byte	0x00, 0xf0, 0x11, 0x00


	//----- nvinfo : EIATTR_KPARAM_INFO
	.align		4
.L_408:
        /*0028*/ 	.byte	0x04, 0x17
        /*002a*/ 	.short	(.L_410 - .L_409)
.L_409:
        /*002c*/ 	.word	0x00000000
        /*0030*/ 	.short	0x0001
        /*0032*/ 	.short	0x0008
        /*0034*/ 	.byte	0x00, 0xf5, 0x21, 0x00


	//----- nvinfo : EIATTR_KPARAM_INFO
	.align		4
.L_410:
        /*0038*/ 	.byte	0x04, 0x17
        /*003a*/ 	.short	(.L_412 - .L_411)
.L_411:
        /*003c*/ 	.word	0x00000000
        /*0040*/ 	.short	0x0000
        /*0042*/ 	.short	0x0000
        /*0044*/ 	.byte	0x00, 0xf5, 0x21, 0x00


	//----- nvinfo : EIATTR_SPARSE_MMA_MASK
	.align		4
.L_412:
        /*0048*/ 	.byte	0x03, 0x50
        /*004a*/ 	.short	0x0000


	//----- nvinfo : EIATTR_MAXREG_COUNT
	.align		4
        /*004c*/ 	.byte	0x03, 0x1b
        /*004e*/ 	.short	0x00ff


	//----- nvinfo : EIATTR_MERCURY_ISA_VERSION
	.align		4
        /*0050*/ 	.byte	0x03, 0x5f
        /*0052*/ 	.short	0x0101


	//----- nvinfo : EIATTR_VRC_CTA_INIT_COUNT
	.align		4
        /*0054*/ 	.byte	0x02, 0x4a
	.zero		1
	.zero		1


	//----- nvinfo : EIATTR_EXIT_INSTR_OFFSETS
	.align		4
        /*0058*/ 	.byte	0x04, 0x1c
        /*005a*/ 	.short	(.L_414 - .L_413)


	//   ....[0]....
.L_413:
        /*005c*/ 	.word	0x00000440


	//   ....[1]....
        /*0060*/ 	.word	0x00000510


	//----- nvinfo : EIATTR_CBANK_PARAM_SIZE
	.align		4
.L_414:
        /*0064*/ 	.byte	0x03, 0x19
        /*0066*/ 	.short	0x0020


	//----- nvinfo : EIATTR_PARAM_CBANK
	.align		4
        /*0068*/ 	.byte	0x04, 0x0a
        /*006a*/ 	.short	(.L_416 - .L_415)
	.align		4
.L_415:
        /*006c*/ 	.word	index@(.nv.constant0.leaky_relu_float_kernel)
        /*0070*/ 	.short	0x0380
        /*0072*/ 	.short	0x0020


	//----- nvinfo : EIATTR_SW_WAR
	.align		4
.L_416:
        /*0074*/ 	.byte	0x04, 0x36
        /*0076*/ 	.short	(.L_418 - .L_417)
.L_417:
        /*0078*/ 	.word	0x00000008
.L_418:


//--------------------- .nv.info.relu_float_kernel --------------------------
	.section	.nv.info.relu_float_kernel,"",@"SHT_CUDA_INFO"
	.sectionflags	@""
	.align	4


	//----- nvinfo : EIATTR_CUDA_API_VERSION
	.align		4
        /*0000*/ 	.byte	0x04, 0x37
        /*0002*/ 	.short	(.L_420 - .L_419)
.L_419:
        /*0004*/ 	.word	0x00000082


	//----- nvinfo : EIATTR_KPARAM_INFO
	.align		4
.L_420:
        /*0008*/ 	.byte	0x04, 0x17
        /*000a*/ 	.short	(.L_422 - .L_421)
.L_421:
        /*000c*/ 	.word	0x00000000
        /*0010*/ 	.short	0x0002
        /*0012*/ 	.short	0x0010
        /*0014*/ 	.byte	0x00, 0xf0, 0x21, 0x00


	//----- nvinfo : EIATTR_KPARAM_INFO
	.align		4
.L_422:
        /*0018*/ 	.byte	0x04, 0x17
        /*001a*/ 	.short	(.L_424 - .L_423)
.L_423:
        /*001c*/ 	.word	0x00000000
        /*0020*/ 	.short	0x0001
        /*0022*/ 	.short	0x0008
        /*0024*/ 	.byte	0x00, 0xf5, 0x21, 0x00


	//----- nvinfo : EIATTR_KPARAM_INFO
	.align		4
.L_424:
        /*0028*/ 	.byte	0x04, 0x17
        /*002a*/ 	.short	(.L_426 - .L_425)
.L_425:
        /*002c*/ 	.word	0x00000000
        /*0030*/ 	.short	0x0000
        /*0032*/ 	.short	0x0000
        /*0034*/ 	.byte	0x00, 0xf5, 0x21, 0x00


	//----- nvinfo : EIATTR_SPARSE_MMA_MASK
	.align		4
.L_426:
        /*0038*/ 	.byte	0x03, 0x50
        /*003a*/ 	.short	0x0000


	//----- nvinfo : EIATTR_MAXREG_COUNT
	.align		4
        /*003c*/ 	.byte	0x03, 0x1b
        /*003e*/ 	.short	0x00ff


	//----- nvinfo : EIATTR_MERCURY_ISA_VERSION
	.align		4
        /*0040*/ 	.byte	0x03, 0x5f
        /*0042*/ 	.short	0x0101


	//----- nvinfo : EIATTR_VRC_CTA_INIT_COUNT
	.align		4
        /*0044*/ 	.byte	0x02, 0x4a
	.zero		1
	.zero		1


	//----- nvinfo : EIATTR_EXIT_INSTR_OFFSETS
	.align		4
        /*0048*/ 	.byte	0x04, 0x1c
        /*004a*/ 	.short	(.L_428 - .L_427)


	//   ....[0]....
.L_427:
        /*004c*/ 	.word	0x00000380


	//   ....[1]....
        /*0050*/ 	.word	0x00000430


	//----- nvinfo : EIATTR_CBANK_PARAM_SIZE
	.align		4
.L_428:
        /*0054*/ 	.byte	0x03, 0x19
        /*0056*/ 	.short	0x0018


	//----- nvinfo : EIATTR_PARAM_CBANK
	.align		4
        /*0058*/ 	.byte	0x04, 0x0a
        /*005a*/ 	.short	(.L_430 - .L_429)
	.align		4
.L_429:
        /*005c*/ 	.word	index@(.nv.constant0.relu_float_kernel)
        /*0060*/ 	.short	0x0380
        /*0062*/ 	.short	0x0018


	//----- nvinfo : EIATTR_SW_WAR
	.align		4
.L_430:
        /*0064*/ 	.byte	0x04, 0x36
        /*0066*/ 	.short	(.L_432 - .L_431)
.L_431:
        /*0068*/ 	.word	0x00000008
.L_432:


//--------------------- .nv.info.sigmoid_float_kernel --------------------------
	.section	.nv.info.sigmoid_float_kernel,"",@"SHT_CUDA_INFO"
	.sectionflags	@""
	.align	4


	//----- nvinfo : EIATTR_CUDA_API_VERSION
	.align		4
        /*0000*/ 	.byte	0x04, 0x37
        /*0002*/ 	.short	(.L_434 - .L_433)
.L_433:
        /*0004*/ 	.word	0x00000082


	//----- nvinfo : EIATTR_KPARAM_INFO
	.align		4
.L_434:
        /*0008*/ 	.byte	0x04, 0x17
        /*000a*/ 	.short	(.L_436 - .L_435)
.L_435:
        /*000c*/ 	.word	0x00000000
        /*0010*/ 	.short	0x0002
        /*0012*/ 	.short	0x0010
        /*0014*/ 	.byte	0x00, 0xf0, 0x21, 0x00


	//----- nvinfo : EIATTR_KPARAM_INFO
	.align		4
.L_436:
        /*0018*/ 	.byte	0x04, 0x17
        /*001a*/ 	.short	(.L_438 - .L_437)
.L_437:
        /*001c*/ 	.word	0x00000000
        /*0020*/ 	.short	0x0001
        /*0022*/ 	.short	0x0008
        /*0024*/ 	.byte	0x00, 0xf5, 0x21, 0x00


	//----- nvinfo : EIATTR_KPARAM_INFO
	.align		4
.L_438:
        /*0028*/ 	.byte	0x04, 0x17
        /*002a*/ 	.short	(.L_440 - .L_439)
.L_439:
        /*002c*/ 	.word	0x00000000
        /*0030*/ 	.short	0x0000
        /*0032*/ 	.short	0x0000
        /*0034*/ 	.byte	0x00, 0xf5, 0x21, 0x00


	//----- nvinfo : EIATTR_SPARSE_MMA_MASK
	.align		4
.L_440:
        /*0038*/ 	.byte	0x03, 0x50
        /*003a*/ 	.short	0x0000


	//----- nvinfo : EIATTR_MAXREG_COUNT
	.align		4
        /*003c*/ 	.byte	0x03, 0x1b
        /*003e*/ 	.short	0x00ff


	//----- nvinfo : EIATTR_MERCURY_ISA_VERSION
	.align		4
        /*0040*/ 	.byte	0x03, 0x5f
        /*0042*/ 	.short	0x0101


	//----- nvinfo : EIATTR_VRC_CTA_INIT_COUNT
	.align		4
        /*0044*/ 	.byte	0x02, 0x4a
	.zero		1
	.zero		1


	//----- nvinfo : EIATTR_EXIT_INSTR_OFFSETS
	.align		4
        /*0048*/ 	.byte	0x04, 0x1c
        /*004a*/ 	.short	(.L_442 - .L_441)


	//   ....[0]....
.L_441:
        /*004c*/ 	.word	0x00000890


	//   ....[1]....
        /*0050*/ 	.word	0x00000ac0


	//----- nvinfo : EIATTR_CRS_STACK_SIZE
	.align		4
.L_442:
        /*0054*/ 	.byte	0x04, 0x1e
        /*0056*/ 	.short	(.L_444 - .L_443)
.L_443:
        /*0058*/ 	.word	0x00000000


	//----- nvinfo : EIATTR_CBANK_PARAM_SIZE
	.align		4
.L_444:
        /*005c*/ 	.byte	0x03, 0x19
        /*005e*/ 	.short	0x0018


	//----- nvinfo : EIATTR_PARAM_CBANK
	.align		4
        /*0060*/ 	.byte	0x04, 0x0a
        /*0062*/ 	.short	(.L_446 - .L_445)
	.align		4
.L_445:
        /*0064*/ 	.word	index@(.nv.constant0.sigmoid_float_kernel)
        /*0068*/ 	.short	0x0380
        /*006a*/ 	.short	0x0018


	//----- nvinfo : EIATTR_SW_WAR
	.align		4
.L_446:
        /*006c*/ 	.byte	0x04, 0x36
        /*006e*/ 	.short	(.L_448 - .L_447)
.L_447:
        /*0070*/ 	.word	0x00000008
.L_448:


//--------------------- .nv.info.tanh_float_kernel --------------------------
	.section	.nv.info.tanh_float_kernel,"",@"SHT_CUDA_INFO"
	.sectionflags	@""
	.align	4


	//----- nvinfo : EIATTR_CUDA_API_VERSION
	.align		4
        /*0000*/ 	.byte	0x04, 0x37
        /*0002*/ 	.short	(.L_450 - .L_449)
.L_449:
        /*0004*/ 	.word	0x00000082


	//----- nvinfo : EIATTR_KPARAM_INFO
	.align		4
.L_450:
        /*0008*/ 	.byte	0x04, 0x17
        /*000a*/ 	.short	(.L_452 - .L_451)
.L_451:
        /*000c*/ 	.word	0x00000000
        /*0010*/ 	.short	0x0002
        /*0012*/ 	.short	0x0010
        /*0014*/ 	.byte	0x00, 0xf0, 0x21, 0x00


	//----- nvinfo : EIATTR_KPARAM_INFO
	.align		4
.L_452:
        /*0018*/ 	.byte	0x04, 0x17
        /*001a*/ 	.short	(.L_454 - .L_453)
.L_453:
        /*001c*/ 	.word	0x00000000
        /*0020*/ 	.short	0x0001
        /*0022*/ 	.short	0x0008
        /*0024*/ 	.byte	0x00, 0xf5, 0x21, 0x00


	//----- nvinfo : EIATTR_KPARAM_INFO
	.align		4
.L_454:
        /*0028*/ 	.byte	0x04, 0x17
        /*002a*/ 	.short	(.L_456 - .L_455)
.L_455:
        /*002c*/ 	.word	0x00000000
        /*0030*/ 	.short	0x0000
        /*0032*/ 	.short	0x0000
        /*0034*/ 	.byte	0x00, 0xf5, 0x21, 0x00


	//----- nvinfo : EIATTR_SPARSE_MMA_MASK
	.align		4
.L_456:
        /*0038*/ 	.byte	0x03, 0x50
        /*003a*/ 	.short	0x0000


	//----- nvinfo : EIATTR_MAXREG_COUNT
	.align		4
        /*003c*/ 	.byte	0x03, 0x1b
        /*003e*/ 	.short	0x00ff


	//----- nvinfo : EIATTR_MERCURY_ISA_VERSION
	.align		4
        /*0040*/ 	.byte	0x03, 0x5f
        /*0042*/ 	.short	0x0101


	//----- nvinfo : EIATTR_VRC_CTA_INIT_COUNT
	.align		4
        /*0044*/ 	.byte	0x02, 0x4a
	.zero		1
	.zero		1


	//----- nvinfo : EIATTR_EXIT_INSTR_OFFSETS
	.align		4
        /*0048*/ 	.byte	0x04, 0x1c
        /*004a*/ 	.short	(.L_458 - .L_457)


	//   ....[0]....
.L_457:
        /*004c*/ 	.word	0x000006e0


	//   ....[1]....
        /*0050*/ 	.word	0x00000890


	//----- nvinfo : EIATTR_CRS_STACK_SIZE
	.align		4
.L_458:
        /*0054*/ 	.byte	0x04, 0x1e
        /*0056*/ 	.short	(.L_460 - .L_459)
.L_459:
        /*0058*/ 	.word	0x00000000


	//----- nvinfo : EIATTR_CBANK_PARAM_SIZE
	.align		4
.L_460:
        /*005c*/ 	.byte	0x03, 0x19
        /*005e*/ 	.short	0x0018


	//----- nvinfo : EIATTR_PARAM_CBANK
	.align		4
        /*0060*/ 	.byte	0x04, 0x0a
        /*0062*/ 	.short	(.L_462 - .L_461)
	.align		4
.L_461:
        /*0064*/ 	.word	index@(.nv.constant0.tanh_float_kernel)
        /*0068*/ 	.short	0x0380
        /*006a*/ 	.short	0x0018


	//----- nvinfo : EIATTR_SW_WAR
	.align		4
.L_462:
        /*006c*/ 	.byte	0x04, 0x36
        /*006e*/ 	.short	(.L_464 - .L_463)
.L_463:
        /*0070*/ 	.word	0x00000008
.L_464:


//--------------------- .nv.info.cos_float_kernel --------------------------
	.section	.nv.info.cos_float_kernel,"",@"SHT_CUDA_INFO"
	.sectionflags	@""
	.align	4


	//----- nvinfo : EIATTR_CUDA_API_VERSION
	.align		4
        /*0000*/ 	.byte	0x04, 0x37
        /*0002*/ 	.short	(.L_466 - .L_465)
.L_465:
        /*0004*/ 	.word	0x00000082


	//----- nvinfo : EIATTR_KPARAM_INFO
	.align		4
.L_466:
        /*0008*/ 	.byte	0x04, 0x17
        /*000a*/ 	.short	(.L_468 - .L_467)
.L_467:
        /*000c*/ 	.word	0x00000000
        /*0010*/ 	.short	0x0002
        /*0012*/ 	.short	0x0010
        /*0014*/ 	.byte	0x00, 0xf0, 0x21, 0x00


	//----- nvinfo : EIATTR_KPARAM_INFO
	.align		4
.L_468:
        /*0018*/ 	.byte	0x04, 0x17
        /*001a*/ 	.short	(.L_470 - .L_469)
.L_469:
        /*001c*/ 	.word	0x00000000
        /*0020*/ 	.short	0x0001
        /*0022*/ 	.short	0x0008
        /*0024*/ 	.byte	0x00, 0xf5, 0x21, 0x00


	//----- nvinfo : EIATTR_KPARAM_INFO
	.align		4
.L_470:
        /*0028*/ 	.byte	0x04, 0x17
        /*002a*/ 	.short	(.L_472 - .L_471)
.L_471:
        /*002c*/ 	.word	0x00000000
        /*0030*/ 	.short	0x0000
        /*0032*/ 	.short	0x0000
        /*0034*/ 	.byte	0x00, 0xf5, 0x21, 0x00


	//----- nvinfo : EIATTR_SPARSE_MMA_MASK
	.align		4
.L_472:
        /*0038*/ 	.byte	0x03, 0x50
        /*003a*/ 	.short	0x0000


	//----- nvinfo : EIATTR_MAXREG_COUNT
	.align		4
        /*003c*/ 	.byte	0x03, 0x1b
        /*003e*/ 	.short	0x00ff


	//----- nvinfo : EIATTR_MERCURY_ISA_VERSION
	.align		4
        /*0040*/ 	.byte	0x03, 0x5f
        /*0042*/ 	.short	0x0101


	//----- nvinfo : EIATTR_VRC_CTA_INIT_COUNT
	.align		4
        /*0044*/ 	.byte	0x02, 0x4a
	.zero		1
	.zero		1


	//----- nvinfo : EIATTR_EXIT_INSTR_OFFSETS
	.align		4
        /*0048*/ 	.byte	0x04, 0x1c
        /*004a*/ 	.short	(.L_474 - .L_473)


	//   ....[0]....
.L_473:
        /*004c*/ 	.word	0x00001b40


	//   ....[1]....
        /*0050*/ 	.word	0x000023b0


	//----- nvinfo : EIATTR_CRS_STACK_SIZE
	.align		4
.L_474:
        /*0054*/ 	.byte	0x04, 0x1e
        /*0056*/ 	.short	(.L_476 - .L_475)
.L_475:
        /*0058*/ 	.word	0x00000000


	//----- nvinfo : EIATTR_CBANK_PARAM_SIZE
	.align		4
.L_476:
        /*005c*/ 	.byte	0x03, 0x19
        /*005e*/ 	.short	0x0018


	//----- nvinfo : EIATTR_PARAM_CBANK
	.align		4
        /*0060*/ 	.byte	0x04, 0x0a
        /*0062*/ 	.short	(.L_478 - .L_477)
	.align		4
.L_477:
        /*0064*/ 	.word	index@(.nv.constant0.cos_float_kernel)
        /*0068*/ 	.short	0x0380
        /*006a*/ 	.short	0x0018


	//----- nvinfo : EIATTR_SW_WAR
	.align		4
.L_478:
        /*006c*/ 	.byte	0x04, 0x36
        /*006e*/ 	.short	(.L_480 - .L_479)
.L_479:
        /*0070*/ 	.word	0x00000008
.L_480:


//--------------------- .nv.info.sin_float_kernel --------------------------
	.section	.nv.info.sin_float_kernel,"",@"SHT_CUDA_INFO"
	.sectionflags	@""
	.align	4


	//----- nvinfo : EIATTR_CUDA_API_VERSION
	.align		4
        /*0000*/ 	.byte	0x04, 0x37
        /*0002*/ 	.short	(.L_482 - .L_481)
.L_481:
        /*0004*/ 	.word	0x00000082


	//----- nvinfo : EIATTR_KPARAM_INFO
	.align		4
.L_482:
        /*0008*/ 	.byte	0x04, 0x17
        /*000a*/ 	.short	(.L_484 - .L_483)
.L_483:
        /*000c*/ 	.word	0x00000000
        /*0010*/ 	.short	0x0002
        /*0012*/ 	.short	0x0010
        /*0014*/ 	.byte	0x00, 0xf0, 0x21, 0x00


	//----- nvinfo : EIATTR_KPARAM_INFO
	.align		4
.L_484:
        /*0018*/ 	.byte	0x04, 0x17
        /*001a*/ 	.short	(.L_486 - .L_485)
.L_485:
        /*001c*/ 	.word	0x00000000
        /*0020*/ 	.short	0x0001
        /*0022*/ 	.short	0x0008
        /*0024*/ 	.byte	0x00, 0xf5, 0x21, 0x00


	//----- nvinfo : EIATTR_KPARAM_INFO
	.align		4
.L_486:
        /*0028*/ 	.byte	0x04, 0x17
        /*002a*/ 	.short	(.L_488 - .L_487)
.L_487:
        /*002c*/ 	.word	0x00000000
        /*0030*/ 	.short	0x0000
        /*0032*/ 	.short	0x0000
        /*0034*/ 	.byte	0x00, 0xf5, 0x21, 0x00


	//----- nvinfo : EIATTR_SPARSE_MMA_MASK
	.align		4
.L_488:
        /*0038*/ 	.byte	0x03, 0x50
        /*003a*/ 	.short	0x0000


	//----- nvinfo : EIATTR_MAXREG_COUNT
	.align		4
        /*003c*/ 	.byte	0x03, 0x1b
        /*003e*/ 	.short	0x00ff


	//----- nvinfo : EIATTR_MERCURY_ISA_VERSION
	.align		4
        /*0040*/ 	.byte	0x03, 0x5f
        /*0042*/ 	.short	0x0101


	//----- nvinfo : EIATTR_VRC_CTA_INIT_COUNT
	.align		4
        /*0044*/ 	.byte	0x02, 0x4a
	.zero		1
	.zero		1


	//----- nvinfo : EIATTR_EXIT_INSTR_OFFSETS
	.align		4
        /*0048*/ 	.byte	0x04, 0x1c
        /*004a*/ 	.short	(.L_490 - .L_489)


	//   ....[0]....
.L_489:
        /*004c*/ 	.word	0x00001b10


	//   ....[1]....
        /*0050*/ 	.word	0x00002370


	//----- nvinfo : EIATTR_CRS_STACK_SIZE
	.align		4
.L_490:
        /*0054*/ 	.byte	0x04, 0x1e
        /*0056*/ 	.short	(.L_492 - .L_491)
.L_491:
        /*0058*/ 	.word	0x00000000


	//----- nvinfo : EIATTR_CBANK_PARAM_SIZE
	.align		4
.L_492:
        /*005c*/ 	.byte	0x03, 0x19
        /*005e*/ 	.short	0x0018


	//----- nvinfo : EIATTR_PARAM_CBANK
	.align		4
        /*0060*/ 	.byte	0x04, 0x0a
        /*0062*/ 	.short	(.L_494 - .L_493)
	.align		4
.L_493:
        /*0064*/ 	.word	index@(.nv.constant0.sin_float_kernel)
        /*0068*/ 	.short	0x0380
        /*006a*/ 	.short	0x0018


	//----- nvinfo : EIATTR_SW_WAR
	.align		4
.L_494:
        /*006c*/ 	.byte	0x04, 0x36
        /*006e*/ 	.short	(.L_496 - .L_495)
.L_495:
        /*0070*/ 	.word	0x00000008
.L_496:


//--------------------- .nv.info.rsqrt_float_kernel --------------------------
	.section	.nv.info.rsqrt_float_kernel,"",@"SHT_CUDA_INFO"
	.sectionflags	@""
	.align	4


	//----- nvinfo : EIATTR_CUDA_API_VERSION
	.align		4
        /*0000*/ 	.byte	0x04, 0x37
        /*0002*/ 	.short	(.L_498 - .L_497)
.L_497:
        /*0004*/ 	.word	0x00000082


	//----- nvinfo : EIATTR_KPARAM_INFO
	.align		4
.L_498:
        /*0008*/ 	.byte	0x04, 0x17
        /*000a*/ 	.short	(.L_500 - .L_499)
.L_499:
        /*000c*/ 	.word	0x00000000
        /*0010*/ 	.short	0x0002
        /*0012*/ 	.short	0x0010
        /*0014*/ 	.byte	0x00, 0xf0, 0x21, 0x00


	//----- nvinfo : EIATTR_KPARAM_INFO
	.align		4
.L_500:
        /*0018*/ 	.byte	0x04, 0x17
        /*001a*/ 	.short	(.L_502 - .L_501)
.L_501:
        /*001c*/ 	.word	0x00000000
        /*0020*/ 	.short	0x0001
        /*0022*/ 	.short	0x0008
        /*0024*/ 	.byte	0x00, 0xf5, 0x21, 0x00


	//----- nvinfo : EIATTR_KPARAM_INFO
	.align		4
.L_502:
        /*0028*/ 	.byte	0x04, 0x17
        /*002a*/ 	.short	(.L_504 - .L_503)
.L_503:
        /*002c*/ 	.word	0x00000000
        /*0030*/ 	.short	0x0000
        /*0032*/ 	.short	0x0000
        /*0034*/ 	.byte	0x00, 0xf5, 0x21, 0x00


	//----- nvinfo : EIATTR_SPARSE_MMA_MASK
	.align		4
.L_504:
        /*0038*/ 	.byte	0x03, 0x50
        /*003a*/ 	.short	0x0000


	//----- nvinfo : EIATTR_MAXREG_COUNT
	.align		4
        /*003c*/ 	.byte	0x03, 0x1b
        /*003e*/ 	.short	0x00ff


	//----- nvinfo : EIATTR_MERCURY_ISA_VERSION
	.align		4
        /*0040*/ 	.byte	0x03, 0x5f
        /*0042*/ 	.short	0x0101


	//----- nvinfo : EIATTR_VRC_CTA_INIT_COUNT
	.align		4
        /*0044*/ 	.byte	0x02, 0x4a
	.zero		1
	.zero		1


	//----- nvinfo : EIATTR_EXIT_INSTR_OFFSETS
	.align		4
        /*0048*/ 	.byte	0x04, 0x1c
        /*004a*/ 	.short	(.L_506 - .L_505)


	//   ....[0]....
.L_505:
        /*004c*/ 	.word	0x00000470


	//   ....[1]....
        /*0050*/ 	.word	0x00000550


	//----- nvinfo : EIATTR_CBANK_PARAM_SIZE
	.align		4
.L_506:
        /*0054*/ 	.byte	0x03, 0x19
        /*0056*/ 	.short	0x0018


	//----- nvinfo : EIATTR_PARAM_CBANK
	.align		4
        /*0058*/ 	.byte	0x04, 0x0a
        /*005a*/ 	.short	(.L_508 - .L_507)
	.align		4
.L_507:
        /*005c*/ 	.word	index@(.nv.constant0.rsqrt_float_kernel)
        /*0060*/ 	.short	0x0380
        /*0062*/ 	.short	0x0018


	//----- nvinfo : EIATTR_SW_WAR
	.align		4
.L_508:
        /*0064*/ 	.byte	0x04, 0x36
        /*0066*/ 	.short	(.L_510 - .L_509)
.L_509:
        /*0068*/ 	.word	0x00000008
.L_510:


//--------------------- .nv.info.sqrt_float_kernel --------------------------
	.section	.nv.info.sqrt_float_kernel,"",@"SHT_CUDA_INFO"
	.sectionflags	@""
	.align	4


	//----- nvinfo : EIATTR_CUDA_API_VERSION
	.align		4
        /*0000*/ 	.byte	0x04, 0x37
        /*0002*/ 	.short	(.L_512 - .L_511)
.L_511:
        /*0004*/ 	.word	0x00000082


	//----- nvinfo : EIATTR_KPARAM_INFO
	.align		4
.L_512:
        /*0008*/ 	.byte	0x04, 0x17
        /*000a*/ 	.short	(.L_514 - .L_513)
.L_513:
        /*000c*/ 	.word	0x00000000
        /*0010*/ 	.short	0x0002
        /*0012*/ 	.short	0x0010
        /*0014*/ 	.byte	0x00, 0xf0, 0x21, 0x00


	//----- nvinfo : EIATTR_KPARAM_INFO
	.align		4
.L_514:
        /*0018*/ 	.byte	0x04, 0x17
        /*001a*/ 	.short	(.L_516 - .L_515)
.L_515:
        /*001c*/ 	.word	0x00000000
        /*0020*/ 	.short	0x0001
        /*0022*/ 	.short	0x0008
        /*0024*/ 	.byte	0x00, 0xf5, 0x21, 0x00


	//----- nvinfo : EIATTR_KPARAM_INFO
	.align		4
.L_516:
        /*0028*/ 	.byte	0x04, 0x17
        /*002a*/ 	.short	(.L_518 - .L_517)
.L_517:
        /*002c*/ 	.word	0x00000000
        /*0030*/ 	.short	0x0000
        /*0032*/ 	.short	0x0000
        /*0034*/ 	.byte	0x00, 0xf5, 0x21, 0x00


	//----- nvinfo : EIATTR_SPARSE_MMA_MASK
	.align		4
.L_518:
        /*0038*/ 	.byte	0x03, 0x50
        /*003a*/ 	.short	0x0000


	//----- nvinfo : EIATTR_MAXREG_COUNT
	.align		4
        /*003c*/ 	.byte	0x03, 0x1b
        /*003e*/ 	.short	0x00ff


	//----- nvinfo : EIATTR_MERCURY_ISA_VERSION
	.align		4
        /*0040*/ 	.byte	0x03, 0x5f
        /*0042*/ 	.short	0x0101


	//----- nvinfo : EIATTR_VRC_CTA_INIT_COUNT
	.align		4
        /*0044*/ 	.byte	0x02, 0x4a
	.zero		1
	.zero		1


	//----- nvinfo : EIATTR_EXIT_INSTR_OFFSETS
	.align		4
        /*0048*/ 	.byte	0x04, 0x1c
        /*004a*/ 	.short	(.L_520 - .L_519)


	//   ....[0]....
.L_519:
        /*004c*/ 	.word	0x000006a0


	//   ....[1]....
        /*0050*/ 	.word	0x00000830


	//----- nvinfo : EIATTR_CRS_STACK_SIZE
	.align		4
.L_520:
        /*0054*/ 	.byte	0x04, 0x1e
        /*0056*/ 	.short	(.L_522 - .L_521)
.L_521:
        /*0058*/ 	.word	0x00000000


	//----- nvinfo : EIATTR_CBANK_PARAM_SIZE
	.align		4
.L_522:
        /*005c*/ 	.byte	0x03, 0x19
        /*005e*/ 	.short	0x0018


	//----- nvinfo : EIATTR_PARAM_CBANK
	.align		4
        /*0060*/ 	.byte	0x04, 0x0a
        /*0062*/ 	.short	(.L_524 - .L_523)
	.align		4
.L_523:
        /*0064*/ 	.word	index@(.nv.constant0.sqrt_float_kernel)
        /*0068*/ 	.short	0x0380
        /*006a*/ 	.short	0x0018


	//----- nvinfo : EIATTR_SW_WAR
	.align		4
.L_524:
        /*006c*/ 	.byte	0x04, 0x36
        /*006e*/ 	.short	(.L_526 - .L_525)
.L_525:
        /*0070*/ 	.word	0x00000008
.L_526:


//--------------------- .nv.info.log_float_kernel --------------------------
	.section	.nv.info.log_float_kernel,"",@"SHT_CUDA_INFO"
	.sectionflags	@""
	.align	4


	//----- nvinfo : EIATTR_CUDA_API_VERSION
	.align		4
        /*0000*/ 	.byte	0x04, 0x37
        /*0002*/ 	.short	(.L_528 - .L_527)
.L_527:
        /*0004*/ 	.word	0x00000082


	//----- nvinfo : EIATTR_KPARAM_INFO
	.align		4
.L_528:
        /*0008*/ 	.byte	0x04, 0x17
        /*000a*/ 	.short	(.L_530 - .L_529)
.L_529:
        /*000c*/ 	.word	0x00000000
        /*0010*/ 	.short	0x0002
        /*0012*/ 	.short	0x0010
        /*0014*/ 	.byte	0x00, 0xf0, 0x21, 0x00


	//----- nvinfo : EIATTR_KPARAM_INFO
	.align		4
.L_530:
        /*0018*/ 	.byte	0x04, 0x17
        /*001a*/ 	.short	(.L_532 - .L_531)
.L_531:
        /*001c*/ 	.word	0x00000000
        /*0020*/ 	.short	0x0001
        /*0022*/ 	.short	0x0008
        /*0024*/ 	.byte	0x00, 0xf5, 0x21, 0x00


	//----- nvinfo : EIATTR_KPARAM_INFO
	.align		4
.L_532:
        /*0028*/ 	.byte	0x04, 0x17
        /*002a*/ 	.short	(.L_534 - .L_533)
.L_533:
        /*002c*/ 	.word	0x00000000
        /*0030*/ 	.short	0x0000
        /*0032*/ 	.short	0x0000
        /*0034*/ 	.byte	0x00, 0xf5, 0x21, 0x00


	//----- nvinfo : EIATTR_SPARSE_MMA_MASK
	.align		4
.L_534:
        /*0038*/ 	.byte	0x03, 0x50
        /*003a*/ 	.short	0x0000


	//----- nvinfo : EIATTR_MAXREG_COUNT
	.align		4
        /*003c*/ 	.byte	0x03, 0x1b
        /*003e*/ 	.short	0x00ff


	//----- nvinfo : EIATTR_MERCURY_ISA_VERSION
	.align		4
        /*0040*/ 	.byte	0x03, 0x5f
        /*0042*/ 	.short	0x0101


	//----- nvinfo : EIATTR_VRC_CTA_INIT_COUNT
	.align		4
        /*0044*/ 	.byte	0x02, 0x4a
	.zero		1
	.zero		1


	//----- nvinfo : EIATTR_EXIT_INSTR_OFFSETS
	.align		4
        /*0048*/ 	.byte	0x04, 0x1c
        /*004a*/ 	.short	(.L_536 - .L_535)


	//   ....[0]....
.L_535:
        /*004c*/ 	.word	0x00000890


	//   ....[1]....
        /*0050*/ 	.word	0x00000ad0


	//----- nvinfo : EIATTR_CRS_STACK_SIZE
	.align		4
.L_536:
        /*0054*/ 	.byte	0x04, 0x1e
        /*0056*/ 	.short	(.L_538 - .L_537)
.L_537:
        /*0058*/ 	.word	0x00000000


	//----- nvinfo : EIATTR_CBANK_PARAM_SIZE
	.align		4
.L_538:
        /*005c*/ 	.byte	0x03, 0x19
        /*005e*/ 	.short	0x0018


	//----- nvinfo : EIATTR_PARAM_CBANK
	.align		4
        /*0060*/ 	.byte	0x04, 0x0a
        /*0062*/ 	.short	(.L_540 - .L_539)
	.align		4
.L_539:
        /*0064*/ 	.word	index@(.nv.constant0.log_float_kernel)
        /*0068*/ 	.short	0x0380
        /*006a*/ 	.short	0x0018


	//----- nvinfo : EIATTR_SW_WAR
	.align		4
.L_540:
        /*006c*/ 	.byte	0x04, 0x36
        /*006e*/ 	.short	(.L_542 - .L_541)
.L_541:
        /*0070*/ 	.word	0x00000008
.L_542:


//--------------------- .nv.info.exp_float_kernel --------------------------
	.section	.nv.info.exp_float_kernel,"",@"SHT_CUDA_INFO"
	.sectionflags	@""
	.align	4


	//----- nvinfo : EIATTR_CUDA_API_VERSION
	.align		4
        /*0000*/ 	.byte	0x04, 0x37
        /*0002*/ 	.short	(.L_544 - .L_543)
.L_543:
        /*0004*/ 	.word	0x00000082


	//----- nvinfo : EIATTR_KPARAM_INFO
	.align		4
.L_544:
        /*0008*/ 	.byte	0x04, 0x17
        /*000a*/ 	.short	(.L_546 - .L_545)
.L_545:
        /*000c*/ 	.word	0x00000000
        /*0010*/ 	.short	0x0002
        /*0012*/ 	.short	0x0010
        /*0014*/ 	.byte	0x00, 0xf0, 0x21, 0x00


	//----- nvinfo : EIATTR_KPARAM_INFO
	.align		4
.L_546:
        /*0018*/ 	.byte	0x04, 0x17
        /*001a*/ 	.short	(.L_548 - .L_547)
.L_547:
        /*001c*/ 	.word	0x00000000
        /*0020*/ 	.short	0x0001
        /*0022*/ 	.short	0x0008
        /*0024*/ 	.byte	0x00, 0xf5, 0x21, 0x00


	//----- nvinfo : EIATTR_KPARAM_INFO
	.align		4
.L_548:
        /*0028*/ 	.byte	0x04, 0x17
        /*002a*/ 	.short	(.L_550 - .L_549)
.L_549:
        /*002c*/ 	.word	0x00000000
        /*0030*/ 	.short	0x0000
        /*0032*/ 	.short	0x0000
        /*0034*/ 	.byte	0x00, 0xf5, 0x21, 0x00


	//----- nvinfo : EIATTR_SPARSE_MMA_MASK
	.align		4
.L_550:
        /*0038*/ 	.byte	0x03, 0x50
        /*003a*/ 	.short	0x0000


	//----- nvinfo : EIATTR_MAXREG_COUNT
	.align		4
        /*003c*/ 	.byte	0x03, 0x1b
        /*003e*/ 	.short	0x00ff


	//----- nvinfo : EIATTR_MERCURY_ISA_VERSION
	.align		4
        /*0040*/ 	.byte	0x03, 0x5f
        /*0042*/ 	.short	0x0101


	//----- nvinfo : EIATTR_VRC_CTA_INIT_COUNT
	.align		4
        /*0044*/ 	.byte	0x02, 0x4a
	.zero		1
	.zero		1


	//----- nvinfo : EIATTR_EXIT_INSTR_OFFSETS
	.align		4
        /*0048*/ 	.byte	0x04, 0x1c
        /*004a*/ 	.short	(.L_552 - .L_551)


	//   ....[0]....
.L_551:
        /*004c*/ 	.word	0x00000590


	//   ....[1]....
        /*0050*/ 	.word	0x000006d0


	//----- nvinfo : EIATTR_CRS_STACK_SIZE
	.align		4
.L_552:
        /*0054*/ 	.byte	0x04, 0x1e
        /*0056*/ 	.short	(.L_554 - .L_553)
.L_553:
        /*0058*/ 	.word	0x00000000


	//----- nvinfo : EIATTR_CBANK_PARAM_SIZE
	.align		4
.L_554:
        /*005c*/ 	.byte	0x03, 0x19
        /*005e*/ 	.short	0x0018


	//----- nvinfo : EIATTR_PARAM_CBANK
	.align		4
        /*0060*/ 	.byte	0x04, 0x0a
        /*0062*/ 	.short	(.L_556 - .L_555)
	.align		4
.L_555:
        /*0064*/ 	.word	index@(.nv.constant0.exp_float_kernel)
        /*0068*/ 	.short	0x0380
        /*006a*/ 	.short	0x0018


	//----- nvinfo : EIATTR_SW_WAR
	.align		4
.L_556:
        /*006c*/ 	.byte	0x04, 0x36
        /*006e*/ 	.short	(.L_558 - .L_557)
.L_557:
        /*0070*/ 	.word	0x00000008
.L_558:


//--------------------- .nv.info.abs_float_kernel --------------------------
	.section	.nv.info.abs_float_kernel,"",@"SHT_CUDA_INFO"
	.sectionflags	@""
	.align	4


	//----- nvinfo : EIATTR_CUDA_API_VERSION
	.align		4
        /*0000*/ 	.byte	0x04, 0x37
        /*0002*/ 	.short	(.L_560 - .L_559)
.L_559:
        /*0004*/ 	.word	0x00000082


	//----- nvinfo : EIATTR_KPARAM_INFO
	.align		4
.L_560:
        /*0008*/ 	.byte	0x04, 0x17
        /*000a*/ 	.short	(.L_562 - .L_561)
.L_561:
        /*000c*/ 	.word	0x00000000
        /*0010*/ 	.short	0x0002
        /*0012*/ 	.short	0x0010
        /*0014*/ 	.byte	0x00, 0xf0, 0x21, 0x00


	//----- nvinfo : EIATTR_KPARAM_INFO
	.align		4
.L_562:
        /*0018*/ 	.byte	0x04, 0x17
        /*001a*/ 	.short	(.L_564 - .L_563)
.L_563:
        /*001c*/ 	.word	0x00000000
        /*0020*/ 	.short	0x0001
        /*0022*/ 	.short	0x0008
        /*0024*/ 	.byte	0x00, 0xf5, 0x21, 0x00


	//----- nvinfo : EIATTR_KPARAM_INFO
	.align		4
.L_564:
        /*0028*/ 	.byte	0x04, 0x17
        /*002a*/ 	.short	(.L_566 - .L_565)
.L_565:
        /*002c*/ 	.word	0x00000000
        /*0030*/ 	.short	0x0000
        /*0032*/ 	.short	0x0000
        /*0034*/ 	.byte	0x00, 0xf5, 0x21, 0x00


	//----- nvinfo : EIATTR_SPARSE_MMA_MASK
	.align		4
.L_566:
        /*0038*/ 	.byte	0x03, 0x50
        /*003a*/ 	.short	0x0000


	//----- nvinfo : EIATTR_MAXREG_COUNT
	.align		4
        /*003c*/ 	.byte	0x03, 0x1b
        /*003e*/ 	.short	0x00ff


	//----- nvinfo : EIATTR_MERCURY_ISA_VERSION
	.align		4
        /*0040*/ 	.byte	0x03, 0x5f
        /*0042*/ 	.short	0x0101


	//----- nvinfo : EIATTR_VRC_CTA_INIT_COUNT
	.align		4
        /*0044*/ 	.byte	0x02, 0x4a
	.zero		1
	.zero		1


	//----- nvinfo : EIATTR_EXIT_INSTR_OFFSETS
	.align		4
        /*0048*/ 	.byte	0x04, 0x1c
        /*004a*/ 	.short	(.L_568 - .L_567)


	//   ....[0]....
.L_567:
        /*004c*/ 	.word	0x00000380


	//   ....[1]....
        /*0050*/ 	.word	0x00000430


	//----- nvinfo : EIATTR_CBANK_PARAM_SIZE
	.align		4
.L_568:
        /*0054*/ 	.byte	0x03, 0x19
        /*0056*/ 	.short	0x0018


	//----- nvinfo : EIATTR_PARAM_CBANK
	.align		4
        /*0058*/ 	.byte	0x04, 0x0a
        /*005a*/ 	.short	(.L_570 - .L_569)
	.align		4
.L_569:
        /*005c*/ 	.word	index@(.nv.constant0.abs_float_kernel)
        /*0060*/ 	.short	0x0380
        /*0062*/ 	.short	0x0018


	//----- nvinfo : EIATTR_SW_WAR
	.align		4
.L_570:
        /*0064*/ 	.byte	0x04, 0x36
        /*0066*/ 	.short	(.L_572 - .L_571)
.L_571:
        /*0068*/ 	.word	0x00000008
.L_572:


//--------------------- .nv.info.neg_float_kernel --------------------------
	.section	.nv.info.neg_float_kernel,"",@"SHT_CUDA_INFO"
	.sectionflags	@""
	.align	4


	//----- nvinfo : EIATTR_CUDA_API_VERSION
	.align		4
        /*0000*/ 	.byte	0x04, 0x37
        /*0002*/ 	.short	(.L_574 - .L_573)
.L_573:
        /*0004*/ 	.word	0x00000082


	//----- nvinfo : EIATTR_KPARAM_INFO
	.align		4
.L_574:
        /*0008*/ 	.byte	0x04, 0x17
        /*000a*/ 	.short	(.L_576 - .L_575)
.L_575:
        /*000c*/ 	.word	0x00000000
        /*0010*/ 	.short	0x0002
        /*0012*/ 	.short	0x0010
        /*0014*/ 	.byte	0x00, 0xf0, 0x21, 0x00


	//----- nvinfo : EIATTR_KPARAM_INFO
	.align		4
.L_576:
        /*0018*/ 	.byte	0x04, 0x17
        /*001a*/ 	.short	(.L_578 - .L_577)
.L_577:
        /*001c*/ 	.word	0x00000000
        /*0020*/ 	.short	0x0001
        /*0022*/ 	.short	0x0008
        /*0024*/ 	.byte	0x00, 0xf5, 0x21, 0x00


	//----- nvinfo : EIATTR_KPARAM_INFO
	.align		4
.L_578:
        /*0028*/ 	.byte	0x04, 0x17
        /*002a*/ 	.short	(.L_580 - .L_579)
.L_579:
        /*002c*/ 	.word	0x00000000
        /*0030*/ 	.short	0x0000
        /*0032*/ 	.short	0x0000
        /*0034*/ 	.byte	0x00, 0xf5, 0x21, 0x00


	//----- nvinfo : EIATTR_SPARSE_MMA_MASK
	.align		4
.L_580:
        /*0038*/ 	.byte	0x03, 0x50
        /*003a*/ 	.short	0x0000


	//----- nvinfo : EIATTR_MAXREG_COUNT
	.align		4
        /*003c*/ 	.byte	0x03, 0x1b
        /*003e*/ 	.short	0x00ff


	//----- nvinfo : EIATTR_MERCURY_ISA_VERSION
	.align		4
        /*0040*/ 	.byte	0x03, 0x5f
        /*0042*/ 	.short	0x0101


	//----- nvinfo : EIATTR_VRC_CTA_INIT_COUNT
	.align		4
        /*0044*/ 	.byte	0x02, 0x4a
	.zero		1
	.zero		1


	//----- nvinfo : EIATTR_EXIT_INSTR_OFFSETS
	.align		4
        /*0048*/ 	.byte	0x04, 0x1c
        /*004a*/ 	.short	(.L_582 - .L_581)


	//   ....[0]....
.L_581:
        /*004c*/ 	.word	0x00000380


	//   ....[1]....
        /*0050*/ 	.word	0x00000430


	//----- nvinfo : EIATTR_CBANK_PARAM_SIZE
	.align		4
.L_582:
        /*0054*/ 	.byte	0x03, 0x19
        /*0056*/ 	.short	0x0018


	//----- nvinfo : EIATTR_PARAM_CBANK
	.align		4
        /*0058*/ 	.byte	0x04, 0x0a
        /*005a*/ 	.short	(.L_584 - .L_583)
	.align		4
.L_583:
        /*005c*/ 	.word	index@(.nv.constant0.neg_float_kernel)
        /*0060*/ 	.short	0x0380
        /*0062*/ 	.short	0x0018


	//----- nvinfo : EIATTR_SW_WAR
	.align		4
.L_584:
        /*0064*/ 	.byte	0x04, 0x36
        /*0066*/ 	.short	(.L_586 - .L_585)
.L_585:
        /*0068*/ 	.word	0x00000008
.L_586:


//--------------------- .nv.info.unary_float_kernel --------------------------
	.section	.nv.info.unary_float_kernel,"",@"SHT_CUDA_INFO"
	.sectionflags	@""
	.align	4


	//----- nvinfo : EIATTR_CUDA_API_VERSION
	.align		4
        /*0000*/ 	.byte	0x04, 0x37
        /*0002*/ 	.short	(.L_588 - .L_587)
.L_587:
        /*0004*/ 	.word	0x00000082


	//----- nvinfo : EIATTR_KPARAM_INFO
	.align		4
.L_588:
        /*0008*/ 	.byte	0x04, 0x17
        /*000a*/ 	.short	(.L_590 - .L_589)
.L_589:
        /*000c*/ 	.word	0x00000000
        /*0010*/ 	.short	0x0003
        /*0012*/ 	.short	0x0018
        /*0014*/ 	.byte	0x00, 0xf0, 0x11, 0x00


	//----- nvinfo : EIATTR_KPARAM_INFO
	.align		4
.L_590:
        /*0018*/ 	.byte	0x04, 0x17
        /*001a*/ 	.short	(.L_592 - .L_591)
.L_591:
        /*001c*/ 	.word	0x00000000
        /*0020*/ 	.short	0x0002
        /*0022*/ 	.short	0x0010
        /*0024*/ 	.byte	0x00, 0xf0, 0x21, 0x00


	//----- nvinfo : EIATTR_KPARAM_INFO
	.align		4
.L_592:
        /*0028*/ 	.byte	0x04, 0x17
        /*002a*/ 	.short	(.L_594 - .L_593)
.L_593:
        /*002c*/ 	.word	0x00000000
        /*0030*/ 	.short	0x0001
        /*0032*/ 	.short	0x0008
        /*0034*/ 	.byte	0x00, 0xf5, 0x21, 0x00


	//----- nvinfo : EIATTR_KPARAM_INFO
	.align		4
.L_594:
        /*0038*/ 	.byte	0x04, 0x17
        /*003a*/ 	.short	(.L_596 - .L_595)
.L_595:
        /*003c*/ 	.word	0x00000000
        /*0040*/ 	.short	0x0000
        /*0042*/ 	.short	0x0000
        /*0044*/ 	.byte	0x00, 0xf5, 0x21, 0x00


	//----- nvinfo : EIATTR_SPARSE_MMA_MASK
	.align		4
.L_596:
        /*0048*/ 	.byte	0x03, 0x50
        /*004a*/ 	.short	0x0000


	//----- nvinfo : EIATTR_MAXREG_COUNT
	.align		4
        /*004c*/ 	.byte	0x03, 0x1b
        /*004e*/ 	.short	0x00ff


	//----- nvinfo : EIATTR_MERCURY_ISA_VERSION
	.align		4
        /*0050*/ 	.byte	0x03, 0x5f
        /*0052*/ 	.short	0x0101


	//----- nvinfo : EIATTR_VRC_CTA_INIT_COUNT
	.align		4
        /*0054*/ 	.byte	0x02, 0x4a
	.zero		1
	.zero		1


	//----- nvinfo : EIATTR_EXIT_INSTR_OFFSETS
	.align		4
        /*0058*/ 	.byte	0x04, 0x1c
        /*005a*/ 	.short	(.L_598 - .L_597)


	//   ....[0]....
.L_597:
        /*005c*/ 	.word	0x00013890


	//   ....[1]....
        /*0060*/ 	.word	0x0001a090


	//----- nvinfo : EIATTR_INDIRECT_BRANCH_TARGETS
	.align		4
.L_598:
        /*0064*/ 	.byte	0x04, 0x34
        /*0066*/ 	.short	(.L_600 - .L_599)


	//   ....[0]....
.L_599:
        /* <DEDUP_REMOVED lines=14> */


	//   ....[1]....
        /*009c*/ 	.word	.L_x_946@srel
        /*00a0*/ 	.short	0x0
        /*00a2*/ 	.short	0x0
        /*00a4*/ 	.word	0x3
        /*00a8*/ 	.word	.L_x_947@srel
        /*00ac*/ 	.word	.L_x_948@srel
        /*00b0*/ 	.word	.L_x_949@srel


	//   ....[2]....
        /*00b4*/ 	.word	.L_x_950@srel
        /*00b8*/ 	.short	0x0
        /*00ba*/ 	.short	0x0
        /*00bc*/ 	.word	0x3
        /*00c0*/ 	.word	.L_x_951@srel
        /*00c4*/ 	.word	.L_x_952@srel
        /*00c8*/ 	.word	.L_x_953@srel


	//   ....[3]....
        /*00cc*/ 	.word	.L_x_954@srel
        /*00d0*/ 	.short	0x0
        /*00d2*/ 	.short	0x0
        /*00d4*/ 	.word	0x3
        /*00d8*/ 	.word	.L_x_955@srel
        /*00dc*/ 	.word	.L_x_956@srel
        /*00e0*/ 	.word	.L_x_957@srel


	//   ....[4]....
        /*00e4*/ 	.word	.L_x_958@srel
        /*00e8*/ 	.short	0x0
        /*00ea*/ 	.short	0x0
        /*00ec*/ 	.word	0x3
        /*00f0*/ 	.word	.L_x_959@srel
        /*00f4*/ 	.word	.L_x_960@srel
        /*00f8*/ 	.word	.L_x_961@srel


	//   ....[5]....
        /*00fc*/ 	.word	.L_x_962@srel
        /*0100*/ 	.short	0x0
        /*0102*/ 	.short	0x0
        /*0104*/ 	.word	0x3
        /*0108*/ 	.word	.L_x_963@srel
        /*010c*/ 	.word	.L_x_964@srel
        /*0110*/ 	.word	.L_x_965@srel


	//   ....[6]....
        /*0114*/ 	.word	.L_x_966@srel
        /*0118*/ 	.short	0x0
        /*011a*/ 	.short	0x0
        /*011c*/ 	.word	0x3
        /*0120*/ 	.word	.L_x_967@srel
        /*0124*/ 	.word	.L_x_968@srel
        /*0128*/ 	.word	.L_x_969@srel


	//   ....[7]....
        /*012c*/ 	.word	.L_x_970@srel
        /*0130*/ 	.short	0x0
        /*0132*/ 	.short	0x0
        /*0134*/ 	.word	0x3
        /*0138*/ 	.word	.L_x_971@srel
        /*013c*/ 	.word	.L_x_972@srel
        /*0140*/ 	.word	.L_x_973@srel


	//   ....[8]....
        /*0144*/ 	.word	.L_x_974@srel
        /*0148*/ 	.short	0x0
        /*014a*/ 	.short	0x0
        /*014c*/ 	.word	0x3
        /*0150*/ 	.word	.L_x_975@srel
        /*0154*/ 	.word	.L_x_976@srel
        /*0158*/ 	.word	.L_x_977@srel


	//   ....[9]....
        /* <DEDUP_REMOVED lines=14> */


	//   ....[10]....
        /*0190*/ 	.word	.L_x_989@srel
        /*0194*/ 	.short	0x0
        /*0196*/ 	.short	0x0
        /*0198*/ 	.word	0x3
        /*019c*/ 	.word	.L_x_990@srel
        /*01a0*/ 	.word	.L_x_991@srel
        /*01a4*/ 	.word	.L_x_992@srel


	//   ....[11]....
        /*01a8*/ 	.word	.L_x_993@srel
        /*01ac*/ 	.short	0x0
        /*01ae*/ 	.short	0x0
        /*01b0*/ 	.word	0x3
        /*01b4*/ 	.word	.L_x_994@srel
        /*01b8*/ 	.word	.L_x_995@srel
        /*01bc*/ 	.word	.L_x_996@srel


	//   ....[12]....
        /*01c0*/ 	.word	.L_x_997@srel
        /*01c4*/ 	.short	0x0
        /*01c6*/ 	.short	0x0
        /*01c8*/ 	.word	0x3
        /*01cc*/ 	.word	.L_x_998@srel
        /*01d0*/ 	.word	.L_x_999@srel
        /*01d4*/ 	.word	.L_x_1000@srel


	//   ....[13]....
        /*01d8*/ 	.word	.L_x_1001@srel
        /*01dc*/ 	.short	0x0
        /*01de*/ 	.short	0x0
        /*01e0*/ 	.word	0x3
        /*01e4*/ 	.word	.L_x_1002@srel
        /*01e8*/ 	.word	.L_x_1003@srel
        /*01ec*/ 	.word	.L_x_1004@srel


	//   ....[14]....
        /*01f0*/ 	.word	.L_x_1005@srel
        /*01f4*/ 	.short	0x0
        /*01f6*/ 	.short	0x0
        /*01f8*/ 	.word	0x3
        /*01fc*/ 	.word	.L_x_1006@srel
        /*0200*/ 	.word	.L_x_1007@srel
        /*0204*/ 	.word	.L_x_1008@srel


	//   ....[15]....
        /*0208*/ 	.word	.L_x_1009@srel
        /*020c*/ 	.short	0x0
        /*020e*/ 	.short	0x0
        /*0210*/ 	.word	0x3
        /*0214*/ 	.word	.L_x_1010@srel
        /*0218*/ 	.word	.L_x_1011@srel
        /*021c*/ 	.word	.L_x_1012@srel


	//   ....[16]....
        /*0220*/ 	.word	.L_x_1013@srel
        /*0224*/ 	.short	0x0
        /*0226*/ 	.short	0x0
        /*0228*/ 	.word	0x3
        /*022c*/ 	.word	.L_x_1014@srel
        /*0230*/ 	.word	.L_x_1015@srel
        /*0234*/ 	.word	.L_x_1016@srel


	//   ....[17]....
        /*0238*/ 	.word	.L_x_1017@srel
        /*023c*/ 	.short	0x0
        /*023e*/ 	.short	0x0
        /*0240*/ 	.word	0x3
        /*0244*/ 	.word	.L_x_1018@srel
        /*0248*/ 	.word	.L_x_1019@srel
        /*024c*/ 	.word	.L_x_1020@srel


	//   ....[18]....
        /* <DEDUP_REMOVED lines=14> */


	//   ....[19]....
        /*0284*/ 	.word	.L_x_1032@srel
        /*0288*/ 	.short	0x0
        /*028a*/ 	.short	0x0
        /*028c*/ 	.word	0x3
        /*0290*/ 	.word	.L_x_1033@srel
        /*0294*/ 	.word	.L_x_1034@srel
        /*0298*/ 	.word	.L_x_1035@srel


	//   ....[20]....
        /*029c*/ 	.word	.L_x_1036@srel
        /*02a0*/ 	.short	0x0
        /*02a2*/ 	.short	0x0
        /*02a4*/ 	.word	0x3
        /*02a8*/ 	.word	.L_x_1037@srel
        /*02ac*/ 	.word	.L_x_1038@srel
        /*02b0*/ 	.word	.L_x_1039@srel


	//   ....[21]....
        /*02b4*/ 	.word	.L_x_1040@srel
        /*02b8*/ 	.short	0x0
        /*02ba*/ 	.short	0x0
        /*02bc*/ 	.word	0x3
        /*02c0*/ 	.word	.L_x_1041@srel
        /*02c4*/ 	.word	.L_x_1042@srel
        /*02c8*/ 	.word	.L_x_1043@srel


	//   ....[22]....
        /*02cc*/ 	.word	.L_x_1044@srel
        /*02d0*/ 	.short	0x0
        /*02d2*/ 	.short	0x0
        /*02d4*/ 	.word	0x3
        /*02d8*/ 	.word	.L_x_1045@srel
        /*02dc*/ 	.word	.L_x_1046@srel
        /*02e0*/ 	.word	.L_x_1047@srel


	//   ....[23]....
        /*02e4*/ 	.word	.L_x_1048@srel
        /*02e8*/ 	.short	0x0
        /*02ea*/ 	.short	0x0
        /*02ec*/ 	.word	0x3
        /*02f0*/ 	.word	.L_x_1049@srel
        /*02f4*/ 	.word	.L_x_1050@srel
        /*02f8*/ 	.word	.L_x_1051@srel


	//   ....[24]....
        /*02fc*/ 	.word	.L_x_1052@srel
        /*0300*/ 	.short	0x0
        /*0302*/ 	.short	0x0
        /*0304*/ 	.word	0x3
        /*0308*/ 	.word	.L_x_1053@srel
        /*030c*/ 	.word	.L_x_1054@srel
        /*0310*/ 	.word	.L_x_1055@srel


	//   ....[25]....
        /*0314*/ 	.word	.L_x_1056@srel
        /*0318*/ 	.short	0x0
        /*031a*/ 	.short	0x0
        /*031c*/ 	.word	0x3
        /*0320*/ 	.word	.L_x_1057@srel
        /*0324*/ 	.word	.L_x_1058@srel
        /*0328*/ 	.word	.L_x_1059@srel


	//   ....[26]....
        /*032c*/ 	.word	.L_x_1060@srel
        /*0330*/ 	.short	0x0
        /*0332*/ 	.short	0x0
        /*0334*/ 	.word	0x3
        /*0338*/ 	.word	.L_x_1061@srel
        /*033c*/ 	.word	.L_x_1062@srel
        /*0340*/ 	.word	.L_x_1063@srel


	//   ....[27]....
        /* <DEDUP_REMOVED lines=14> */


	//   ....[28]....
        /*0378*/ 	.word	.L_x_1075@srel
        /*037c*/ 	.short	0x0
        /*037e*/ 	.short	0x0
        /*0380*/ 	.word	0x3
        /*0384*/ 	.word	.L_x_1076@srel
        /*0388*/ 	.word	.L_x_1077@srel
        /*038c*/ 	.word	.L_x_1078@srel


	//   ....[29]....
        /*0390*/ 	.word	.L_x_1079@srel
        /*0394*/ 	.short	0x0
        /*0396*/ 	.short	0x0
        /*0398*/ 	.word	0x3
        /*039c*/ 	.word	.L_x_1080@srel
        /*03a0*/ 	.word	.L_x_1081@srel
        /*03a4*/ 	.word	.L_x_1082@srel


	//   ....[30]....
        /*03a8*/ 	.word	.L_x_1083@srel
        /*03ac*/ 	.short	0x0
        /*03ae*/ 	.short	0x0
        /*03b0*/ 	.word	0x3
        /*03b4*/ 	.word	.L_x_1084@srel
        /*03b8*/ 	.word	.L_x_1085@srel
        /*03bc*/ 	.word	.L_x_1086@srel


	//   ....[31]....
        /*03c0*/ 	.word	.L_x_1087@srel
        /*03c4*/ 	.short	0x0
        /*03c6*/ 	.short	0x0
        /*03c8*/ 	.word	0x3
        /*03cc*/ 	.word	.L_x_1088@srel
        /*03d0*/ 	.word	.L_x_1089@srel
        /*03d4*/ 	.word	.L_x_1090@srel


	//   ....[32]....
        /*03d8*/ 	.word	.L_x_1091@srel
        /*03dc*/ 	.short	0x0
        /*03de*/ 	.short	0x0
        /*03e0*/ 	.word	0x3
        /*03e4*/ 	.word	.L_x_1092@srel
        /*03e8*/ 	.word	.L_x_1093@srel
        /*03ec*/ 	.word	.L_x_1094@srel


	//   ....[33]....
        /*03f0*/ 	.word	.L_x_1095@srel
        /*03f4*/ 	.short	0x0
        /*03f6*/ 	.short	0x0
        /*03f8*/ 	.word	0x3
        /*03fc*/ 	.word	.L_x_1096@srel
        /*0400*/ 	.word	.L_x_1097@srel
        /*0404*/ 	.word	.L_x_1098@srel


	//   ....[34]....
        /*0408*/ 	.word	.L_x_1099@srel
        /*040c*/ 	.short	0x0
        /*040e*/ 	.short	0x0
        /*0410*/ 	.word	0x3
        /*0414*/ 	.word	.L_x_1100@srel
        /*0418*/ 	.word	.L_x_1101@srel
        /*041c*/ 	.word	.L_x_1102@srel


	//   ....[35]....
        /*0420*/ 	.word	.L_x_1103@srel
        /*0424*/ 	.short	0x0
        /*0426*/ 	.short	0x0
        /*0428*/ 	.word	0x3
        /*042c*/ 	.word	.L_x_1104@srel
        /*0430*/ 	.word	.L_x_1105@srel
        /*0434*/ 	.word	.L_x_1106@srel


	//----- nvinfo : EIATTR_CRS_STACK_SIZE
	.align		4
.L_600:
        /*0438*/ 	.byte	0x04, 0x1e
        /*043a*/ 	.short	(.L_602 - .L_601)
.L_601:
        /*043c*/ 	.word	0x00000000


	//----- nvinfo : EIATTR_CBANK_PARAM_SIZE
	.align		4
.L_602:
        /*0440*/ 	.byte	0x03, 0x19
        /*0442*/ 	.short	0x001c


	//----- nvinfo : EIATTR_PARAM_CBANK
	.align		4
        /*0444*/ 	.byte	0x04, 0x0a
        /*0446*/ 	.short	(.L_604 - .L_603)
	.align		4
.L_603:
        /*0448*/ 	.word	index@(.nv.constant0.unary_float_kernel)
        /*044c*/ 	.short	0x0380
        /*044e*/ 	.short	0x001c


	//----- nvinfo : EIATTR_SW_WAR
	.align		4
.L_604:
        /*0450*/ 	.byte	0x04, 0x36
        /*0452*/ 	.short	(.L_606 - .L_605)
.L_605:
        /*0454*/ 	.word	0x00000008
.L_606:


//--------------------- .nv.callgraph             --------------------------
	.section	.nv.callgraph,"",@"SHT_CUDA_CALLGRAPH"
	.align	4
	.sectionentsize	8
	.align		4
        /*0000*/ 	.word	0x00000000
	.align		4
        /*0004*/ 	.word	0xffffffff
	.align		4
        /*0008*/ 	.word	0x00000000
	.align		4
        /*000c*/ 	.word	0xfffffffe
	.align		4
        /*0010*/ 	.word	0x00000000
	.align		4
        /*0014*/ 	.word	0xfffffffd
	.align		4
        /*0018*/ 	.word	0x00000000
	.align		4
        /*001c*/ 	.word	0xfffffffc


//--------------------- .nv.constant4             --------------------------
	.section	.nv.constant4,"a",@progbits
	.align	8
	.align		8
.nv.constant4:
        /*0000*/ 	.dword	__cudart_i2opi_f


//--------------------- .nv.constant2.unary_half_kernel --------------------------
	.section	.nv.constant2.unary_half_kernel,"a",@progbits
	.sectionflags	@""
	.align	4
.nv.constant2.unary_half_kernel:
        /*0000*/ 	.byte	0x60, 0x03, 0x00, 0x00, 0xd0, 0x02, 0x00, 0x00, 0xd0, 0x02, 0x00, 0x00, 0xd0, 0x02, 0x00, 0x00
        /* <DEDUP_REMOVED lines=33> */


//--------------------- .nv.constant2.unary_float_kernel --------------------------
	.section	.nv.constant2.unary_float_kernel,"a",@progbits
	.sectionflags	@""
	.align	4
.nv.constant2.unary_float_kernel:
        /* <DEDUP_REMOVED lines=34> */


//--------------------- .text.isfinite_float_kernel --------------------------
	.section	.text.isfinite_float_kernel,"ax",@progbits
	.align	128
        .global         isfinite_float_kernel
        .type           isfinite_float_kernel,@function
        .size           isfinite_float_kernel,(.L_x_1117 - isfinite_float_kernel)
        .other          isfinite_float_kernel,@"STO_CUDA_ENTRY STV_DEFAULT"
isfinite_float_kernel:
.text.isfinite_float_kernel:
[----:B------:R-:W-:Y:S01]  /*0000*/  LDC R1, c[0x0][0x37c] ;  /* 0x0000df00ff017b82 */ /* 0x000fe20000000800 */
[----:B------:R-:W0:Y:S07]  /*0010*/  S2R R2, SR_TID.X ;  /* 0x0000000000027919 */ /* 0x000e2e0000002100 */
[----:B------:R-:W1:Y:S01]  /*0020*/  LDC R11, c[0x0][0x360] ;  /* 0x0000d800ff0b7b82 */ /* 0x000e620000000800 */
[----:B------:R-:W2:Y:S01]  /*0030*/  LDCU.64 UR6, c[0x0][0x390] ;  /* 0x00007200ff0677ac */ /* 0x000ea20008000a00 */
[----:B------:R-:W-:-:S06]  /*0040*/  IMAD.MOV.U32 R3, RZ, RZ, RZ ;  /* 0x000000ffff037224 */ /* 0x000fcc00078e00ff */
[----:B------:R-:W0:Y:S08]  /*0050*/  S2UR UR4, SR_CTAID.X ;  /* 0x00000000000479c3 */ /* 0x000e300000002500 */
[----:B------:R-:W3:Y:S01]  /*0060*/  LDC.64 R16, c[0x0][0x388] ;  /* 0x0000e200ff107b82 */ /* 0x000ee20000000a00 */
[----:B-1----:R-:W-:-:S07]  /*0070*/  IMAD.SHL.U32 R5, R11, 0x4, RZ ;  /* 0x000000040b057824 */ /* 0x002fce00078e00ff */
[----:B------:R-:W1:Y:S01]  /*0080*/  LDC.64 R18, c[0x0][0x388] ;  /* 0x0000e200ff127b82 */ /* 0x000e620000000a00 */
[----:B0-----:R-:W-:-:S07]  /*0090*/  IMAD.WIDE.U32 R2, R5, UR4, R2 ;  /* 0x0000000405027c25 */ /* 0x001fce000f8e0002 */
[----:B------:R-:W0:Y:S01]  /*00a0*/  LDC.64 R20, c[0x0][0x388] ;  /* 0x0000e200ff147b82 */ /* 0x000e220000000a00 */
[----:B------:R-:W4:Y:S01]  /*00b0*/  LDCU.64 UR4, c[0x0][0x358] ;  /* 0x00006b00ff0477ac */ /* 0x000f220008000a00 */
[C---:B------:R-:W-:Y:S02]  /*00c0*/  IADD3 R15, P1, PT, R2.reuse, R11, RZ ;  /* 0x0000000b020f7210 */ /* 0x040fe40007f3e0ff */
[----:B--2---:R-:W-:Y:S02]  /*00d0*/  ISETP.GE.U32.AND P0, PT, R2, UR6, PT ;  /* 0x0000000602007c0c */ /* 0x004fe4000bf06070 */
[----:B------:R-:W-:Y:S01]  /*00e0*/  IADD3 R13, P3, PT, R11, R15, RZ ;  /* 0x0000000f0b0d7210 */ /* 0x000fe20007f7e0ff */
[----:B------:R-:W-:Y:S01]  /*00f0*/  IMAD.X R0, RZ, RZ, R3, P1 ;  /* 0x000000ffff007224 */ /* 0x000fe200008e0603 */
[----:B------:R-:W-:Y:S01]  /*0100*/  ISETP.GE.U32.AND.EX P0, PT, R3, UR7, PT, P0 ;  /* 0x0000000703007c0c */ /* 0x000fe2000bf06100 */
[----:B------:R-:W2:Y:S01]  /*0110*/  LDC.64 R4, c[0x0][0x380] ;  /* 0x0000e000ff047b82 */ /* 0x000ea20000000a00 */
[----:B------:R-:W-:Y:S01]  /*0120*/  ISETP.GE.U32.AND P1, PT, R15, UR6, PT ;  /* 0x000000060f007c0c */ /* 0x000fe2000bf26070 */
[----:B------:R-:W-:Y:S01]  /*0130*/  IMAD.X R10, RZ, RZ, R0, P3 ;  /* 0x000000ffff0a7224 */ /* 0x000fe200018e0600 */
[----:B------:R-:W-:-:S02]  /*0140*/  ISETP.GE.U32.AND P2, PT, R13, UR6, PT ;  /* 0x000000060d007c0c */ /* 0x000fc4000bf46070 */
[----:B------:R-:W-:Y:S02]  /*0150*/  ISETP.GE.U32.AND.EX P1, PT, R0, UR7, PT, P1 ;  /* 0x0000000700007c0c */ /* 0x000fe4000bf26110 */
[----:B------:R-:W-:Y:S01]  /*0160*/  ISETP.GE.U32.AND.EX P2, PT, R10, UR7, PT, P2 ;  /* 0x000000070a007c0c */ /* 0x000fe2000bf46120 */
[----:B------:R-:W5:Y:S04]  /*0170*/  LDC.64 R6, c[0x0][0x380] ;  /* 0x0000e000ff067b82 */ /* 0x000f680000000a00 */
[----:B---3--:R-:W-:-:S04]  /*0180*/  @!P0 LEA R16, P3, R2, R16, 0x2 ;  /* 0x0000001002108211 */ /* 0x008fc800078610ff */
[----:B------:R-:W-:Y:S01]  /*0190*/  @!P0 LEA.HI.X R17, R2, R17, R3, 0x2, P3 ;  /* 0x0000001102118211 */ /* 0x000fe200018f1403 */
[----:B------:R-:W3:Y:S01]  /*01a0*/  LDC.64 R8, c[0x0][0x380] ;  /* 0x0000e000ff087b82 */ /* 0x000ee20000000a00 */
[----:B-1----:R-:W-:Y:S02]  /*01b0*/  @!P1 LEA R18, P3, R15, R18, 0x2 ;  /* 0x000000120f129211 */ /* 0x002fe400078610ff */
[----:B0-----:R-:W-:Y:S01]  /*01c0*/  @!P2 LEA R20, P4, R13, R20, 0x2 ;  /* 0x000000140d14a211 */ /* 0x001fe200078810ff */
[----:B----4-:R-:W4:Y:S01]  /*01d0*/  @!P0 LDG.E.CONSTANT R16, desc[UR4][R16.64] ;  /* 0x0000000410108981 */ /* 0x010f22000c1e9900 */
[----:B------:R-:W-:Y:S02]  /*01e0*/  @!P1 LEA.HI.X R19, R15, R19, R0, 0x2, P3 ;  /* 0x000000130f139211 */ /* 0x000fe400018f1400 */
[----:B------:R-:W-:-:S03]  /*01f0*/  @!P2 LEA.HI.X R21, R13, R21, R10, 0x2, P4 ;  /* 0x000000150d15a211 */ /* 0x000fc600020f140a */
[----:B------:R-:W4:Y:S04]  /*0200*/  @!P1 LDG.E.CONSTANT R18, desc[UR4][R18.64] ;  /* 0x0000000412129981 */ /* 0x000f28000c1e9900 */
[----:B------:R-:W4:Y:S01]  /*0210*/  @!P2 LDG.E.CONSTANT R20, desc[UR4][R20.64] ;  /* 0x000000041414a981 */ /* 0x000f22000c1e9900 */
[----:B--2---:R-:W-:Y:S02]  /*0220*/  @!P0 IADD3 R2, P4, PT, R2, R4, RZ ;  /* 0x0000000402028210 */ /* 0x004fe40007f9e0ff */
[----:B-----5:R-:W-:Y:S02]  /*0230*/  @!P1 IADD3 R6, P3, PT, R15, R6, RZ ;  /* 0x000000060f069210 */ /* 0x020fe40007f7e0ff */
[----:B------:R-:W-:Y:S01]  /*0240*/  IADD3 R4, P5, PT, R11, R13, RZ ;  /* 0x0000000d0b047210 */ /* 0x000fe20007fbe0ff */
[----:B------:R-:W-:-:S02]  /*0250*/  @!P0 IMAD.X R3, R3, 0x1, R5, P4 ;  /* 0x0000000103038824 */ /* 0x000fc400020e0605 */
[----:B------:R-:W-:Y:S01]  /*0260*/  @!P1 IMAD.X R7, R0, 0x1, R7, P3 ;  /* 0x0000000100079824 */ /* 0x000fe200018e0607 */
[----:B------:R-:W-:Y:S01]  /*0270*/  ISETP.GE.U32.AND P3, PT, R4, UR6, PT ;  /* 0x0000000604007c0c */ /* 0x000fe2000bf66070 */
[----:B------:R-:W-:Y:S01]  /*0280*/  IMAD.X R15, RZ, RZ, R10, P5 ;  /* 0x000000ffff0f7224 */ /* 0x000fe200028e060a */
[----:B---3--:R-:W-:-:S04]  /*0290*/  @!P2 IADD3 R8, P6, PT, R13, R8, RZ ;  /* 0x000000080d08a210 */ /* 0x008fc80007fde0ff */
[----:B------:R-:W-:Y:S01]  /*02a0*/  ISETP.GE.U32.AND.EX P3, PT, R15, UR7, PT, P3 ;  /* 0x000000070f007c0c */ /* 0x000fe2000bf66130 */
[----:B------:R-:W-:Y:S01]  /*02b0*/  @!P2 IMAD.X R9, R10, 0x1, R9, P6 ;  /* 0x000000010a09a824 */ /* 0x000fe200030e0609 */
[----:B----4-:R-:W-:-:S04]  /*02c0*/  @!P0 FSETP.NE.AND P4, PT, |R16|, +INF , PT ;  /* 0x7f8000001000880b */ /* 0x010fc80003f85200 */
[----:B------:R-:W-:Y:S02]  /*02d0*/  @!P0 SEL R5, RZ, 0x1, !P4 ;  /* 0x00000001ff058807 */ /* 0x000fe40006000000 */
[----:B------:R-:W-:Y:S02]  /*02e0*/  @!P1 FSETP.NE.AND P5, PT, |R18|, +INF , PT ;  /* 0x7f8000001200980b */ /* 0x000fe40003fa5200 */
[----:B------:R-:W-:Y:S02]  /*02f0*/  @!P2 FSETP.NE.AND P4, PT, |R20|, +INF , PT ;  /* 0x7f8000001400a80b */ /* 0x000fe40003f85200 */
[----:B------:R-:W-:Y:S02]  /*0300*/  @!P1 SEL R11, RZ, 0x1, !P5 ;  /* 0x00000001ff0b9807 */ /* 0x000fe40006800000 */
[----:B------:R-:W-:Y:S01]  /*0310*/  @!P2 SEL R13, RZ, 0x1, !P4 ;  /* 0x00000001ff0da807 */ /* 0x000fe20006000000 */
[----:B------:R0:W-:Y:S04]  /*0320*/  @!P0 STG.E.U8 desc[UR4][R2.64], R5 ;  /* 0x0000000502008986 */ /* 0x0001e8000c101104 */
[----:B------:R0:W-:Y:S04]  /*0330*/  @!P1 STG.E.U8 desc[UR4][R6.64], R11 ;  /* 0x0000000b06009986 */ /* 0x0001e8000c101104 */
[----:B------:R0:W-:Y:S01]  /*0340*/  @!P2 STG.E.U8 desc[UR4][R8.64], R13 ;  /* 0x0000000d0800a986 */ /* 0x0001e2000c101104 */
[----:B------:R-:W-:Y:S05]  /*0350*/  @P3 EXIT ;  /* 0x000000000000394d */ /* 0x000fea0003800000 */
[----:B------:R-:W0:Y:S02]  /*0360*/  LDCU.128 UR8, c[0x0][0x380] ;  /* 0x00007000ff0877ac */ /* 0x000e240008000c00 */
[----:B0-----:R-:W-:-:S04]  /*0370*/  LEA R2, P0, R4, UR10, 0x2 ;  /* 0x0000000a04027c11 */ /* 0x001fc8000f8010ff */
[----:B------:R-:W-:-:S05]  /*0380*/  LEA.HI.X R3, R4, UR11, R15, 0x2, P0 ;  /* 0x0000000b04037c11 */ /* 0x000fca00080f140f */
[----:B------:R-:W2:Y:S01]  /*0390*/  LDG.E.CONSTANT R2, desc[UR4][R2.64] ;  /* 0x0000000402027981 */ /* 0x000ea2000c1e9900 */
[----:B------:R-:W-:-:S04]  /*03a0*/  IADD3 R4, P1, PT, R4, UR8, RZ ;  /* 0x0000000804047c10 */ /* 0x000fc8000ff3e0ff */
[----:B------:R-:W-:Y:S02]  /*03b0*/  IADD3.X R5, PT, PT, R15, UR9, RZ, P1, !PT ;  /* 0x000000090f057c10 */ /* 0x000fe40008ffe4ff */
[----:B--2---:R-:W-:-:S04]  /*03c0*/  FSETP.NE.AND P0, PT, |R2|, +INF , PT ;  /* 0x7f8000000200780b */ /* 0x004fc80003f05200 */
[----:B------:R-:W-:-:S05]  /*03d0*/  SEL R7, RZ, 0x1, !P0 ;  /* 0x00000001ff077807 */ /* 0x000fca0004000000 */
[----:B------:R-:W-:Y:S01]  /*03e0*/  STG.E.U8 desc[UR4][R4.64], R7 ;  /* 0x0000000704007986 */ /* 0x000fe2000c101104 */
[----:B------:R-:W-:Y:S05]  /*03f0*/  EXIT ;  /* 0x000000000000794d */ /* 0x000fea0003800000 */
.L_x_0:
[----:B------:R-:W-:-:S00]  /*0400*/  BRA `(.L_x_0) ;  /* 0xfffffffc00fc7947 */ /* 0x000fc0000383ffff */
[----:B------:R-:W-:-:S00]  /*0410*/  NOP ;  /* 0x0000000000007918 */ /* 0x000fc00000000000 */
        /* <DEDUP_REMOVED lines=14> */
.L_x_1117:


//--------------------- .text.isinf_float_kernel  --------------------------
	.section	.text.isinf_float_kernel,"ax",@progbits
	.align	128
        .global         isinf_float_kernel
        .type           isinf_float_kernel,@function
        .size           isinf_float_kernel,(.L_x_1118 - isinf_float_kernel)
        .other          isinf_float_kernel,@"STO_CUDA_ENTRY STV_DEFAULT"
isinf_float_kernel:
.text.isinf_float_kernel:
        /* <DEDUP_REMOVED lines=44> */
[----:B----4-:R-:W-:-:S04]  /*02c0*/  @!P0 FSETP.NEU.AND P4, PT, |R16|, +INF , PT ;  /* 0x7f8000001000880b */ /* 0x010fc80003f8d200 */
[----:B------:R-:W-:Y:S02]  /*02d0*/  @!P0 SEL R5, RZ, 0x1, P4 ;  /* 0x00000001ff058807 */ /* 0x000fe40002000000 */
[----:B------:R-:W-:Y:S02]  /*02e0*/  @!P1 FSETP.NEU.AND P5, PT, |R18|, +INF , PT ;  /* 0x7f8000001200980b */ /* 0x000fe40003fad200 */
[----:B------:R-:W-:Y:S02]  /*02f0*/  @!P2 FSETP.NEU.AND P4, PT, |R20|, +INF , PT ;  /* 0x7f8000001400a80b */ /* 0x000fe40003f8d200 */
[----:B------:R-:W-:Y:S02]  /*0300*/  @!P1 SEL R11, RZ, 0x1, P5 ;  /* 0x00000001ff0b9807 */ /* 0x000fe40002800000 */
[----:B------:R-:W-:Y:S01]  /*0310*/  @!P2 SEL R13, RZ, 0x1, P4 ;  /* 0x00000001ff0da807 */ /* 0x000fe20002000000 */
        /* <DEDUP_REMOVED lines=10> */
[----:B--2---:R-:W-:-:S04]  /*03c0*/  FSETP.NEU.AND P0, PT, |R2|, +INF , PT ;  /* 0x7f8000000200780b */ /* 0x004fc80003f0d200 */
[----:B------:R-:W-:-:S05]  /*03d0*/  SEL R7, RZ, 0x1, P0 ;  /* 0x00000001ff077807 */ /* 0x000fca0000000000 */
[----:B------:R-:W-:Y:S01]  /*03e0*/  STG.E.U8 desc[UR4][R4.64], R7 ;  /* 0x0000000704007986 */ /* 0x000fe2000c101104 */
[----:B------:R-:W-:Y:S05]  /*03f0*/  EXIT ;  /* 0x000000000000794d */ /* 0x000fea0003800000 */
.L_x_1:
        /* <DEDUP_REMOVED lines=16> */
.L_x_1118:


//--------------------- .text.isnan_float_kernel  --------------------------
	.section	.text.isnan_float_kernel,"ax",@progbits
	.align	128
        .global         isnan_float_kernel
        .type           isnan_float_kernel,@function
        .size           isnan_float_kernel,(.L_x_1119 - isnan_float_kernel)
        .other          isnan_float_kernel,@"STO_CUDA_ENTRY STV_DEFAULT"
isnan_float_kernel:
.text.isnan_float_kernel:
        /* <DEDUP_REMOVED lines=44> */
[----:B----4-:R-:W-:-:S04]  /*02c0*/  @!P0 FSETP.NAN.AND P4, PT, |R16|, |R16|, PT ;  /* 0x400000101000820b */ /* 0x010fc80003f88200 */
[----:B------:R-:W-:Y:S02]  /*02d0*/  @!P0 SEL R5, RZ, 0x1, !P4 ;  /* 0x00000001ff058807 */ /* 0x000fe40006000000 */
[----:B------:R-:W-:Y:S02]  /*02e0*/  @!P1 FSETP.NAN.AND P5, PT, |R18|, |R18|, PT ;  /* 0x400000121200920b */ /* 0x000fe40003fa8200 */
[----:B------:R-:W-:Y:S02]  /*02f0*/  @!P2 FSETP.NAN.AND P4, PT, |R20|, |R20|, PT ;  /* 0x400000141400a20b */ /* 0x000fe40003f88200 */
        /* <DEDUP_REMOVED lines=12> */
[----:B--2---:R-:W-:-:S04]  /*03c0*/  FSETP.NAN.AND P0, PT, |R2|, |R2|, PT ;  /* 0x400000020200720b */ /* 0x004fc80003f08200 */
[----:B------:R-:W-:-:S05]  /*03d0*/  SEL R7, RZ, 0x1, !P0 ;  /* 0x00000001ff077807 */ /* 0x000fca0004000000 */
[----:B------:R-:W-:Y:S01]  /*03e0*/  STG.E.U8 desc[UR4][R4.64], R7 ;  /* 0x0000000704007986 */ /* 0x000fe2000c101104 */
[----:B------:R-:W-:Y:S05]  /*03f0*/  EXIT ;  /* 0x000000000000794d */ /* 0x000fea0003800000 */
.L_x_2:
        /* <DEDUP_REMOVED lines=16> */
.L_x_1119:


//--------------------- .text.not_kernel          --------------------------
	.section	.text.not_kernel,"ax",@progbits
	.align	128
        .global         not_kernel
        .type           not_kernel,@function
        .size           not_kernel,(.L_x_1120 - not_kernel)
        .other          not_kernel,@"STO_CUDA_ENTRY STV_DEFAULT"
not_kernel:
.text.not_kernel:
        /* <DEDUP_REMOVED lines=24> */
[----:B---3--:R-:W-:-:S04]  /*0180*/  @!P0 IADD3 R16, P3, PT, R2, R16, RZ ;  /* 0x0000001002108210 */ /* 0x008fc80007f7e0ff */
[----:B------:R-:W3:Y:S01]  /*0190*/  LDC.64 R6, c[0x0][0x380] ;  /* 0x0000e000ff067b82 */ /* 0x000ee20000000a00 */
[----:B------:R-:W-:Y:S01]  /*01a0*/  @!P0 IMAD.X R17, R3, 0x1, R17, P3 ;  /* 0x0000000103118824 */ /* 0x000fe200018e0611 */
[----:B-1----:R-:W-:Y:S02]  /*01b0*/  @!P1 IADD3 R18, P3, PT, R15, R18, RZ ;  /* 0x000000120f129210 */ /* 0x002fe40007f7e0ff */
[----:B0-----:R-:W-:Y:S02]  /*01c0*/  @!P2 IADD3 R20, P4, PT, R13, R20, RZ ;  /* 0x000000140d14a210 */ /* 0x001fe40007f9e0ff */
[----:B----4-:R-:W4:Y:S01]  /*01d0*/  @!P0 LDG.E.U8.CONSTANT R16, desc[UR4][R16.64] ;  /* 0x0000000410108981 */ /* 0x010f22000c1e9100 */
[----:B------:R-:W-:Y:S02]  /*01e0*/  @!P1 IMAD.X R19, R0, 0x1, R19, P3 ;  /* 0x0000000100139824 */ /* 0x000fe400018e0613 */
[----:B------:R-:W-:-:S03]  /*01f0*/  @!P2 IMAD.X R21, R10, 0x1, R21, P4 ;  /* 0x000000010a15a824 */ /* 0x000fc600020e0615 */
[----:B------:R-:W4:Y:S04]  /*0200*/  @!P1 LDG.E.U8.CONSTANT R18, desc[UR4][R18.64] ;  /* 0x0000000412129981 */ /* 0x000f28000c1e9100 */
[----:B------:R-:W4:Y:S01]  /*0210*/  @!P2 LDG.E.U8.CONSTANT R20, desc[UR4][R20.64] ;  /* 0x000000041414a981 */ /* 0x000f22000c1e9100 */
[----:B--2---:R-:W-:Y:S02]  /*0220*/  @!P0 IADD3 R2, P4, PT, R2, R4, RZ ;  /* 0x0000000402028210 */ /* 0x004fe40007f9e0ff */
[----:B-----5:R-:W-:Y:S02]  /*0230*/  @!P2 IADD3 R8, P6, PT, R13, R8, RZ ;  /* 0x000000080d08a210 */ /* 0x020fe40007fde0ff */
[----:B------:R-:W-:Y:S02]  /*0240*/  IADD3 R4, P5, PT, R11, R13, RZ ;  /* 0x0000000d0b047210 */ /* 0x000fe40007fbe0ff */
[----:B---3--:R-:W-:Y:S01]  /*0250*/  @!P1 IADD3 R6, P3, PT, R15, R6, RZ ;  /* 0x000000060f069210 */ /* 0x008fe20007f7e0ff */
[----:B------:R-:W-:-:S02]  /*0260*/  @!P2 IMAD.X R9, R10, 0x1, R9, P6 ;  /* 0x000000010a09a824 */ /* 0x000fc400030e0609 */
[----:B------:R-:W-:Y:S02]  /*0270*/  IMAD.X R10, RZ, RZ, R10, P5 ;  /* 0x000000ffff0a7224 */ /* 0x000fe400028e060a */
[----:B------:R-:W-:Y:S01]  /*0280*/  @!P1 IMAD.X R7, R0, 0x1, R7, P3 ;  /* 0x0000000100079824 */ /* 0x000fe200018e0607 */
[----:B------:R-:W-:Y:S01]  /*0290*/  ISETP.GE.U32.AND P3, PT, R4, UR6, PT ;  /* 0x0000000604007c0c */ /* 0x000fe2000bf66070 */
[----:B------:R-:W-:-:S03]  /*02a0*/  @!P0 IMAD.X R3, R3, 0x1, R5, P4 ;  /* 0x0000000103038824 */ /* 0x000fc600020e0605 */
[----:B------:R-:W-:Y:S02]  /*02b0*/  ISETP.GE.U32.AND.EX P3, PT, R10, UR7, PT, P3 ;  /* 0x000000070a007c0c */ /* 0x000fe4000bf66130 */
[----:B----4-:R-:W-:-:S04]  /*02c0*/  @!P0 ISETP.NE.AND P4, PT, R16, RZ, PT ;  /* 0x000000ff1000820c */ /* 0x010fc80003f85270 */
[----:B------:R-:W-:Y:S02]  /*02d0*/  @!P0 SEL R5, RZ, 0x1, P4 ;  /* 0x00000001ff058807 */ /* 0x000fe40002000000 */
[----:B------:R-:W-:Y:S02]  /*02e0*/  @!P1 ISETP.NE.AND P5, PT, R18, RZ, PT ;  /* 0x000000ff1200920c */ /* 0x000fe40003fa5270 */
[----:B------:R-:W-:Y:S02]  /*02f0*/  @!P2 ISETP.NE.AND P4, PT, R20, RZ, PT ;  /* 0x000000ff1400a20c */ /* 0x000fe40003f85270 */
[----:B------:R-:W-:Y:S02]  /*0300*/  @!P1 SEL R11, RZ, 0x1, P5 ;  /* 0x00000001ff0b9807 */ /* 0x000fe40002800000 */
[----:B------:R-:W-:Y:S01]  /*0310*/  @!P2 SEL R13, RZ, 0x1, P4 ;  /* 0x00000001ff0da807 */ /* 0x000fe20002000000 */
[----:B------:R0:W-:Y:S04]  /*0320*/  @!P0 STG.E.U8 desc[UR4][R2.64], R5 ;  /* 0x0000000502008986 */ /* 0x0001e8000c101104 */
[----:B------:R0:W-:Y:S04]  /*0330*/  @!P1 STG.E.U8 desc[UR4][R6.64], R11 ;  /* 0x0000000b06009986 */ /* 0x0001e8000c101104 */
[----:B------:R0:W-:Y:S01]  /*0340*/  @!P2 STG.E.U8 desc[UR4][R8.64], R13 ;  /* 0x0000000d0800a986 */ /* 0x0001e2000c101104 */
[----:B------:R-:W-:Y:S05]  /*0350*/  @P3 EXIT ;  /* 0x000000000000394d */ /* 0x000fea0003800000 */
[----:B------:R-:W0:Y:S02]  /*0360*/  LDCU.128 UR8, c[0x0][0x380] ;  /* 0x00007000ff0877ac */ /* 0x000e240008000c00 */
[----:B0-----:R-:W-:-:S04]  /*0370*/  IADD3 R2, P0, PT, R4, UR10, RZ ;  /* 0x0000000a04027c10 */ /* 0x001fc8000ff1e0ff */
[----:B------:R-:W-:-:S05]  /*0380*/  IADD3.X R3, PT, PT, R10, UR11, RZ, P0, !PT ;  /* 0x0000000b0a037c10 */ /* 0x000fca00087fe4ff */
[----:B------:R-:W2:Y:S01]  /*0390*/  LDG.E.U8.CONSTANT R2, desc[UR4][R2.64] ;  /* 0x0000000402027981 */ /* 0x000ea2000c1e9100 */
[----:B------:R-:W-:-:S04]  /*03a0*/  IADD3 R4, P1, PT, R4, UR8, RZ ;  /* 0x0000000804047c10 */ /* 0x000fc8000ff3e0ff */
[----:B------:R-:W-:Y:S02]  /*03b0*/  IADD3.X R5, PT, PT, R10, UR9, RZ, P1, !PT ;  /* 0x000000090a057c10 */ /* 0x000fe40008ffe4ff */
[----:B--2---:R-:W-:-:S04]  /*03c0*/  ISETP.NE.AND P0, PT, R2, RZ, PT ;  /* 0x000000ff0200720c */ /* 0x004fc80003f05270 */
[----:B------:R-:W-:-:S05]  /*03d0*/  SEL R7, RZ, 0x1, P0 ;  /* 0x00000001ff077807 */ /* 0x000fca0000000000 */
[----:B------:R-:W-:Y:S01]  /*03e0*/  STG.E.U8 desc[UR4][R4.64], R7 ;  /* 0x0000000704007986 */ /* 0x000fe2000c101104 */
[----:B------:R-:W-:Y:S05]  /*03f0*/  EXIT ;  /* 0x000000000000794d */ /* 0x000fea0003800000 */
.L_x_3:
        /* <DEDUP_REMOVED lines=16> */
.L_x_1120:


//--------------------- .text.abs_int32_kernel    --------------------------
	.section	.text.abs_int32_kernel,"ax",@progbits
	.align	128
        .global         abs_int32_kernel
        .type           abs_int32_kernel,@function
        .size           abs_int32_kernel,(.L_x_1121 - abs_int32_kernel)
        .other          abs_int32_kernel,@"STO_CUDA_ENTRY STV_DEFAULT"
abs_int32_kernel:
.text.abs_int32_kernel:
        /* <DEDUP_REMOVED lines=9> */
[----:B0-----:R-:W-:Y:S01]  /*0090*/  IMAD.WIDE.U32 R12, R13, UR4, R2 ;  /* 0x000000040d0c7c25 */ /* 0x001fe2000f8e0002 */
[----:B------:R-:W0:Y:S06]  /*00a0*/  LDCU.64 UR4, c[0x0][0x358] ;  /* 0x00006b00ff0477ac */ /* 0x000e2c0008000a00 */
[----:B------:R-:W4:Y:S01]  /*00b0*/  LDC.64 R2, c[0x0][0x388] ;  /* 0x0000e200ff027b82 */ /* 0x000f220000000a00 */
[C---:B------:R-:W-:Y:S02]  /*00c0*/  IADD3 R4, P1, PT, R12.reuse, R5, RZ ;  /* 0x000000050c047210 */ /* 0x040fe40007f3e0ff */
[----:B--2---:R-:W-:-:S02]  /*00d0*/  ISETP.GE.U32.AND P0, PT, R12, UR6, PT ;  /* 0x000000060c007c0c */ /* 0x004fc4000bf06070 */
[----:B------:R-:W-:Y:S01]  /*00e0*/  IADD3 R9, P3, PT, R5, R4, RZ ;  /* 0x0000000405097210 */ /* 0x000fe20007f7e0ff */
[----:B------:R-:W-:Y:S01]  /*00f0*/  IMAD.X R11, RZ, RZ, R13, P1 ;  /* 0x000000ffff0b7224 */ /* 0x000fe200008e060d */
[----:B------:R-:W-:Y:S02]  /*0100*/  ISETP.GE.U32.AND.EX P0, PT, R13, UR7, PT, P0 ;  /* 0x000000070d007c0c */ /* 0x000fe4000bf06100 */
[----:B------:R-:W-:Y:S01]  /*0110*/  ISETP.GE.U32.AND P1, PT, R4, UR6, PT ;  /* 0x0000000604007c0c */ /* 0x000fe2000bf26070 */
[----:B------:R-:W-:Y:S01]  /*0120*/  IMAD.X R0, RZ, RZ, R11, P3 ;  /* 0x000000ffff007224 */ /* 0x000fe200018e060b */
[----:B------:R-:W-:Y:S02]  /*0130*/  ISETP.GE.U32.AND P2, PT, R9, UR6, PT ;  /* 0x0000000609007c0c */ /* 0x000fe4000bf46070 */
[----:B------:R-:W-:Y:S02]  /*0140*/  ISETP.GE.U32.AND.EX P1, PT, R11, UR7, PT, P1 ;  /* 0x000000070b007c0c */ /* 0x000fe4000bf26110 */
[----:B------:R-:W-:-:S05]  /*0150*/  ISETP.GE.U32.AND.EX P2, PT, R0, UR7, PT, P2 ;  /* 0x0000000700007c0c */ /* 0x000fca000bf46120 */
[C---:B------:R-:W-:Y:S01]  /*0160*/  @!P0 IMAD.SHL.U32 R19, R12.reuse, 0x4, RZ ;  /* 0x000000040c138824 */ /* 0x040fe200078e00ff */
[----:B------:R-:W-:-:S04]  /*0170*/  @!P0 SHF.L.U64.HI R12, R12, 0x2, R13 ;  /* 0x000000020c0c8819 */ /* 0x000fc8000001020d */
[----:B---3--:R-:W-:Y:S01]  /*0180*/  @!P0 IADD3 R14, P3, PT, R19, R14, RZ ;  /* 0x0000000e130e8210 */ /* 0x008fe20007f7e0ff */
[C---:B------:R-:W-:Y:S01]  /*0190*/  @!P1 IMAD.SHL.U32 R23, R4.reuse, 0x4, RZ ;  /* 0x0000000404179824 */ /* 0x040fe200078e00ff */
[----:B------:R-:W-:Y:S01]  /*01a0*/  @!P1 SHF.L.U64.HI R8, R4, 0x2, R11 ;  /* 0x0000000204089819 */ /* 0x000fe2000001020b */
[C---:B------:R-:W-:Y:S01]  /*01b0*/  @!P2 IMAD.SHL.U32 R13, R9.reuse, 0x4, RZ ;  /* 0x00000004090da824 */ /* 0x040fe200078e00ff */
[----:B------:R-:W-:Y:S01]  /*01c0*/  @!P2 SHF.L.U64.HI R4, R9, 0x2, R0 ;  /* 0x000000020904a819 */ /* 0x000fe20000010200 */
[----:B------:R-:W-:Y:S01]  /*01d0*/  @!P0 IMAD.X R15, R12, 0x1, R15, P3 ;  /* 0x000000010c0f8824 */ /* 0x000fe200018e060f */
[----:B----4-:R-:W-:Y:S01]  /*01e0*/  @!P1 IADD3 R20, P3, PT, R23, R2, RZ ;  /* 0x0000000217149210 */ /* 0x010fe20007f7e0ff */
[----:B------:R-:W2:Y:S01]  /*01f0*/  LDC.64 R10, c[0x0][0x380] ;  /* 0x0000e000ff0a7b82 */ /* 0x000ea20000000a00 */
[----:B-1----:R-:W-:Y:S02]  /*0200*/  @!P2 IADD3 R16, P4, PT, R13, R6, RZ ;  /* 0x000000060d10a210 */ /* 0x002fe40007f9e0ff */
[----:B0-----:R-:W3:Y:S01]  /*0210*/  @!P0 LDG.E.CONSTANT R14, desc[UR4][R14.64] ;  /* 0x000000040e0e8981 */ /* 0x001ee2000c1e9900 */
[----:B------:R-:W-:-:S02]  /*0220*/  @!P1 IMAD.X R21, R8, 0x1, R3, P3 ;  /* 0x0000000108159824 */ /* 0x000fc400018e0603 */
[----:B------:R-:W-:Y:S02]  /*0230*/  @!P2 IMAD.X R17, R4, 0x1, R7, P4 ;  /* 0x000000010411a824 */ /* 0x000fe400020e0607 */
[----:B------:R-:W0:Y:S01]  /*0240*/  LDC.64 R2, c[0x0][0x380] ;  /* 0x0000e000ff027b82 */ /* 0x000e220000000a00 */
[----:B------:R-:W4:Y:S04]  /*0250*/  @!P1 LDG.E.CONSTANT R20, desc[UR4][R20.64] ;  /* 0x0000000414149981 */ /* 0x000f28000c1e9900 */
[----:B------:R-:W5:Y:S03]  /*0260*/  @!P2 LDG.E.CONSTANT R16, desc[UR4][R16.64] ;  /* 0x000000041010a981 */ /* 0x000f66000c1e9900 */
[----:B------:R-:W1:Y:S01]  /*0270*/  LDC.64 R6, c[0x0][0x380] ;  /* 0x0000e000ff067b82 */ /* 0x000e620000000a00 */
[----:B------:R-:W-:-:S05]  /*0280*/  IADD3 R5, P6, PT, R5, R9, RZ ;  /* 0x0000000905057210 */ /* 0x000fca0007fde0ff */
[----:B------:R-:W-:Y:S01]  /*0290*/  IMAD.X R0, RZ, RZ, R0, P6 ;  /* 0x000000ffff007224 */ /* 0x000fe200030e0600 */
[----:B0-----:R-:W-:-:S05]  /*02a0*/  @!P0 IADD3 R2, P3, PT, R19, R2, RZ ;  /* 0x0000000213028210 */ /* 0x001fca0007f7e0ff */
[----:B------:R-:W-:Y:S01]  /*02b0*/  @!P0 IMAD.X R3, R12, 0x1, R3, P3 ;  /* 0x000000010c038824 */ /* 0x000fe200018e0603 */
[----:B------:R-:W-:Y:S02]  /*02c0*/  ISETP.GE.U32.AND P3, PT, R5, UR6, PT ;  /* 0x0000000605007c0c */ /* 0x000fe4000bf66070 */
[----:B--2---:R-:W-:Y:S02]  /*02d0*/  @!P1 IADD3 R10, P4, PT, R23, R10, RZ ;  /* 0x0000000a170a9210 */ /* 0x004fe40007f9e0ff */
[----:B------:R-:W-:Y:S02]  /*02e0*/  ISETP.GE.U32.AND.EX P3, PT, R0, UR7, PT, P3 ;  /* 0x0000000700007c0c */ /* 0x000fe4000bf66130 */
[----:B-1----:R-:W-:Y:S01]  /*02f0*/  @!P2 IADD3 R6, P5, PT, R13, R6, RZ ;  /* 0x000000060d06a210 */ /* 0x002fe20007fbe0ff */
[----:B------:R-:W-:-:S04]  /*0300*/  @!P1 IMAD.X R11, R8, 0x1, R11, P4 ;  /* 0x00000001080b9824 */ /* 0x000fc800020e060b */
[----:B------:R-:W-:Y:S01]  /*0310*/  @!P2 IMAD.X R7, R4, 0x1, R7, P5 ;  /* 0x000000010407a824 */ /* 0x000fe200028e0607 */
[----:B---3--:R-:W-:Y:S02]  /*0320*/  @!P0 IABS R9, R14 ;  /* 0x0000000e00098213 */ /* 0x008fe40000000000 */
[----:B----4-:R-:W-:-:S03]  /*0330*/  @!P1 IABS R13, R20 ;  /* 0x00000014000d9213 */ /* 0x010fc60000000000 */
[----:B------:R0:W-:Y:S01]  /*0340*/  @!P0 STG.E desc[UR4][R2.64], R9 ;  /* 0x0000000902008986 */ /* 0x0001e2000c101904 */
[----:B-----5:R-:W-:-:S03]  /*0350*/  @!P2 IABS R15, R16 ;  /* 0x00000010000fa213 */ /* 0x020fc60000000000 */
[----:B------:R0:W-:Y:S04]  /*0360*/  @!P1 STG.E desc[UR4][R10.64], R13 ;  /* 0x0000000d0a009986 */ /* 0x0001e8000c101904 */
[----:B------:R0:W-:Y:S01]  /*0370*/  @!P2 STG.E desc[UR4][R6.64], R15 ;  /* 0x0000000f0600a986 */ /* 0x0001e2000c101904 */
[----:B------:R-:W-:Y:S05]  /*0380*/  @P3 EXIT ;  /* 0x000000000000394d */ /* 0x000fea0003800000 */
[----:B------:R-:W0:Y:S01]  /*0390*/  LDCU.128 UR8, c[0x0][0x380] ;  /* 0x00007000ff0877ac */ /* 0x000e220008000c00 */
[C---:B------:R-:W-:Y:S01]  /*03a0*/  IMAD.SHL.U32 R4, R5.reuse, 0x4, RZ ;  /* 0x0000000405047824 */ /* 0x040fe200078e00ff */
[----:B------:R-:W-:-:S04]  /*03b0*/  SHF.L.U64.HI R0, R5, 0x2, R0 ;  /* 0x0000000205007819 */ /* 0x000fc80000010200 */
[----:B0-----:R-:W-:-:S04]  /*03c0*/  IADD3 R2, P0, PT, R4, UR10, RZ ;  /* 0x0000000a04027c10 */ /* 0x001fc8000ff1e0ff */
[----:B------:R-:W-:-:S05]  /*03d0*/  IADD3.X R3, PT, PT, R0, UR11, RZ, P0, !PT ;  /* 0x0000000b00037c10 */ /* 0x000fca00087fe4ff */
[----:B------:R-:W2:Y:S01]  /*03e0*/  LDG.E.CONSTANT R2, desc[UR4][R2.64] ;  /* 0x0000000402027981 */ /* 0x000ea2000c1e9900 */
[----:B------:R-:W-:-:S04]  /*03f0*/  IADD3 R4, P0, PT, R4, UR8, RZ ;  /* 0x0000000804047c10 */ /* 0x000fc8000ff1e0ff */
[----:B------:R-:W-:Y:S02]  /*0400*/  IADD3.X R5, PT, PT, R0, UR9, RZ, P0, !PT ;  /* 0x0000000900057c10 */ /* 0x000fe400087fe4ff */
[----:B--2---:R-:W-:-:S05]  /*0410*/  IABS R7, R2 ;  /* 0x0000000200077213 */ /* 0x004fca0000000000 */
[----:B------:R-:W-:Y:S01]  /*0420*/  STG.E desc[UR4][R4.64], R7 ;  /* 0x0000000704007986 */ /* 0x000fe2000c101904 */
[----:B------:R-:W-:Y:S05]  /*0430*/  EXIT ;  /* 0x000000000000794d */ /* 0x000fea0003800000 */
.L_x_4:
        /* <DEDUP_REMOVED lines=12> */
.L_x_1121:


//--------------------- .text.neg_int32_kernel    --------------------------
	.section	.text.neg_int32_kernel,"ax",@progbits
	.align	128
        .global         neg_int32_kernel
        .type           neg_int32_kernel,@function
        .size           neg_int32_kernel,(.L_x_1122 - neg_int32_kernel)
        .other          neg_int32_kernel,@"STO_CUDA_ENTRY STV_DEFAULT"
neg_int32_kernel:
.text.neg_int32_kernel:
        /* <DEDUP_REMOVED lines=15> */
[--C-:B------:R-:W-:Y:S01]  /*00f0*/  IMAD.X R14, RZ, RZ, R11.reuse, P1 ;  /* 0x000000ffff0e7224 */ /* 0x100fe200008e060b */
[----:B------:R-:W-:Y:S01]  /*0100*/  ISETP.GE.U32.AND.EX P0, PT, R11, UR7, PT, P0 ;  /* 0x000000070b007c0c */ /* 0x000fe2000bf06100 */
[----:B------:R-:W2:Y:S01]  /*0110*/  LDC.64 R22, c[0x0][0x380] ;  /* 0x0000e000ff167b82 */ /* 0x000ea20000000a00 */
[----:B------:R-:W-:Y:S01]  /*0120*/  ISETP.GE.U32.AND P1, PT, R13, UR6, PT ;  /* 0x000000060d007c0c */ /* 0x000fe2000bf26070 */
[----:B------:R-:W-:Y:S01]  /*0130*/  IMAD.X R8, RZ, RZ, R14, P3 ;  /* 0x000000ffff087224 */ /* 0x000fe200018e060e */
[----:B------:R-:W-:Y:S02]  /*0140*/  ISETP.GE.U32.AND P2, PT, R9, UR6, PT ;  /* 0x0000000609007c0c */ /* 0x000fe4000bf46070 */
[----:B------:R-:W-:Y:S02]  /*0150*/  ISETP.GE.U32.AND.EX P1, PT, R14, UR7, PT, P1 ;  /* 0x000000070e007c0c */ /* 0x000fe4000bf26110 */
[----:B------:R-:W-:Y:S01]  /*0160*/  ISETP.GE.U32.AND.EX P2, PT, R8, UR7, PT, P2 ;  /* 0x0000000708007c0c */ /* 0x000fe2000bf46120 */
[----:B------:R-:W5:Y:S04]  /*0170*/  LDC.64 R16, c[0x0][0x380] ;  /* 0x0000e000ff107b82 */ /* 0x000f680000000a00 */
        /* <DEDUP_REMOVED lines=8> */
[----:B-1----:R-:W-:Y:S01]  /*0200*/  @!P1 IADD3 R4, P3, PT, R15, R4, RZ ;  /* 0x000000040f049210 */ /* 0x002fe20007f7e0ff */
[----:B------:R-:W1:Y:S01]  /*0210*/  LDC.64 R12, c[0x0][0x380] ;  /* 0x0000e000ff0c7b82 */ /* 0x000e620000000a00 */
[----:B----4-:R-:W-:Y:S02]  /*0220*/  @!P2 IADD3 R2, P4, PT, R11, R2, RZ ;  /* 0x000000020b02a210 */ /* 0x010fe40007f9e0ff */
[----:B0-----:R0:W3:Y:S01]  /*0230*/  @!P0 LDG.E.CONSTANT R6, desc[UR4][R6.64] ;  /* 0x0000000406068981 */ /* 0x0010e2000c1e9900 */
[----:B------:R-:W-:-:S02]  /*0240*/  @!P1 IMAD.X R5, R14, 0x1, R5, P3 ;  /* 0x000000010e059824 */ /* 0x000fc400018e0605 */
[----:B------:R-:W-:-:S03]  /*0250*/  @!P2 IMAD.X R3, R20, 0x1, R3, P4 ;  /* 0x000000011403a824 */ /* 0x000fc600020e0603 */
[----:B------:R-:W4:Y:S04]  /*0260*/  @!P1 LDG.E.CONSTANT R4, desc[UR4][R4.64] ;  /* 0x0000000404049981 */ /* 0x000f28000c1e9900 */
[----:B------:R3:W4:Y:S01]  /*0270*/  @!P2 LDG.E.CONSTANT R2, desc[UR4][R2.64] ;  /* 0x000000040202a981 */ /* 0x000722000c1e9900 */
[----:B------:R-:W-:Y:S02]  /*0280*/  IADD3 R0, P3, PT, R0, R9, RZ ;  /* 0x0000000900007210 */ /* 0x000fe40007f7e0ff */
[----:B--2---:R-:W-:-:S03]  /*0290*/  @!P0 IADD3 R18, P4, PT, R19, R22, RZ ;  /* 0x0000001613128210 */ /* 0x004fc60007f9e0ff */
[----:B0-----:R-:W-:Y:S01]  /*02a0*/  IMAD.X R7, RZ, RZ, R8, P3 ;  /* 0x000000ffff077224 */ /* 0x001fe200018e0608 */
[----:B------:R-:W-:Y:S01]  /*02b0*/  ISETP.GE.U32.AND P3, PT, R0, UR6, PT ;  /* 0x0000000600007c0c */ /* 0x000fe2000bf66070 */
[----:B------:R-:W-:Y:S01]  /*02c0*/  @!P0 IMAD.X R19, R10, 0x1, R23, P4 ;  /* 0x000000010a138824 */ /* 0x000fe200020e0617 */
[----:B-----5:R-:W-:Y:S02]  /*02d0*/  @!P2 IADD3 R16, P5, PT, R11, R16, RZ ;  /* 0x000000100b10a210 */ /* 0x020fe40007fbe0ff */
[----:B------:R-:W-:Y:S02]  /*02e0*/  ISETP.GE.U32.AND.EX P3, PT, R7, UR7, PT, P3 ;  /* 0x0000000707007c0c */ /* 0x000fe4000bf66130 */
[----:B-1----:R-:W-:Y:S01]  /*02f0*/  @!P1 IADD3 R12, P4, PT, R15, R12, RZ ;  /* 0x0000000c0f0c9210 */ /* 0x002fe20007f9e0ff */
[----:B------:R-:W-:-:S04]  /*0300*/  @!P2 IMAD.X R17, R20, 0x1, R17, P5 ;  /* 0x000000011411a824 */ /* 0x000fc800028e0611 */
[----:B------:R-:W-:Y:S02]  /*0310*/  @!P1 IMAD.X R13, R14, 0x1, R13, P4 ;  /* 0x000000010e0d9824 */ /* 0x000fe400020e060d */
[----:B---3--:R-:W-:Y:S02]  /*0320*/  @!P0 IMAD.MOV R3, RZ, RZ, -R6 ;  /* 0x000000ffff038224 */ /* 0x008fe400078e0a06 */
[----:B----4-:R-:W-:-:S03]  /*0330*/  @!P1 IMAD.MOV R5, RZ, RZ, -R4 ;  /* 0x000000ffff059224 */ /* 0x010fc600078e0a04 */
[----:B------:R0:W-:Y:S01]  /*0340*/  @!P0 STG.E desc[UR4][R18.64], R3 ;  /* 0x0000000312008986 */ /* 0x0001e2000c101904 */
[----:B------:R-:W-:-:S03]  /*0350*/  @!P2 IMAD.MOV R9, RZ, RZ, -R2 ;  /* 0x000000ffff09a224 */ /* 0x000fc600078e0a02 */
[----:B------:R0:W-:Y:S04]  /*0360*/  @!P1 STG.E desc[UR4][R12.64], R5 ;  /* 0x000000050c009986 */ /* 0x0001e8000c101904 */
[----:B------:R0:W-:Y:S01]  /*0370*/  @!P2 STG.E desc[UR4][R16.64], R9 ;  /* 0x000000091000a986 */ /* 0x0001e2000c101904 */
[----:B------:R-:W-:Y:S05]  /*0380*/  @P3 EXIT ;  /* 0x000000000000394d */ /* 0x000fea0003800000 */
[----:B------:R-:W1:Y:S01]  /*0390*/  LDCU.128 UR8, c[0x0][0x380] ;  /* 0x00007000ff0877ac */ /* 0x000e620008000c00 */
[C---:B------:R-:W-:Y:S01]  /*03a0*/  IMAD.SHL.U32 R4, R0.reuse, 0x4, RZ ;  /* 0x0000000400047824 */ /* 0x040fe200078e00ff */
[----:B------:R-:W-:-:S04]  /*03b0*/  SHF.L.U64.HI R0, R0, 0x2, R7 ;  /* 0x0000000200007819 */ /* 0x000fc80000010207 */
[----:B-1----:R-:W-:-:S04]  /*03c0*/  IADD3 R2, P0, PT, R4, UR10, RZ ;  /* 0x0000000a04027c10 */ /* 0x002fc8000ff1e0ff */
[----:B0-----:R-:W-:-:S05]  /*03d0*/  IADD3.X R3, PT, PT, R0, UR11, RZ, P0, !PT ;  /* 0x0000000b00037c10 */ /* 0x001fca00087fe4ff */
[----:B------:R-:W2:Y:S01]  /*03e0*/  LDG.E.CONSTANT R2, desc[UR4][R2.64] ;  /* 0x0000000402027981 */ /* 0x000ea2000c1e9900 */
[----:B------:R-:W-:-:S04]  /*03f0*/  IADD3 R4, P0, PT, R4, UR8, RZ ;  /* 0x0000000804047c10 */ /* 0x000fc8000ff1e0ff */
[----:B------:R-:W-:Y:S01]  /*0400*/  IADD3.X R5, PT, PT, R0, UR9, RZ, P0, !PT ;  /* 0x0000000900057c10 */ /* 0x000fe200087fe4ff */
[----:B--2---:R-:W-:-:S05]  /*0410*/  IMAD.MOV R7, RZ, RZ, -R2 ;  /* 0x000000ffff077224 */ /* 0x004fca00078e0a02 */
[----:B------:R-:W-:Y:S01]  /*0420*/  STG.E desc[UR4][R4.64], R7 ;  /* 0x0000000704007986 */ /* 0x000fe2000c101904 */
[----:B------:R-:W-:Y:S05]  /*0430*/  EXIT ;  /* 0x000000000000794d */ /* 0x000fea0003800000 */
.L_x_5:
        /* <DEDUP_REMOVED lines=12> */
.L_x_1122:


//--------------------- .text.gelu_half_kernel    --------------------------
	.section	.text.gelu_half_kernel,"ax",@progbits
	.align	128
        .global         gelu_half_kernel
        .type           gelu_half_kernel,@function
        .size           gelu_half_kernel,(.L_x_1123 - gelu_half_kernel)
        .other          gelu_half_kernel,@"STO_CUDA_ENTRY STV_DEFAULT"
gelu_half_kernel:
.text.gelu_half_kernel:
[----:B------:R-:W-:Y:S01]  /*0000*/  LDC R1, c[0x0][0x37c] ;  /* 0x0000df00ff017b82 */ /* 0x000fe20000000800 */
[----:B------:R-:W0:Y:S07]  /*0010*/  S2R R2, SR_TID.X ;  /* 0x0000000000027919 */ /* 0x000e2e0000002100 */
[----:B------:R-:W1:Y:S01]  /*0020*/  LDC R5, c[0x0][0x360] ;  /* 0x0000d800ff057b82 */ /* 0x000e620000000800 */
[----:B------:R-:W2:Y:S01]  /*0030*/  LDCU.64 UR6, c[0x0][0x390] ;  /* 0x00007200ff0677ac */ /* 0x000ea20008000a00 */
[----:B------:R-:W-:Y:S01]  /*0040*/  IMAD.MOV.U32 R3, RZ, RZ, RZ ;  /* 0x000000ffff037224 */ /* 0x000fe200078e00ff */
[----:B------:R-:W-:Y:S05]  /*0050*/  BSSY.RECONVERGENT B0, `(.L_x_6) ;  /* 0x0000040000007945 */ /* 0x000fea0003800200 */
[----:B------:R-:W0:Y:S01]  /*0060*/  S2UR UR4, SR_CTAID.X ;  /* 0x00000000000479c3 */ /* 0x000e220000002500 */
[----:B-1----:R-:W-:-:S04]  /*0070*/  IMAD.SHL.U32 R9, R5, 0x4, RZ ;  /* 0x0000000405097824 */ /* 0x002fc800078e00ff */
[----:B0-----:R-:W-:Y:S01]  /*0080*/  IMAD.WIDE.U32 R8, R9, UR4, R2 ;  /* 0x0000000409087c25 */ /* 0x001fe2000f8e0002 */
[----:B------:R-:W0:Y:S02]  /*0090*/  LDCU.64 UR4, c[0x0][0x358] ;  /* 0x00006b00ff0477ac */ /* 0x000e240008000a00 */
[C---:B--2---:R-:W-:Y:S02]  /*00a0*/  ISETP.GE.U32.AND P1, PT, R8.reuse, UR6, PT ;  /* 0x0000000608007c0c */ /* 0x044fe4000bf26070 */
[----:B------:R-:W-:Y:S02]  /*00b0*/  IADD3 R4, P0, PT, R8, R5, RZ ;  /* 0x0000000508047210 */ /* 0x000fe40007f1e0ff */
[----:B------:R-:W-:Y:S02]  /*00c0*/  ISETP.GE.U32.AND.EX P1, PT, R9, UR7, PT, P1 ;  /* 0x0000000709007c0c */ /* 0x000fe4000bf26110 */
[----:B------:R-:W-:Y:S01]  /*00d0*/  IADD3 R2, P2, PT, R5, R4, RZ ;  /* 0x0000000405027210 */ /* 0x000fe20007f5e0ff */
[----:B------:R-:W-:-:S03]  /*00e0*/  IMAD.X R7, RZ, RZ, R9, P0 ;  /* 0x000000ffff077224 */ /* 0x000fc600000e0609 */
[----:B------:R-:W-:Y:S01]  /*00f0*/  IADD3 R0, P4, PT, R5, R2, RZ ;  /* 0x0000000205007210 */ /* 0x000fe20007f9e0ff */
[----:B------:R-:W-:Y:S01]  /*0100*/  IMAD.X R5, RZ, RZ, R7, P2 ;  /* 0x000000ffff057224 */ /* 0x000fe200010e0607 */
[----:B------:R-:W-:Y:S02]  /*0110*/  ISETP.GE.U32.AND P2, PT, R4, UR6, PT ;  /* 0x0000000604007c0c */ /* 0x000fe4000bf46070 */
[----:B------:R-:W-:Y:S02]  /*0120*/  ISETP.GE.U32.AND P3, PT, R2, UR6, PT ;  /* 0x0000000602007c0c */ /* 0x000fe4000bf66070 */
[----:B------:R-:W-:Y:S02]  /*0130*/  ISETP.GE.U32.AND P0, PT, R0, UR6, PT ;  /* 0x0000000600007c0c */ /* 0x000fe4000bf06070 */
[----:B------:R-:W-:Y:S02]  /*0140*/  IADD3.X R3, PT, PT, RZ, R5, RZ, P4, !PT ;  /* 0x00000005ff037210 */ /* 0x000fe400027fe4ff */
[----:B------:R-:W-:-:S02]  /*0150*/  ISETP.GE.U32.AND.EX P2, PT, R7, UR7, PT, P2 ;  /* 0x0000000707007c0c */ /* 0x000fc4000bf46120 */
[----:B------:R-:W-:Y:S02]  /*0160*/  ISETP.GE.U32.AND.EX P3, PT, R5, UR7, PT, P3 ;  /* 0x0000000705007c0c */ /* 0x000fe4000bf66130 */
[----:B------:R-:W-:Y:S01]  /*0170*/  ISETP.GE.U32.AND.EX P0, PT, R3, UR7, PT, P0 ;  /* 0x0000000703007c0c */ /* 0x000fe2000bf06100 */
[----:B0-----:R-:W-:-:S12]  /*0180*/  @P1 BRA `(.L_x_7) ;  /* 0x0000000000b01947 */ /* 0x001fd80003800000 */
[----:B------:R-:W0:Y:S01]  /*0190*/  LDCU.64 UR8, c[0x0][0x388] ;  /* 0x00007100ff0877ac */ /* 0x000e220008000a00 */
[C---:B------:R-:W-:Y:S01]  /*01a0*/  IMAD.SHL.U32 R6, R8.reuse, 0x2, RZ ;  /* 0x0000000208067824 */ /* 0x040fe200078e00ff */
[----:B------:R-:W-:-:S04]  /*01b0*/  SHF.L.U64.HI R8, R8, 0x1, R9 ;  /* 0x0000000108087819 */ /* 0x000fc80000010209 */
[----:B0-----:R-:W-:-:S04]  /*01c0*/  IADD3 R14, P1, PT, R6, UR8, RZ ;  /* 0x00000008060e7c10 */ /* 0x001fc8000ff3e0ff */
[----:B------:R-:W-:Y:S01]  /*01d0*/  IADD3.X R15, PT, PT, R8, UR9, RZ, P1, !PT ;  /* 0x00000009080f7c10 */ /* 0x000fe20008ffe4ff */
[----:B------:R-:W-:Y:S02]  /*01e0*/  HFMA2 R16, -RZ, RZ, 1.0087890625, -0.000686168670654296875 ;  /* 0x3c09919fff107431 */ /* 0x000fe400000001ff */
[----:B------:R-:W-:Y:S01]  /*01f0*/  IMAD.MOV.U32 R11, RZ, RZ, 0x38eb4c3a ;  /* 0x38eb4c3aff0b7424 */ /* 0x000fe200078e00ff */
[----:B------:R-:W0:Y:S01]  /*0200*/  LDCU.64 UR8, c[0x0][0x380] ;  /* 0x00007000ff0877ac */ /* 0x000e220008000a00 */
[----:B------:R1:W2:Y:S01]  /*0210*/  LDG.E.U16.CONSTANT R10, desc[UR4][R14.64] ;  /* 0x000000040e0a7981 */ /* 0x0002a2000c1e9500 */
[----:B------:R-:W-:Y:S02]  /*0220*/  IMAD.MOV.U32 R13, RZ, RZ, 0x3aae005b ;  /* 0x3aae005bff0d7424 */ /* 0x000fe400078e00ff */
[----:B-1----:R-:W-:Y:S02]  /*0230*/  IMAD.MOV.U32 R15, RZ, RZ, 0x3d24d99a ;  /* 0x3d24d99aff0f7424 */ /* 0x002fe400078e00ff */
[----:B--2---:R-:W-:-:S05]  /*0240*/  HADD2.F32 R10, -RZ, R10.H0_H0 ;  /* 0x2000000aff0a7230 */ /* 0x004fca0000004100 */
[C---:B------:R-:W-:Y:S01]  /*0250*/  FMUL R9, R10.reuse, 0.70710676908493041992 ;  /* 0x3f3504f30a097820 */ /* 0x040fe20000400000 */
[----:B------:R-:W-:-:S03]  /*0260*/  FMUL R10, R10, 0.5 ;  /* 0x3f0000000a0a7820 */ /* 0x000fc60000400000 */
[C---:B------:R-:W-:Y:S01]  /*0270*/  FMUL R12, R9.reuse, R9 ;  /* 0x00000009090c7220 */ /* 0x040fe20000400000 */
[----:B------:R-:W-:-:S04]  /*0280*/  FSETP.GE.AND P1, PT, |R9|, 1.0029599666595458984, PT ;  /* 0x3f8060fe0900780b */ /* 0x000fc80003f26200 */
[----:B------:R-:W-:Y:S02]  /*0290*/  FSEL R12, |R9|, R12, P1 ;  /* 0x0000000c090c7208 */ /* 0x000fe40000800200 */
[----:B------:R-:W-:Y:S02]  /*02a0*/  FSEL R11, R11, 8.4834944573231041431e-05, P1 ;  /* 0x38b1e96a0b0b7808 */ /* 0x000fe40000800000 */
[----:B------:R-:W-:Y:S02]  /*02b0*/  FSEL R13, -R13, -0.00082130916416645050049, P1 ;  /* 0xba574d200d0d7808 */ /* 0x000fe40000800100 */
[----:B------:R-:W-:Y:S02]  /*02c0*/  FSEL R14, R16, 0.0052134888246655464172, P1 ;  /* 0x3baad5ea100e7808 */ /* 0x000fe40000800000 */
[----:B------:R-:W-:Y:S01]  /*02d0*/  FSEL R16, -R15, -0.026868773624300956726, P1 ;  /* 0xbcdc1be70f107808 */ /* 0x000fe20000800100 */
[----:B------:R-:W-:Y:S01]  /*02e0*/  FFMA R11, R12, R11, R13 ;  /* 0x0000000b0c0b7223 */ /* 0x000fe2000000000d */
[----:B------:R-:W-:-:S02]  /*02f0*/  IMAD.MOV.U32 R13, RZ, RZ, 0x3e235519 ;  /* 0x3e235519ff0d7424 */ /* 0x000fc400078e00ff */
[----:B------:R-:W-:Y:S02]  /*0300*/  IMAD.MOV.U32 R15, RZ, RZ, 0x3f69b4f9 ;  /* 0x3f69b4f9ff0f7424 */ /* 0x000fe400078e00ff */
[----:B------:R-:W-:Y:S01]  /*0310*/  FFMA R11, R12, R11, R14 ;  /* 0x0000000b0c0b7223 */ /* 0x000fe2000000000e */
[----:B------:R-:W-:-:S03]  /*0320*/  FSEL R14, R13, 0.11284004896879196167, P1 ;  /* 0x3de718af0d0e7808 */ /* 0x000fc60000800000 */
[C---:B------:R-:W-:Y:S01]  /*0330*/  FFMA R11, R12.reuse, R11, R16 ;  /* 0x0000000b0c0b7223 */ /* 0x040fe20000000010 */
[----:B------:R-:W-:Y:S02]  /*0340*/  MOV R13, 0x3f210a14 ;  /* 0x3f210a14000d7802 */ /* 0x000fe40000000f00 */
[----:B------:R-:W-:Y:S01]  /*0350*/  FSEL R16, R15, -0.37612664699554443359, P1 ;  /* 0xbec093ac0f107808 */ /* 0x000fe20000800000 */
[----:B------:R-:W-:Y:S01]  /*0360*/  FFMA R11, R12, R11, R14 ;  /* 0x0000000b0c0b7223 */ /* 0x000fe2000000000e */
[----:B------:R-:W-:-:S03]  /*0370*/  FSEL R14, R13, 0.12837915122509002686, P1 ;  /* 0x3e0375d30d0e7808 */ /* 0x000fc60000800000 */
[C---:B------:R-:W-:Y:S01]  /*0380*/  FFMA R11, R12.reuse, R11, R16 ;  /* 0x0000000b0c0b7223 */ /* 0x040fe20000000010 */
[----:B------:R-:W-:-:S03]  /*0390*/  FSEL R16, -R12, R9, P1 ;  /* 0x000000090c107208 */ /* 0x000fc60000800100 */
[----:B------:R-:W-:-:S04]  /*03a0*/  FFMA R11, R12, R11, R14 ;  /* 0x0000000b0c0b7223 */ /* 0x000fc8000000000e */
[----:B------:R-:W-:-:S04]  /*03b0*/  FFMA R16, R11, R16, R16 ;  /* 0x000000100b107223 */ /* 0x000fc80000000010 */
[----:B------:R-:W1:Y:S02]  /*03c0*/  @P1 MUFU.EX2 R11, R16 ;  /* 0x00000010000b1308 */ /* 0x000e640000000800 */
[----:B-1----:R-:W-:-:S05]  /*03d0*/  @P1 FADD R12, -R11, 1 ;  /* 0x3f8000000b0c1421 */ /* 0x002fca0000000100 */
[----:B------:R-:W-:-:S05]  /*03e0*/  @P1 LOP3.LUT R16, R12, 0x80000000, R9, 0xb8, !PT ;  /* 0x800000000c101812 */ /* 0x000fca00078eb809 */
[----:B------:R-:W-:-:S04]  /*03f0*/  FADD R9, R16, 1 ;  /* 0x3f80000010097421 */ /* 0x000fc80000000000 */
[----:B------:R-:W-:Y:S01]  /*0400*/  FMUL R9, R9, R10 ;  /* 0x0000000a09097220 */ /* 0x000fe20000400000 */
[----:B0-----:R-:W-:-:S04]  /*0410*/  IADD3 R10, P1, PT, R6, UR8, RZ ;  /* 0x00000008060a7c10 */ /* 0x001fc8000ff3e0ff */
[----:B------:R-:W-:Y:S02]  /*0420*/  F2FP.F16.F32.PACK_AB R9, RZ, R9 ;  /* 0x00000009ff09723e */ /* 0x000fe400000000ff */
[----:B------:R-:W-:-:S05]  /*0430*/  IADD3.X R11, PT, PT, R8, UR9, RZ, P1, !PT ;  /* 0x00000009080b7c10 */ /* 0x000fca0008ffe4ff */
[----:B------:R0:W-:Y:S02]  /*0440*/  STG.E.U16 desc[UR4][R10.64], R9 ;  /* 0x000000090a007986 */ /* 0x0001e4000c101504 */
.L_x_7:
[----:B------:R-:W-:Y:S05]  /*0450*/  BSYNC.RECONVERGENT B0 ;  /* 0x0000000000007941 */ /* 0x000fea0003800200 */
.L_x_6:
[----:B------:R-:W-:Y:S04]  /*0460*/  BSSY.RECONVERGENT B0, `(.L_x_8) ;  /* 0x000002e000007945 */ /* 0x000fe80003800200 */
[----:B------:R-:W-:Y:S05]  /*0470*/  @P2 BRA `(.L_x_9) ;  /* 0x0000000000b02947 */ /* 0x000fea0003800000 */
        /* <DEDUP_REMOVED lines=37> */
[----:B------:R-:W-:Y:S02]  /*06d0*/  @P1 LOP3.LUT R9, R10, 0x80000000, R7, 0xb8, !PT ;  /* 0x800000000a091812 */ /* 0x000fe400078eb807 */
[----:B0-----:R-:W-:-:S03]  /*06e0*/  IADD3 R6, P1, PT, R6, UR8, RZ ;  /* 0x0000000806067c10 */ /* 0x001fc6000ff3e0ff */
[----:B------:R-:W-:-:S04]  /*06f0*/  FADD R7, R9, 1 ;  /* 0x3f80000009077421 */ /* 0x000fc80000000000 */
[----:B------:R-:W-:-:S05]  /*0700*/  FMUL R7, R7, R8 ;  /* 0x0000000807077220 */ /* 0x000fca0000400000 */
[----:B------:R-:W-:Y:S02]  /*0710*/  F2FP.F16.F32.PACK_AB R8, RZ, R7 ;  /* 0x00000007ff08723e */ /* 0x000fe400000000ff */
[----:B------:R-:W-:-:S05]  /*0720*/  IADD3.X R7, PT, PT, R4, UR9, RZ, P1, !PT ;  /* 0x0000000904077c10 */ /* 0x000fca0008ffe4ff */
[----:B------:R1:W-:Y:S02]  /*0730*/  STG.E.U16 desc[UR4][R6.64], R8 ;  /* 0x0000000806007986 */ /* 0x0003e4000c101504 */
.L_x_9:
[----:B------:R-:W-:Y:S05]  /*0740*/  BSYNC.RECONVERGENT B0 ;  /* 0x0000000000007941 */ /* 0x000fea0003800200 */
.L_x_8:
[----:B------:R-:W-:Y:S04]  /*0750*/  BSSY.RECONVERGENT B0, `(.L_x_10) ;  /* 0x000002e000007945 */ /* 0x000fe80003800200 */
[----:B------:R-:W-:Y:S05]  /*0760*/  @P3 BRA `(.L_x_11) ;  /* 0x0000000000b03947 */ /* 0x000fea0003800000 */
[----:B------:R-:W1:Y:S01]  /*0770*/  LDCU.64 UR8, c[0x0][0x388] ;  /* 0x00007100ff0877ac */ /* 0x000e620008000a00 */
[C---:B------:R-:W-:Y:S01]  /*0780*/  IMAD.SHL.U32 R4, R2.reuse, 0x2, RZ ;  /* 0x0000000202047824 */ /* 0x040fe200078e00ff */
[----:B------:R-:W-:-:S04]  /*0790*/  SHF.L.U64.HI R2, R2, 0x1, R5 ;  /* 0x0000000102027819 */ /* 0x000fc80000010205 */
[----:B-1----:R-:W-:-:S04]  /*07a0*/  IADD3 R8, P1, PT, R4, UR8, RZ ;  /* 0x0000000804087c10 */ /* 0x002fc8000ff3e0ff */
[----:B0-----:R-:W-:Y:S01]  /*07b0*/  IADD3.X R9, PT, PT, R2, UR9, RZ, P1, !PT ;  /* 0x0000000902097c10 */ /* 0x001fe20008ffe4ff */
        /* <DEDUP_REMOVED lines=39> */
.L_x_11:
[----:B------:R-:W-:Y:S05]  /*0a30*/  BSYNC.RECONVERGENT B0 ;  /* 0x0000000000007941 */ /* 0x000fea0003800200 */
.L_x_10:
[----:B------:R-:W-:Y:S05]  /*0a40*/  @P0 EXIT ;  /* 0x000000000000094d */ /* 0x000fea0003800000 */
[----:B------:R-:W1:Y:S01]  /*0a50*/  LDCU.64 UR6, c[0x0][0x388] ;  /* 0x00007100ff0677ac */ /* 0x000e620008000a00 */
[C---:B------:R-:W-:Y:S01]  /*0a60*/  IMAD.SHL.U32 R2, R0.reuse, 0x2, RZ ;  /* 0x0000000200027824 */ /* 0x040fe200078e00ff */
[----:B------:R-:W-:-:S04]  /*0a70*/  SHF.L.U64.HI R0, R0, 0x1, R3 ;  /* 0x0000000100007819 */ /* 0x000fc80000010203 */
[----:B-12---:R-:W-:-:S04]  /*0a80*/  IADD3 R6, P0, PT, R2, UR6, RZ ;  /* 0x0000000602067c10 */ /* 0x006fc8000ff1e0ff */
[----:B------:R-:W-:Y:S01]  /*0a90*/  IADD3.X R7, PT, PT, R0, UR7, RZ, P0, !PT ;  /* 0x0000000700077c10 */ /* 0x000fe200087fe4ff */
[----:B0-----:R-:W-:Y:S02]  /*0aa0*/  HFMA2 R10, -RZ, RZ, 1.0087890625, -0.000686168670654296875 ;  /* 0x3c09919fff0a7431 */ /* 0x001fe400000001ff */
        /* <DEDUP_REMOVED lines=16> */
[----:B------:R-:W-:Y:S01]  /*0bb0*/  IMAD.MOV.U32 R9, RZ, RZ, 0x3e235519 ;  /* 0x3e235519ff097424 */ /* 0x000fe200078e00ff */
[----:B------:R-:W-:-:S02]  /*0bc0*/  MOV R7, 0x3f69b4f9 ;  /* 0x3f69b4f900077802 */ /* 0x000fc40000000f00 */
[C---:B------:R-:W-:Y:S02]  /*0bd0*/  FFMA R5, R8.reuse, R5, R6 ;  /* 0x0000000508057223 */ /* 0x040fe40000000006 */
[----:B------:R-:W-:Y:S01]  /*0be0*/  FSEL R6, R9, 0.11284004896879196167, P0 ;  /* 0x3de718af09067808 */ /* 0x000fe20000000000 */
[----:B------:R-:W-:Y:S02]  /*0bf0*/  IMAD.MOV.U32 R9, RZ, RZ, 0x3f210a14 ;  /* 0x3f210a14ff097424 */ /* 0x000fe400078e00ff */
[----:B------:R-:W-:Y:S01]  /*0c00*/  FFMA R5, R8, R5, R10 ;  /* 0x0000000508057223 */ /* 0x000fe2000000000a */
[----:B------:R-:W-:-:S03]  /*0c10*/  FSEL R10, R7, -0.37612664699554443359, P0 ;  /* 0xbec093ac070a7808 */ /* 0x000fc60000000000 */
        /* <DEDUP_REMOVED lines=14> */
[----:B------:R-:W-:Y:S01]  /*0d00*/  STG.E.U16 desc[UR4][R2.64], R4 ;  /* 0x0000000402007986 */ /* 0x000fe2000c101504 */
[----:B------:R-:W-:Y:S05]  /*0d10*/  EXIT ;  /* 0x000000000000794d */ /* 0x000fea0003800000 */
.L_x_12:
        /* <DEDUP_REMOVED lines=14> */
.L_x_1123:


//--------------------- .text.relu_half_kernel    --------------------------
	.section	.text.relu_half_kernel,"ax",@progbits
	.align	128
        .global         relu_half_kernel
        .type           relu_half_kernel,@function
        .size           relu_half_kernel,(.L_x_1124 - relu_half_kernel)
        .other          relu_half_kernel,@"STO_CUDA_ENTRY STV_DEFAULT"
relu_half_kernel:
.text.relu_half_kernel:
        /* <DEDUP_REMOVED lines=16> */
[----:B------:R-:W-:Y:S01]  /*0100*/  ISETP.GE.U32.AND.EX P0, PT, R19, UR7, PT, P0 ;  /* 0x0000000713007c0c */ /* 0x000fe2000bf06100 */
[----:B------:R-:W2:Y:S01]  /*0110*/  LDC.64 R16, c[0x0][0x380] ;  /* 0x0000e000ff107b82 */ /* 0x000ea20000000a00 */
        /* <DEDUP_REMOVED lines=13> */
[----:B----4-:R-:W-:Y:S02]  /*01f0*/  @!P1 IADD3 R14, P3, PT, R19, R2, RZ ;  /* 0x00000002130e9210 */ /* 0x010fe40007f7e0ff */
[----:B-1----:R-:W-:Y:S02]  /*0200*/  @!P2 IADD3 R12, P4, PT, R7, R4, RZ ;  /* 0x00000004070ca210 */ /* 0x002fe40007f9e0ff */
[----:B0-----:R-:W3:Y:S01]  /*0210*/  @!P0 LDG.E.U16.CONSTANT R22, desc[UR4][R22.64] ;  /* 0x0000000416168981 */ /* 0x001ee2000c1e9500 */
[----:B------:R-:W-:-:S02]  /*0220*/  @!P1 IMAD.X R15, R6, 0x1, R3, P3 ;  /* 0x00000001060f9824 */ /* 0x000fc400018e0603 */
[----:B------:R-:W-:Y:S01]  /*0230*/  @!P2 IMAD.X R13, R10, 0x1, R5, P4 ;  /* 0x000000010a0da824 */ /* 0x000fe200020e0605 */
[----:B------:R-:W0:Y:S02]  /*0240*/  LDC.64 R2, c[0x0][0x380] ;  /* 0x0000e000ff027b82 */ /* 0x000e240000000a00 */
[----:B------:R-:W4:Y:S04]  /*0250*/  @!P1 LDG.E.U16.CONSTANT R14, desc[UR4][R14.64] ;  /* 0x000000040e0e9981 */ /* 0x000f28000c1e9500 */
[----:B------:R-:W5:Y:S02]  /*0260*/  @!P2 LDG.E.U16.CONSTANT R12, desc[UR4][R12.64] ;  /* 0x000000040c0ca981 */ /* 0x000f64000c1e9500 */
[----:B------:R-:W1:Y:S01]  /*0270*/  LDC.64 R4, c[0x0][0x380] ;  /* 0x0000e000ff047b82 */ /* 0x000e620000000a00 */
[----:B------:R-:W-:-:S02]  /*0280*/  IADD3 R11, P3, PT, R9, R11, RZ ;  /* 0x0000000b090b7210 */ /* 0x000fc40007f7e0ff */
[----:B--2---:R-:W-:-:S03]  /*0290*/  @!P0 IADD3 R8, P4, PT, R21, R16, RZ ;  /* 0x0000001015088210 */ /* 0x004fc60007f9e0ff */
[----:B------:R-:W-:Y:S01]  /*02a0*/  IMAD.X R0, RZ, RZ, R0, P3 ;  /* 0x000000ffff007224 */ /* 0x000fe200018e0600 */
[----:B------:R-:W-:Y:S01]  /*02b0*/  ISETP.GE.U32.AND P3, PT, R11, UR6, PT ;  /* 0x000000060b007c0c */ /* 0x000fe2000bf66070 */
[----:B------:R-:W-:-:S03]  /*02c0*/  @!P0 IMAD.X R9, R18, 0x1, R17, P4 ;  /* 0x0000000112098824 */ /* 0x000fc600020e0611 */
[----:B------:R-:W-:Y:S02]  /*02d0*/  ISETP.GE.U32.AND.EX P3, PT, R0, UR7, PT, P3 ;  /* 0x0000000700007c0c */ /* 0x000fe4000bf66130 */
[----:B0-----:R-:W-:Y:S02]  /*02e0*/  @!P1 IADD3 R2, P4, PT, R19, R2, RZ ;  /* 0x0000000213029210 */ /* 0x001fe40007f9e0ff */
[----:B-1----:R-:W-:-:S03]  /*02f0*/  @!P2 IADD3 R4, P5, PT, R7, R4, RZ ;  /* 0x000000040704a210 */ /* 0x002fc60007fbe0ff */
[----:B------:R-:W-:Y:S02]  /*0300*/  @!P1 IMAD.X R3, R6, 0x1, R3, P4 ;  /* 0x0000000106039824 */ /* 0x000fe400020e0603 */
[----:B------:R-:W-:Y:S02]  /*0310*/  @!P2 IMAD.X R5, R10, 0x1, R5, P5 ;  /* 0x000000010a05a824 */ /* 0x000fe400028e0605 */
[----:B---3--:R-:W-:Y:S02]  /*0320*/  @!P0 HADD2.F32 R16, -RZ, R22.H0_H0 ;  /* 0x20000016ff108230 */ /* 0x008fe40000004100 */
[----:B----4-:R-:W-:-:S03]  /*0330*/  @!P1 HADD2.F32 R14, -RZ, R14.H0_H0 ;  /* 0x2000000eff0e9230 */ /* 0x010fc60000004100 */
[----:B------:R-:W-:Y:S01]  /*0340*/  @!P0 FMNMX R16, RZ, R16, !PT ;  /* 0x00000010ff108209 */ /* 0x000fe20007800000 */
[----:B-----5:R-:W-:Y:S01]  /*0350*/  @!P2 HADD2.F32 R12, -RZ, R12.H0_H0 ;  /* 0x2000000cff0ca230 */ /* 0x020fe20000004100 */
[----:B------:R-:W-:Y:S02]  /*0360*/  @!P1 FMNMX R14, RZ, R14, !PT ;  /* 0x0000000eff0e9209 */ /* 0x000fe40007800000 */
[----:B------:R-:W-:Y:S02]  /*0370*/  @!P0 F2FP.F16.F32.PACK_AB R16, RZ, R16 ;  /* 0x00000010ff10823e */ /* 0x000fe400000000ff */
[----:B------:R-:W-:Y:S02]  /*0380*/  @!P2 FMNMX R12, RZ, R12, !PT ;  /* 0x0000000cff0ca209 */ /* 0x000fe40007800000 */
[----:B------:R-:W-:Y:S02]  /*0390*/  @!P1 F2FP.F16.F32.PACK_AB R14, RZ, R14 ;  /* 0x0000000eff0e923e */ /* 0x000fe400000000ff */
[----:B------:R-:W-:Y:S01]  /*03a0*/  @!P2 F2FP.F16.F32.PACK_AB R12, RZ, R12 ;  /* 0x0000000cff0ca23e */ /* 0x000fe200000000ff */
[----:B------:R0:W-:Y:S04]  /*03b0*/  @!P0 STG.E.U16 desc[UR4][R8.64], R16 ;  /* 0x0000001008008986 */ /* 0x0001e8000c101504 */
[----:B------:R0:W-:Y:S04]  /*03c0*/  @!P1 STG.E.U16 desc[UR4][R2.64], R14 ;  /* 0x0000000e02009986 */ /* 0x0001e8000c101504 */
[----:B------:R0:W-:Y:S01]  /*03d0*/  @!P2 STG.E.U16 desc[UR4][R4.64], R12 ;  /* 0x0000000c0400a986 */ /* 0x0001e2000c101504 */
[----:B------:R-:W-:Y:S05]  /*03e0*/  @P3 EXIT ;  /* 0x000000000000394d */ /* 0x000fea0003800000 */
[----:B------:R-:W1:Y:S01]  /*03f0*/  LDCU.128 UR8, c[0x0][0x380] ;  /* 0x00007000ff0877ac */ /* 0x000e620008000c00 */
[C---:B0-----:R-:W-:Y:S01]  /*0400*/  IMAD.SHL.U32 R4, R11.reuse, 0x2, RZ ;  /* 0x000000020b047824 */ /* 0x041fe200078e00ff */
[----:B------:R-:W-:-:S04]  /*0410*/  SHF.L.U64.HI R11, R11, 0x1, R0 ;  /* 0x000000010b0b7819 */ /* 0x000fc80000010200 */
[----:B-1----:R-:W-:-:S04]  /*0420*/  IADD3 R2, P0, PT, R4, UR10, RZ ;  /* 0x0000000a04027c10 */ /* 0x002fc8000ff1e0ff */
[----:B------:R-:W-:-:S05]  /*0430*/  IADD3.X R3, PT, PT, R11, UR11, RZ, P0, !PT ;  /* 0x0000000b0b037c10 */ /* 0x000fca00087fe4ff */
[----:B------:R-:W2:Y:S01]  /*0440*/  LDG.E.U16.CONSTANT R2, desc[UR4][R2.64] ;  /* 0x0000000402027981 */ /* 0x000ea2000c1e9500 */
[----:B------:R-:W-:-:S04]  /*0450*/  IADD3 R4, P0, PT, R4, UR8, RZ ;  /* 0x0000000804047c10 */ /* 0x000fc8000ff1e0ff */
[----:B------:R-:W-:Y:S01]  /*0460*/  IADD3.X R5, PT, PT, R11, UR9, RZ, P0, !PT ;  /* 0x000000090b057c10 */ /* 0x000fe200087fe4ff */
[----:B--2---:R-:W-:-:S05]  /*0470*/  HADD2.F32 R0, -RZ, R2.H0_H0 ;  /* 0x20000002ff007230 */ /* 0x004fca0000004100 */
[----:B------:R-:W-:-:S04]  /*0480*/  FMNMX R0, RZ, R0, !PT ;  /* 0x00000000ff007209 */ /* 0x000fc80007800000 */
[----:B------:R-:W-:-:S05]  /*0490*/  F2FP.F16.F32.PACK_AB R0, RZ, R0 ;  /* 0x00000000ff00723e */ /* 0x000fca00000000ff */
[----:B------:R-:W-:Y:S01]  /*04a0*/  STG.E.U16 desc[UR4][R4.64], R0 ;  /* 0x0000000004007986 */ /* 0x000fe2000c101504 */
[----:B------:R-:W-:Y:S05]  /*04b0*/  EXIT ;  /* 0x000000000000794d */ /* 0x000fea0003800000 */
.L_x_13:
        /* <DEDUP_REMOVED lines=12> */
.L_x_1124:


//--------------------- .text.unary_half_kernel   --------------------------
	.section	.text.unary_half_kernel,"ax",@progbits
	.align	128
        .global         unary_half_kernel
        .type           unary_half_kernel,@function
        .size           unary_half_kernel,(.L_x_1109 - unary_half_kernel)
        .other          unary_half_kernel,@"STO_CUDA_ENTRY STV_DEFAULT"
unary_half_kernel:
.text.unary_half_kernel:
[----:B------:R-:W-:Y:S01]  /*0000*/  LDC R1, c[0x0][0x37c] ;  /* 0x0000df00ff017b82 */ /* 0x000fe20000000800 */
[----:B------:R-:W0:Y:S07]  /*0010*/  S2R R2, SR_TID.X ;  /* 0x0000000000027919 */ /* 0x000e2e0000002100 */
[----:B------:R-:W1:Y:S01]  /*0020*/  LDC R7, c[0x0][0x360] ;  /* 0x0000d800ff077b82 */ /* 0x000e620000000800 */
[----:B------:R-:W2:Y:S01]  /*0030*/  LDCU.64 UR8, c[0x0][0x390] ;  /* 0x00007200ff0877ac */ /* 0x000ea20008000a00 */
[----:B------:R-:W-:Y:S01]  /*0040*/  HFMA2 R3, -RZ, RZ, 0, 0 ;  /* 0x00000000ff037431 */ /* 0x000fe200000001ff */
[----:B------:R-:W-:Y:S01]  /*0050*/  BSSY.RECONVERGENT B1, `(.L_x_14) ;  /* 0x0000682000017945 */ /* 0x000fe20003800200 */
[----:B------:R-:W3:Y:S04]  /*0060*/  LDCU.64 UR6, c[0x0][0x358] ;  /* 0x00006b00ff0677ac */ /* 0x000ee80008000a00 */
[----:B------:R-:W0:Y:S01]  /*0070*/  S2UR UR4, SR_CTAID.X ;  /* 0x00000000000479c3 */ /* 0x000e220000002500 */
[----:B-1----:R-:W-:-:S05]  /*0080*/  SHF.L.U32 R5, R7, 0x2, RZ ;  /* 0x0000000207057819 */ /* 0x002fca00000006ff */
[----:B0-----:R-:W-:-:S03]  /*0090*/  IMAD.WIDE.U32 R2, R5, UR4, R2 ;  /* 0x0000000405027c25 */ /* 0x001fc6000f8e0002 */
[----:B--2---:R-:W-:-:S04]  /*00a0*/  ISETP.GE.U32.AND P0, PT, R2, UR8, PT ;  /* 0x0000000802007c0c */ /* 0x004fc8000bf06070 */
[----:B------:R-:W-:-:S13]  /*00b0*/  ISETP.GE.U32.AND.EX P0, PT, R3, UR9, PT, P0 ;  /* 0x0000000903007c0c */ /* 0x000fda000bf06100 */
[----:B---3--:R-:W-:Y:S05]  /*00c0*/  @P0 BRA `(.L_x_15) ;  /* 0x0000006400e80947 */ /* 0x008fea0003800000 */
[----:B------:R-:W0:Y:S01]  /*00d0*/  LDCU.64 UR4, c[0x0][0x388] ;  /* 0x00007100ff0477ac */ /* 0x000e220008000a00 */
[C---:B------:R-:W-:Y:S01]  /*00e0*/  SHF.L.U32 R8, R2.reuse, 0x1, RZ ;  /* 0x0000000102087819 */ /* 0x040fe200000006ff */
[----:B------:R-:W1:Y:S01]  /*00f0*/  LDC R4, c[0x0][0x398] ;  /* 0x0000e600ff047b82 */ /* 0x000e620000000800 */
[----:B------:R-:W-:Y:S02]  /*0100*/  SHF.L.U64.HI R19, R2, 0x1, R3 ;  /* 0x0000000102137819 */ /* 0x000fe40000010203 */
[----:B0-----:R-:W-:-:S04]  /*0110*/  IADD3 R10, P0, PT, R8, UR4, RZ ;  /* 0x00000004080a7c10 */ /* 0x001fc8000ff1e0ff */
[----:B------:R-:W-:-:S05]  /*0120*/  IADD3.X R11, PT, PT, R19, UR5, RZ, P0, !PT ;  /* 0x00000005130b7c10 */ /* 0x000fca00087fe4ff */
[----:B------:R-:W2:Y:S01]  /*0130*/  LDG.E.U16.CONSTANT R0, desc[UR6][R10.64] ;  /* 0x000000060a007981 */ /* 0x000ea2000c1e9500 */
[----:B-1----:R-:W-:Y:S01]  /*0140*/  ISETP.GT.AND P0, PT, R4, 0x22, PT ;  /* 0x000000220400780c */ /* 0x002fe20003f04270 */
[----:B------:R-:W-:Y:S01]  /*0150*/  BSSY.RECONVERGENT B0, `(.L_x_16) ;  /* 0x000066c000007945 */ /* 0x000fe20003800200 */
[----:B--2---:R-:W-:-:S11]  /*0160*/  HADD2.F32 R0, -RZ, R0.H0_H0 ;  /* 0x20000000ff007230 */ /* 0x004fd60000004100 */
[----:B------:R-:W-:Y:S05]  /*0170*/  @P0 BRA `(.L_x_17) ;  /* 0x0000002c003c0947 */ /* 0x000fea0003800000 */
[----:B------:R-:W-:-:S13]  /*0180*/  ISETP.GT.AND P0, PT, R4, 0x13, PT ;  /* 0x000000130400780c */ /* 0x000fda0003f04270 */
[----:B------:R-:W-:Y:S05]  /*0190*/  @P0 BRA `(.L_x_18) ;  /* 0x0000000c00480947 */ /* 0x000fea0003800000 */
[----:B------:R-:W-:-:S13]  /*01a0*/  ISETP.GT.AND P0, PT, R4, 0xb, PT ;  /* 0x0000000b0400780c */ /* 0x000fda0003f04270 */
[----:B------:R-:W-:Y:S05]  /*01b0*/  @P0 BRA `(.L_x_19) ;  /* 0x0000000000b40947 */ /* 0x000fea0003800000 */
[----:B------:R-:W-:-:S13]  /*01c0*/  ISETP.GT.AND P0, PT, R4, 0x1, PT ;  /* 0x000000010400780c */ /* 0x000fda0003f04270 */
[----:B------:R-:W-:Y:S05]  /*01d0*/  @P0 BRA `(.L_x_20) ;  /* 0x0000000000240947 */ /* 0x000fea0003800000 */
[----:B------:R-:W-:-:S13]  /*01e0*/  ISETP.NE.AND P0, PT, R4, RZ, PT ;  /* 0x000000ff0400720c */ /* 0x000fda0003f05270 */
[----:B------:R-:W-:Y:S05]  /*01f0*/  @!P0 BRA `(.L_x_21) ;  /* 0x0000000000148947 */ /* 0x000fea0003800000 */
[----:B------:R-:W-:Y:S01]  /*0200*/  ISETP.NE.AND P0, PT, R4, 0x1, PT ;  /* 0x000000010400780c */ /* 0x000fe20003f05270 */
[----:B------:R-:W-:-:S12]  /*0210*/  IMAD.MOV.U32 R5, RZ, RZ, R0 ;  /* 0x000000ffff057224 */ /* 0x000fd800078e0000 */
[----:B------:R-:W-:Y:S05]  /*0220*/  @P0 BRA `(.L_x_22) ;  /* 0x0000006400780947 */ /* 0x000fea0003800000 */
[----:B------:R-:W-:Y:S01]  /*0230*/  FADD R5, |R0|, -RZ ;  /* 0x800000ff00057221 */ /* 0x000fe20000000200 */
[----:B------:R-:W-:Y:S06]  /*0240*/  BRA `(.L_x_22) ;  /* 0x0000006400707947 */ /* 0x000fec0003800000 */
.L_x_21:
[----:B------:R-:W-:Y:S01]  /*0250*/  FADD R5, -R0, -RZ ;  /* 0x800000ff00057221 */ /* 0x000fe20000000100 */
[----:B------:R-:W-:Y:S06]  /*0260*/  BRA `(.L_x_22) ;  /* 0x0000006400687947 */ /* 0x000fec0003800000 */
.L_x_20:
[----:B------:R-:W-:-:S04]  /*0270*/  MOV R5, 0xfffffffe ;  /* 0xfffffffe00057802 */ /* 0x000fc80000000f00 */
[----:B------:R-:W-:-:S04]  /*0280*/  VIADDMNMX.U32 R5, R4, R5, 0x9, PT ;  /* 0x0000000904057446 */ /* 0x000fc80003800005 */
[----:B------:R-:W-:-:S04]  /*0290*/  SHF.L.U32 R5, R5, 0x2, RZ ;  /* 0x0000000205057819 */ /* 0x000fc800000006ff */
[----:B------:R-:W0:Y:S02]  /*02a0*/  LDC R10, c[0x2][R5] ;  /* 0x00800000050a7b82 */ /* 0x000e240000000800 */
[----:B0-----:R-:W-:-:S04]  /*02b0*/  SHF.R.S32.HI R11, RZ, 0x1f, R10 ;  /* 0x0000001fff0b7819 */ /* 0x001fc8000001140a */
.L_x_763:
[----:B------:R-:W-:Y:S05]  /*02c0*/  BRX R10 -0x2d0                                                           (*"BRANCH_TARGETS .L_x_764,.L_x_765,.L_x_772"*) ;  /* 0xfffffffc0a4c7949 */ /* 0x000fea000383ffff */
.L_x_765:
[----:B------:R-:W-:Y:S02]  /*02d0*/  ISETP.NE.AND P0, PT, R4, 0xb, PT ;  /* 0x0000000b0400780c */ /* 0x000fe40003f05270 */
[----:B------:R-:W-:-:S11]  /*02e0*/  MOV R5, R0 ;  /* 0x0000000000057202 */ /* 0x000fd60000000f00 */
[----:B------:R-:W-:Y:S05]  /*02f0*/  @P0 BRA `(.L_x_22) ;  /* 0x0000006400440947 */ /* 0x000fea0003800000 */
[C---:B------:R-:W-:Y:S01]  /*0300*/  FMUL R5, R0.reuse, 0.5 ;  /* 0x3f00000000057820 */ /* 0x040fe20000400000 */
[----:B------:R-:W-:-:S04]  /*0310*/  FSETP.GEU.AND P0, PT, R0, -126, PT ;  /* 0xc2fc00000000780b */ /* 0x000fc80003f0e000 */
[----:B------:R-:W-:-:S04]  /*0320*/  FSEL R0, R5, R0, !P0 ;  /* 0x0000000005007208 */ /* 0x000fc80004000000 */
[----:B------:R-:W0:Y:S05]  /*0330*/  MUFU.EX2 R5, R0 ;  /* 0x0000000000057308 */ /* 0x000e2a0000000800 */
[----:B0-----:R-:W-:Y:S01]  /*0340*/  @!P0 FMUL R5, R5, R5 ;  /* 0x0000000505058220 */ /* 0x001fe20000400000 */
[----:B------:R-:W-:Y:S06]  /*0350*/  BRA `(.L_x_22) ;  /* 0x00000064002c7947 */ /* 0x000fec0003800000 */
.L_x_764:
[C---:B------:R-:W-:Y:S01]  /*0360*/  FSETP.GT.AND P0, PT, R0.reuse, RZ, PT ;  /* 0x000000ff0000720b */ /* 0x040fe20003f04000 */
[----:B------:R-:W-:Y:S01]  /*0370*/  IMAD.MOV.U32 R5, RZ, RZ, RZ ;  /* 0x000000ffff057224 */ /* 0x000fe200078e00ff */
[----:B------:R-:W-:Y:S02]  /*0380*/  FSETP.GEU.AND P1, PT, R0, RZ, PT ;  /* 0x000000ff0000720b */ /* 0x000fe40003f2e000 */
[----:B------:R-:W-:-:S09]  /*0390*/  SEL R0, RZ, 0x1, !P0 ;  /* 0x00000001ff007807 */ /* 0x000fd20004000000 */
[----:B------:R-:W-:Y:S02]  /*03a0*/  @!P0 IADD3 R5, PT, PT, RZ, -0x1, RZ ;  /* 0xffffffffff058810 */ /* 0x000fe40007ffe0ff */
[----:B------:R-:W-:-:S04]  /*03b0*/  @P1 IADD3 R5, PT, PT, R0, RZ, RZ ;  /* 0x000000ff00051210 */ /* 0x000fc80007ffe0ff */
[----:B------:R-:W-:Y:S01]  /*03c0*/  I2FP.F32.S32 R5, R5 ;  /* 0x0000000500057245 */ /* 0x000fe20000201400 */
[----:B------:R-:W-:Y:S06]  /*03d0*/  BRA `(.L_x_22) ;  /* 0x00000064000c7947 */ /* 0x000fec0003800000 */
.L_x_772:
[----:B------:R-:W-:Y:S02]  /*03e0*/  HFMA2 R5, -RZ, RZ, 0.96630859375, -0.0022525787353515625 ;  /* 0x3bbb989dff057431 */ /* 0x000fe400000001ff */
[----:B------:R-:W-:-:S03]  /*03f0*/  IMAD.MOV.U32 R9, RZ, RZ, 0x437c0000 ;  /* 0x437c0000ff097424 */ /* 0x000fc600078e00ff */
[----:B------:R-:W-:-:S04]  /*0400*/  FFMA.SAT R4, R0, R5, 0.5 ;  /* 0x3f00000000047423 */ /* 0x000fc80000002005 */
[----:B------:R-:W-:-:S04]  /*0410*/  FFMA.RM R4, R4, R9, 12582913 ;  /* 0x4b40000104047423 */ /* 0x000fc80000004009 */
[C---:B------:R-:W-:Y:S01]  /*0420*/  FADD R5, R4.reuse, -12583039 ;  /* 0xcb40007f04057421 */ /* 0x040fe20000000000 */
[----:B------:R-:W-:-:S03]  /*0430*/  SHF.L.U32 R4, R4, 0x17, RZ ;  /* 0x0000001704047819 */ /* 0x000fc600000006ff */
[----:B------:R-:W-:-:S04]  /*0440*/  FFMA R5, R0, 1.4426950216293334961, -R5 ;  /* 0x3fb8aa3b00057823 */ /* 0x000fc80000000805 */
[----:B------:R-:W-:-:S04]  /*0450*/  FFMA R0, R0, 1.925963033500011079e-08, R5 ;  /* 0x32a5706000007823 */ /* 0x000fc80000000005 */
[----:B------:R-:W0:Y:S02]  /*0460*/  MUFU.EX2 R5, R0 ;  /* 0x0000000000057308 */ /* 0x000e240000000800 */
[----:B0-----:R-:W-:Y:S01]  /*0470*/  FMUL R5, R4, R5 ;  /* 0x0000000504057220 */ /* 0x001fe20000400000 */
[----:B------:R-:W-:Y:S06]  /*0480*/  BRA `(.L_x_22) ;  /* 0x0000006000e07947 */ /* 0x000fec0003800000 */
.L_x_19:
[----:B------:R-:W-:-:S13]  /*0490*/  ISETP.GT.AND P0, PT, R4, 0xd, PT ;  /* 0x0000000d0400780c */ /* 0x000fda0003f04270 */
[----:B------:R-:W-:Y:S05]  /*04a0*/  @P0 BRA `(.L_x_23) ;  /* 0x0000000000fc0947 */ /* 0x000fea0003800000 */
[----:B------:R-:W-:-:S13]  /*04b0*/  ISETP.NE.AND P0, PT, R4, 0xc, PT ;  /* 0x0000000c0400780c */ /* 0x000fda0003f05270 */
[----:B------:R-:W-:Y:S05]  /*04c0*/  @!P0 BRA `(.L_x_24) ;  /* 0x00000000007c8947 */ /* 0x000fea0003800000 */
[----:B------:R-:W-:Y:S02]  /*04d0*/  ISETP.NE.AND P0, PT, R4, 0xd, PT ;  /* 0x0000000d0400780c */ /* 0x000fe40003f05270 */
[----:B------:R-:W-:-:S11]  /*04e0*/  MOV R5, R0 ;  /* 0x0000000000057202 */ /* 0x000fd60000000f00 */
[----:B------:R-:W-:Y:S05]  /*04f0*/  @P0 BRA `(.L_x_22) ;  /* 0x0000006000c40947 */ /* 0x000fea0003800000 */
[C---:B------:R-:W-:Y:S01]  /*0500*/  FMUL R5, R0.reuse, 8388608 ;  /* 0x4b00000000057820 */ /* 0x040fe20000400000 */
[----:B------:R-:W-:Y:S01]  /*0510*/  FSETP.GEU.AND P0, PT, R0, 1.175494350822287508e-38, PT ;  /* 0x008000000000780b */ /* 0x000fe20003f0e000 */
[----:B------:R-:W-:-:S03]  /*0520*/  HFMA2 R9, -RZ, RZ, 1.5048828125, 33.21875 ;  /* 0x3e055027ff097431 */ /* 0x000fc600000001ff */
[----:B------:R-:W-:-:S04]  /*0530*/  FSEL R5, R5, R0, !P0 ;  /* 0x0000000005057208 */ /* 0x000fc80004000000 */
[C---:B------:R-:W-:Y:S02]  /*0540*/  IADD3 R0, PT, PT, R5.reuse, -0x3f2aaaab, RZ ;  /* 0xc0d5555505007810 */ /* 0x040fe40007ffe0ff */
[----:B------:R-:W-:Y:S02]  /*0550*/  FSETP.NEU.AND P1, PT, R5, RZ, PT ;  /* 0x000000ff0500720b */ /* 0x000fe40003f2d000 */
[----:B------:R-:W-:-:S05]  /*0560*/  LOP3.LUT R4, R0, 0xff800000, RZ, 0xc0, !PT ;  /* 0xff80000000047812 */ /* 0x000fca00078ec0ff */
[----:B------:R-:W-:-:S04]  /*0570*/  IMAD.IADD R0, R5, 0x1, -R4 ;  /* 0x0000000105007824 */ /* 0x000fc800078e0a04 */
[----:B------:R-:W-:Y:S01]  /*0580*/  FADD R6, R0, -1 ;  /* 0xbf80000000067421 */ /* 0x000fe20000000000 */
[----:B------:R-:W-:Y:S02]  /*0590*/  FSEL R0, RZ, -23, P0 ;  /* 0xc1b80000ff007808 */ /* 0x000fe40000000000 */
[----:B------:R-:W-:Y:S01]  /*05a0*/  ISETP.GT.U32.AND P0, PT, R5, 0x7f7fffff, PT ;  /* 0x7f7fffff0500780c */ /* 0x000fe20003f04070 */
[----:B------:R-:W-:-:S04]  /*05b0*/  FFMA R9, R6, -R9, 0.14084610342979431152 ;  /* 0x3e1039f606097423 */ /* 0x000fc80000000809 */
[----:B------:R-:W-:-:S04]  /*05c0*/  FFMA R9, R6, R9, -0.12148627638816833496 ;  /* 0xbdf8cdcc06097423 */ /* 0x000fc80000000009 */
[----:B------:R-:W-:-:S04]  /*05d0*/  FFMA R9, R6, R9, 0.13980610668659210205 ;  /* 0x3e0f295506097423 */ /* 0x000fc80000000009 */
[----:B------:R-:W-:-:S04]  /*05e0*/  FFMA R9, R6, R9, -0.16684235632419586182 ;  /* 0xbe2ad8b906097423 */ /* 0x000fc80000000009 */
[----:B------:R-:W-:-:S04]  /*05f0*/  FFMA R9, R6, R9, 0.20012299716472625732 ;  /* 0x3e4ced0b06097423 */ /* 0x000fc80000000009 */
[----:B------:R-:W-:-:S04]  /*0600*/  FFMA R9, R6, R9, -0.24999669194221496582 ;  /* 0xbe7fff2206097423 */ /* 0x000fc80000000009 */
[----:B------:R-:W-:-:S04]  /*0610*/  FFMA R9, R6, R9, 0.33333182334899902344 ;  /* 0x3eaaaa7806097423 */ /* 0x000fc80000000009 */
[C---:B------:R-:W-:Y:S01]  /*0620*/  FFMA R11, R6.reuse, R9, -0.5 ;  /* 0xbf000000060b7423 */ /* 0x040fe20000000009 */
[----:B------:R-:W-:Y:S02]  /*0630*/  I2FP.F32.S32 R9, R4 ;  /* 0x0000000400097245 */ /* 0x000fe40000201400 */
[----:B------:R-:W-:Y:S01]  /*0640*/  MOV R4, 0x7f800000 ;  /* 0x7f80000000047802 */ /* 0x000fe20000000f00 */
[C---:B------:R-:W-:Y:S02]  /*0650*/  FMUL R11, R6.reuse, R11 ;  /* 0x0000000b060b7220 */ /* 0x040fe40000400000 */
[----:B------:R-:W-:Y:S02]  /*0660*/  FFMA R0, R9, 1.1920928955078125e-07, R0 ;  /* 0x3400000009007823 */ /* 0x000fe40000000000 */
[----:B------:R-:W-:-:S04]  /*0670*/  FFMA R11, R6, R11, R6 ;  /* 0x0000000b060b7223 */ /* 0x000fc80000000006 */
[----:B------:R-:W-:Y:S01]  /*0680*/  FFMA R0, R0, 0.69314718246459960938, R11 ;  /* 0x3f31721800007823 */ /* 0x000fe2000000000b */
[----:B------:R-:W-:-:S05]  /*0690*/  @P0 FFMA R0, R5, R4, +INF ;  /* 0x7f80000005000423 */ /* 0x000fca0000000004 */
[----:B------:R-:W-:Y:S01]  /*06a0*/  FSEL R5, R0, -INF , P1 ;  /* 0xff80000000057808 */ /* 0x000fe20000800000 */
[----:B------:R-:W-:Y:S06]  /*06b0*/  BRA `(.L_x_22) ;  /* 0x0000006000547947 */ /* 0x000fec0003800000 */
.L_x_24:
[C---:B------:R-:W-:Y:S01]  /*06c0*/  FMUL R4, R0.reuse, 1.4426950216293334961 ;  /* 0x3fb8aa3b00047820 */ /* 0x040fe20000400000 */
[C---:B------:R-:W-:Y:S01]  /*06d0*/  FSETP.GEU.AND P0, PT, |R0|.reuse, 0.40999999642372131348, PT ;  /* 0x3ed1eb850000780b */ /* 0x040fe20003f0e200 */
[----:B------:R-:W-:Y:S01]  /*06e0*/  HFMA2 R11, -RZ, RZ, 0.83837890625, -4044 ;  /* 0x3ab5ebe6ff0b7431 */ /* 0x000fe200000001ff */
[----:B------:R-:W-:-:S03]  /*06f0*/  FSETP.NEU.AND P2, PT, R0, RZ, PT ;  /* 0x000000ff0000720b */ /* 0x000fc60003f4d000 */
[----:B------:R-:W0:Y:S02]  /*0700*/  FRND R4, R4 ;  /* 0x0000000400047307 */ /* 0x000e240000201000 */
[----:B0-----:R-:W-:-:S04]  /*0710*/  FSEL R5, R4, RZ, P0 ;  /* 0x000000ff04057208 */ /* 0x001fc80000000000 */
[C---:B------:R-:W-:Y:S01]  /*0720*/  FSETP.NEU.AND P0, PT, R5.reuse, 128, PT ;  /* 0x430000000500780b */ /* 0x040fe20003f0d000 */
[----:B------:R-:W-:-:S03]  /*0730*/  FFMA R6, R5, -0.693145751953125, R0 ;  /* 0xbf31720005067823 */ /* 0x000fc60000000000 */
[C---:B------:R-:W-:Y:S01]  /*0740*/  FSEL R9, R5.reuse, 127, P0 ;  /* 0x42fe000005097808 */ /* 0x040fe20000000000 */
[----:B------:R-:W-:-:S03]  /*0750*/  FFMA R6, R5, -1.428606765330187045e-06, R6 ;  /* 0xb5bfbe8e05067823 */ /* 0x000fc60000000006 */
[C---:B------:R-:W-:Y:S01]  /*0760*/  FSETP.GEU.AND P1, PT, R9.reuse, -126, PT ;  /* 0xc2fc00000900780b */ /* 0x040fe20003f2e000 */
[----:B------:R-:W-:Y:S01]  /*0770*/  FMUL R10, R9, 0.5 ;  /* 0x3f000000090a7820 */ /* 0x000fe20000400000 */
[----:B------:R-:W-:-:S04]  /*0780*/  FFMA R5, R6, R11, 0.0083824126049876213074 ;  /* 0x3c09566306057423 */ /* 0x000fc8000000000b */
[----:B------:R-:W-:Y:S01]  /*0790*/  FSEL R10, R10, R9, !P1 ;  /* 0x000000090a0a7208 */ /* 0x000fe20004800000 */
[----:B------:R-:W-:-:S03]  /*07a0*/  FFMA R5, R6, R5, 0.041667830199003219604 ;  /* 0x3d2aabe306057423 */ /* 0x000fc60000000005 */
[----:B------:R-:W0:Y:S01]  /*07b0*/  MUFU.EX2 R4, R10 ;  /* 0x0000000a00047308 */ /* 0x000e220000000800 */
[----:B------:R-:W-:-:S04]  /*07c0*/  FFMA R5, R6, R5, 0.16666397452354431152 ;  /* 0x3e2aa9f606057423 */ /* 0x000fc80000000005 */
[----:B------:R-:W-:-:S04]  /*07d0*/  FFMA R5, R6, R5, 0.49999994039535522461 ;  /* 0x3efffffe06057423 */ /* 0x000fc80000000005 */
[----:B------:R-:W-:-:S04]  /*07e0*/  FMUL R5, R6, R5 ;  /* 0x0000000506057220 */ /* 0x000fc80000400000 */
[----:B------:R-:W-:Y:S01]  /*07f0*/  FFMA R5, R6, R5, R6 ;  /* 0x0000000506057223 */ /* 0x000fe20000000006 */
[----:B0-----:R-:W-:Y:S01]  /*0800*/  @!P1 FMUL R4, R4, R4 ;  /* 0x0000000404049220 */ /* 0x001fe20000400000 */
[----:B------:R-:W-:-:S03]  /*0810*/  FSETP.GEU.AND P1, PT, R9, -25, PT ;  /* 0xc1c800000900780b */ /* 0x000fc60003f2e000 */
[----:B------:R-:W-:-:S04]  /*0820*/  FADD R12, R4, -1 ;  /* 0xbf800000040c7421 */ /* 0x000fc80000000000 */
[----:B------:R-:W-:-:S04]  /*0830*/  FFMA R4, R5, R4, R12 ;  /* 0x0000000405047223 */ /* 0x000fc8000000000c */
[----:B------:R-:W-:Y:S01]  /*0840*/  @!P0 FADD R4, R4, R4 ;  /* 0x0000000404048221 */ /* 0x000fe20000000000 */
[----:B------:R-:W-:-:S04]  /*0850*/  FSETP.GT.AND P0, PT, R9, 128, PT ;  /* 0x430000000900780b */ /* 0x000fc80003f04000 */
[----:B------:R-:W-:-:S04]  /*0860*/  FSEL R4, R4, +INF , !P0 ;  /* 0x7f80000004047808 */ /* 0x000fc80004000000 */
[----:B------:R-:W-:Y:S01]  /*0870*/  FSEL R5, R4, -1, P1 ;  /* 0xbf80000004057808 */ /* 0x000fe20000800000 */
[----:B------:R-:W-:Y:S01]  /*0880*/  @!P2 FADD R5, R0, R0 ;  /* 0x000000000005a221 */ /* 0x000fe20000000000 */
[----:B------:R-:W-:Y:S06]  /*0890*/  BRA `(.L_x_22) ;  /* 0x0000005c00dc7947 */ /* 0x000fec0003800000 */
.L_x_23:
[----:B------:R-:W-:-:S05]  /*08a0*/  IMAD.MOV.U32 R5, RZ, RZ, -0xe ;  /* 0xfffffff2ff057424 */ /* 0x000fca00078e00ff */
[----:B------:R-:W-:-:S04]  /*08b0*/  VIADDMNMX.U32 R5, R4, R5, 0x2, PT ;  /* 0x0000000204057446 */ /* 0x000fc80003800005 */
[----:B------:R-:W-:-:S04]  /*08c0*/  SHF.L.U32 R5, R5, 0x2, RZ ;  /* 0x0000000205057819 */ /* 0x000fc800000006ff */
[----:B------:R-:W0:Y:S02]  /*08d0*/  LDC R10, c[0x2][R5+0x28] ;  /* 0x00800a00050a7b82 */ /* 0x000e240000000800 */
[----:B0-----:R-:W-:-:S04]  /*08e0*/  SHF.R.S32.HI R11, RZ, 0x1f, R10 ;  /* 0x0000001fff0b7819 */ /* 0x001fc8000001140a */
.L_x_774:
[----:B------:R-:W-:Y:S05]  /*08f0*/  BRX R10 -0x900                                                           (*"BRANCH_TARGETS .L_x_775,.L_x_776,.L_x_777"*) ;  /* 0xfffffff40ac07949 */ /* 0x000fea000383ffff */
.L_x_777:
[----:B------:R-:W-:Y:S02]  /*0900*/  ISETP.NE.AND P0, PT, R4, 0x10, PT ;  /* 0x000000100400780c */ /* 0x000fe40003f05270 */
[----:B------:R-:W-:-:S11]  /*0910*/  MOV R5, R0 ;  /* 0x0000000000057202 */ /* 0x000fd60000000f00 */
[----:B------:R-:W-:Y:S05]  /*0920*/  @P0 BRA `(.L_x_22) ;  /* 0x0000005c00b80947 */ /* 0x000fea0003800000 */
[C---:B------:R-:W-:Y:S01]  /*0930*/  FADD.RZ R4, R0.reuse, 1 ;  /* 0x3f80000000047421 */ /* 0x040fe2000000c000 */
[----:B------:R-:W-:Y:S02]  /*0940*/  IMAD.MOV.U32 R9, RZ, RZ, 0x3e800000 ;  /* 0x3e800000ff097424 */ /* 0x000fe400078e00ff */
[----:B------:R-:W-:Y:S01]  /*0950*/  HFMA2 R11, -RZ, RZ, 1.3056640625, -1.8671875 ;  /* 0x3d39bf78ff0b7431 */ /* 0x000fe200000001ff */
[----:B------:R-:W-:Y:S02]  /*0960*/  ISETP.GE.U32.AND P0, PT, R0, 0x7f800000, PT ;  /* 0x7f8000000000780c */ /* 0x000fe40003f06070 */
[----:B------:R-:W-:-:S04]  /*0970*/  IADD3 R4, PT, PT, R4, -0x3f400000, RZ ;  /* 0xc0c0000004047810 */ /* 0x000fc80007ffe0ff */
[----:B------:R-:W-:-:S04]  /*0980*/  LOP3.LUT R5, R4, 0xff800000, RZ, 0xc0, !PT ;  /* 0xff80000004057812 */ /* 0x000fc800078ec0ff */
[----:B------:R-:W-:Y:S02]  /*0990*/  IADD3 R6, PT, PT, -R5, 0x40800000, RZ ;  /* 0x4080000005067810 */ /* 0x000fe40007ffe1ff */
[-C--:B------:R-:W-:Y:S02]  /*09a0*/  IADD3 R4, PT, PT, R0, -R5.reuse, RZ ;  /* 0x8000000500047210 */ /* 0x080fe40007ffe0ff */
[----:B------:R-:W-:Y:S01]  /*09b0*/  I2FP.F32.S32 R5, R5 ;  /* 0x0000000500057245 */ /* 0x000fe20000201400 */
[----:B------:R-:W-:-:S04]  /*09c0*/  FFMA R9, R6, R9, -1 ;  /* 0xbf80000006097423 */ /* 0x000fc80000000009 */
[----:B------:R-:W-:Y:S01]  /*09d0*/  FADD R4, R4, R9 ;  /* 0x0000000904047221 */ /* 0x000fe20000000000 */
[----:B------:R-:W-:-:S03]  /*09e0*/  FMUL R5, R5, 1.1920928955078125e-07 ;  /* 0x3400000005057820 */ /* 0x000fc60000400000 */
[----:B------:R-:W-:-:S04]  /*09f0*/  FFMA R9, R4, -R11, 0.10546888411045074463 ;  /* 0x3dd8001204097423 */ /* 0x000fc8000000080b */
[----:B------:R-:W-:-:S04]  /*0a00*/  FFMA R9, R4, R9, -0.13229703903198242188 ;  /* 0xbe0778e004097423 */ /* 0x000fc80000000009 */
[----:B------:R-:W-:-:S04]  /*0a10*/  FFMA R9, R4, R9, 0.14491446316242218018 ;  /* 0x3e14647504097423 */ /* 0x000fc80000000009 */
[----:B------:R-:W-:-:S04]  /*0a20*/  FFMA R9, R4, R9, -0.16641564667224884033 ;  /* 0xbe2a68dd04097423 */ /* 0x000fc80000000009 */
[----:B------:R-:W-:-:S04]  /*0a30*/  FFMA R9, R4, R9, 0.19988867640495300293 ;  /* 0x3e4caf9e04097423 */ /* 0x000fc80000000009 */
[----:B------:R-:W-:-:S04]  /*0a40*/  FFMA R9, R4, R9, -0.25000196695327758789 ;  /* 0xbe80004204097423 */ /* 0x000fc80000000009 */
[----:B------:R-:W-:-:S04]  /*0a50*/  FFMA R9, R4, R9, 0.33333510160446166992 ;  /* 0x3eaaaae604097423 */ /* 0x000fc80000000009 */
[----:B------:R-:W-:-:S04]  /*0a60*/  FFMA R9, R4, R9, -0.5 ;  /* 0xbf00000004097423 */ /* 0x000fc80000000009 */
[----:B------:R-:W-:-:S04]  /*0a70*/  FMUL R9, R4, R9 ;  /* 0x0000000904097220 */ /* 0x000fc80000400000 */
[----:B------:R-:W-:-:S04]  /*0a80*/  FFMA R4, R4, R9, R4 ;  /* 0x0000000904047223 */ /* 0x000fc80000000004 */
[----:B------:R-:W-:Y:S01]  /*0a90*/  FFMA R5, R5, 0.69314718246459960938, R4 ;  /* 0x3f31721805057823 */ /* 0x000fe20000000004 */
[----:B------:R-:W-:Y:S06]  /*0aa0*/  @!P0 BRA `(.L_x_22) ;  /* 0x0000005c00588947 */ /* 0x000fec0003800000 */
[C---:B------:R-:W-:Y:S02]  /*0ab0*/  ISETP.GT.AND P0, PT, R0.reuse, -0x40800000, PT ;  /* 0xbf8000000000780c */ /* 0x040fe40003f04270 */
[----:B------:R-:W-:Y:S02]  /*0ac0*/  MOV R9, 0x7f800000 ;  /* 0x7f80000000097802 */ /* 0x000fe40000000f00 */
[----:B------:R-:W-:-:S09]  /*0ad0*/  FSETP.NEU.AND P1, PT, R0, RZ, PT ;  /* 0x000000ff0000720b */ /* 0x000fd20003f2d000 */
[----:B------:R-:W-:-:S05]  /*0ae0*/  @P0 FFMA R5, R0, R9, +INF ;  /* 0x7f80000000050423 */ /* 0x000fca0000000009 */
[----:B------:R-:W-:Y:S01]  /*0af0*/  FSEL R5, R5, -RZ, P1 ;  /* 0x800000ff05057208 */ /* 0x000fe20000800000 */
[----:B------:R-:W-:Y:S06]  /*0b00*/  BRA `(.L_x_22) ;  /* 0x0000005c00407947 */ /* 0x000fec0003800000 */
.L_x_775:
[C---:B------:R-:W-:Y:S01]  /*0b10*/  FMUL R5, R0.reuse, 8388608 ;  /* 0x4b00000000057820 */ /* 0x040fe20000400000 */
[----:B------:R-:W-:-:S04]  /*0b20*/  FSETP.GEU.AND P0, PT, R0, 1.175494350822287508e-38, PT ;  /* 0x008000000000780b */ /* 0x000fc80003f0e000 */
[----:B------:R-:W-:Y:S02]  /*0b30*/  FSEL R9, R5, R0, !P0 ;  /* 0x0000000005097208 */ /* 0x000fe40004000000 */
[----:B------:R-:W-:Y:S02]  /*0b40*/  MOV R5, 0x3dc6b27f ;  /* 0x3dc6b27f00057802 */ /* 0x000fe40000000f00 */
[----:B------:R-:W-:Y:S01]  /*0b50*/  FSEL R11, RZ, -23, P0 ;  /* 0xc1b80000ff0b7808 */ /* 0x000fe20000000000 */
[C---:B------:R-:W-:Y:S01]  /*0b60*/  VIADD R0, R9.reuse, 0xc0cafb0d ;  /* 0xc0cafb0d09007836 */ /* 0x040fe20000000000 */
[C---:B------:R-:W-:Y:S02]  /*0b70*/  ISETP.GT.U32.AND P0, PT, R9.reuse, 0x7f7fffff, PT ;  /* 0x7f7fffff0900780c */ /* 0x040fe40003f04070 */
[----:B------:R-:W-:Y:S02]  /*0b80*/  FSETP.NEU.AND P1, PT, R9, RZ, PT ;  /* 0x000000ff0900720b */ /* 0x000fe40003f2d000 */
[----:B------:R-:W-:-:S04]  /*0b90*/  LOP3.LUT R0, R0, 0xff800000, RZ, 0xc0, !PT ;  /* 0xff80000000007812 */ /* 0x000fc800078ec0ff */
[-C--:B------:R-:W-:Y:S02]  /*0ba0*/  IADD3 R4, PT, PT, R9, -R0.reuse, RZ ;  /* 0x8000000009047210 */ /* 0x080fe40007ffe0ff */
[----:B------:R-:W-:-:S03]  /*0bb0*/  I2FP.F32.S32 R0, R0 ;  /* 0x0000000000007245 */ /* 0x000fc60000201400 */
[----:B------:R-:W-:Y:S02]  /*0bc0*/  FADD R4, R4, -1 ;  /* 0xbf80000004047421 */ /* 0x000fe40000000000 */
[----:B------:R-:W-:Y:S02]  /*0bd0*/  FFMA R0, R0, 1.1920928955078125e-07, R11 ;  /* 0x3400000000007823 */ /* 0x000fe4000000000b */
[----:B------:R-:W-:-:S04]  /*0be0*/  FFMA R5, R4, R5, -0.16845393180847167969 ;  /* 0xbe2c7f3004057423 */ /* 0x000fc80000000005 */
[----:B------:R-:W-:-:S04]  /*0bf0*/  FFMA R5, R4, R5, 0.1716887056827545166 ;  /* 0x3e2fcf2a04057423 */ /* 0x000fc80000000005 */
[----:B------:R-:W-:-:S04]  /*0c00*/  FFMA R5, R4, R5, -0.17900948226451873779 ;  /* 0xbe374e4304057423 */ /* 0x000fc80000000005 */
[----:B------:R-:W-:-:S04]  /*0c10*/  FFMA R5, R4, R5, 0.20512372255325317383 ;  /* 0x3e520bf404057423 */ /* 0x000fc80000000005 */
[----:B------:R-:W-:-:S04]  /*0c20*/  FFMA R5, R4, R5, -0.24046532809734344482 ;  /* 0xbe763c8b04057423 */ /* 0x000fc80000000005 */
[----:B------:R-:W-:-:S04]  /*0c30*/  FFMA R5, R4, R5, 0.28857114911079406738 ;  /* 0x3e93bf9904057423 */ /* 0x000fc80000000005 */
[----:B------:R-:W-:-:S04]  /*0c40*/  FFMA R5, R4, R5, -0.36067417263984680176 ;  /* 0xbeb8aa4904057423 */ /* 0x000fc80000000005 */
[----:B------:R-:W-:-:S04]  /*0c50*/  FFMA R5, R4, R5, 0.48089820146560668945 ;  /* 0x3ef6384a04057423 */ /* 0x000fc80000000005 */
[----:B------:R-:W-:-:S04]  /*0c60*/  FFMA R5, R4, R5, -0.72134751081466674805 ;  /* 0xbf38aa3b04057423 */ /* 0x000fc80000000005 */
[----:B------:R-:W-:-:S04]  /*0c70*/  FMUL R5, R4, R5 ;  /* 0x0000000504057220 */ /* 0x000fc80000400000 */
[----:B------:R-:W-:-:S04]  /*0c80*/  FMUL R5, R4, R5 ;  /* 0x0000000504057220 */ /* 0x000fc80000400000 */
[----:B------:R-:W-:Y:S01]  /*0c90*/  FFMA R5, R4, 1.4426950216293334961, R5 ;  /* 0x3fb8aa3b04057823 */ /* 0x000fe20000000005 */
[----:B------:R-:W-:-:S03]  /*0ca0*/  MOV R4, 0x7f800000 ;  /* 0x7f80000000047802 */ /* 0x000fc60000000f00 */
[----:B------:R-:W-:Y:S02]  /*0cb0*/  FADD R5, R0, R5 ;  /* 0x0000000500057221 */ /* 0x000fe40000000000 */
[----:B------:R-:W-:-:S05]  /*0cc0*/  @P0 FFMA R5, R9, R4, +INF ;  /* 0x7f80000009050423 */ /* 0x000fca0000000004 */
[----:B------:R-:W-:Y:S01]  /*0cd0*/  FSEL R5, R5, -INF , P1 ;  /* 0xff80000005057808 */ /* 0x000fe20000800000 */
[----:B------:R-:W-:Y:S06]  /*0ce0*/  BRA `(.L_x_22) ;  /* 0x0000005800c87947 */ /* 0x000fec0003800000 */
.L_x_776:
[C---:B------:R-:W-:Y:S01]  /*0cf0*/  FMUL R5, R0.reuse, 8388608 ;  /* 0x4b00000000057820 */ /* 0x040fe20000400000 */
[----:B------:R-:W-:Y:S01]  /*0d00*/  FSETP.GEU.AND P0, PT, R0, 1.175494350822287508e-38, PT ;  /* 0x008000000000780b */ /* 0x000fe20003f0e000 */
[----:B------:R-:W-:-:S03]  /*0d10*/  HFMA2 R9, -RZ, RZ, 1.5048828125, 33.21875 ;  /* 0x3e055027ff097431 */ /* 0x000fc600000001ff */
[----:B------:R-:W-:-:S05]  /*0d20*/  FSEL R5, R5, R0, !P0 ;  /* 0x0000000005057208 */ /* 0x000fca0004000000 */
[----:B------:R-:W-:-:S05]  /*0d30*/  VIADD R0, R5, 0xc0d55555 ;  /* 0xc0d5555505007836 */ /* 0x000fca0000000000 */
[----:B------:R-:W-:-:S04]  /*0d40*/  LOP3.LUT R4, R0, 0xff800000, RZ, 0xc0, !PT ;  /* 0xff80000000047812 */ /* 0x000fc800078ec0ff */
[----:B------:R-:W-:-:S05]  /*0d50*/  IADD3 R0, PT, PT, R5, -R4, RZ ;  /* 0x8000000405007210 */ /* 0x000fca0007ffe0ff */
        /* <DEDUP_REMOVED lines=17> */
[C---:B------:R-:W-:Y:S01]  /*0e70*/  @P0 FFMA R0, R5.reuse, R4, +INF ;  /* 0x7f80000005000423 */ /* 0x040fe20000000004 */
[----:B------:R-:W-:-:S03]  /*0e80*/  FSETP.NEU.AND P0, PT, R5, RZ, PT ;  /* 0x000000ff0500720b */ /* 0x000fc60003f0d000 */
[----:B------:R-:W-:-:S05]  /*0e90*/  FMUL R5, R0, 0.43429449200630187988 ;  /* 0x3ede5bd900057820 */ /* 0x000fca0000400000 */
[----:B------:R-:W-:Y:S01]  /*0ea0*/  FSEL R5, R5, -INF , P0 ;  /* 0xff80000005057808 */ /* 0x000fe20000000000 */
[----:B------:R-:W-:Y:S06]  /*0eb0*/  BRA `(.L_x_22) ;  /* 0x0000005800547947 */ /* 0x000fec0003800000 */
.L_x_18:
[----:B------:R-:W-:-:S13]  /*0ec0*/  ISETP.GT.AND P0, PT, R4, 0x1d, PT ;  /* 0x0000001d0400780c */ /* 0x000fda0003f04270 */
[----:B------:R-:W-:Y:S05]  /*0ed0*/  @P0 BRA `(.L_x_25) ;  /* 0x00000004001c0947 */ /* 0x000fea0003800000 */
[----:B------:R-:W-:-:S13]  /*0ee0*/  ISETP.GT.AND P0, PT, R4, 0x15, PT ;  /* 0x000000150400780c */ /* 0x000fda0003f04270 */
[----:B------:R-:W-:Y:S05]  /*0ef0*/  @P0 BRA `(.L_x_26) ;  /* 0x0000000000680947 */ /* 0x000fea0003800000 */
[----:B------:R-:W-:-:S13]  /*0f00*/  ISETP.NE.AND P0, PT, R4, 0x14, PT ;  /* 0x000000140400780c */ /* 0x000fda0003f05270 */
[----:B------:R-:W-:Y:S05]  /*0f10*/  @!P0 BRA `(.L_x_27) ;  /* 0x0000000000248947 */ /* 0x000fea0003800000 */
[----:B------:R-:W-:Y:S01]  /*0f20*/  ISETP.NE.AND P0, PT, R4, 0x15, PT ;  /* 0x000000150400780c */ /* 0x000fe20003f05270 */
[----:B------:R-:W-:-:S12]  /*0f30*/  IMAD.MOV.U32 R5, RZ, RZ, R0 ;  /* 0x000000ffff057224 */ /* 0x000fd800078e0000 */
[----:B------:R-:W-:Y:S05]  /*0f40*/  @P0 BRA `(.L_x_22) ;  /* 0x0000005800300947 */ /* 0x000fea0003800000 */
[C---:B------:R-:W-:Y:S01]  /*0f50*/  FMUL R5, R0.reuse, 16777216 ;  /* 0x4b80000000057820 */ /* 0x040fe20000400000 */
[----:B------:R-:W-:-:S04]  /*0f60*/  FSETP.GEU.AND P0, PT, |R0|, 1.175494350822287508e-38, PT ;  /* 0x008000000000780b */ /* 0x000fc80003f0e200 */
[----:B------:R-:W-:-:S04]  /*0f70*/  FSEL R0, R5, R0, !P0 ;  /* 0x0000000005007208 */ /* 0x000fc80004000000 */
[----:B------:R-:W0:Y:S05]  /*0f80*/  MUFU.RSQ R5, R0 ;  /* 0x0000000000057308 */ /* 0x000e2a0000001400 */
[----:B0-----:R-:W-:Y:S01]  /*0f90*/  @!P0 FMUL R5, R5, 4096 ;  /* 0x4580000005058820 */ /* 0x001fe20000400000 */
[----:B------:R-:W-:Y:S06]  /*0fa0*/  BRA `(.L_x_22) ;  /* 0x0000005800187947 */ /* 0x000fec0003800000 */
.L_x_27:
[----:B------:R-:W-:Y:S01]  /*0fb0*/  IADD3 R4, PT, PT, R0, -0xd000000, RZ ;  /* 0xf300000000047810 */ /* 0x000fe20007ffe0ff */
[----:B------:R0:W1:Y:S01]  /*0fc0*/  MUFU.RSQ R5, R0 ;  /* 0x0000000000057308 */ /* 0x0000620000001400 */
[----:B------:R-:W-:Y:S02]  /*0fd0*/  BSSY.RECONVERGENT B2, `(.L_x_28) ;  /* 0x000000b000027945 */ /* 0x000fe40003800200 */
[----:B------:R-:W-:-:S13]  /*0fe0*/  ISETP.GT.U32.AND P0, PT, R4, 0x727fffff, PT ;  /* 0x727fffff0400780c */ /* 0x000fda0003f04070 */
[----:B0-----:R-:W-:Y:S05]  /*0ff0*/  @!P0 BRA `(.L_x_29) ;  /* 0x0000000000108947 */ /* 0x001fea0003800000 */
[----:B------:R-:W-:-:S07]  /*1000*/  MOV R4, 0x1020 ;  /* 0x0000102000047802 */ /* 0x000fce0000000f00 */
[----:B-1----:R-:W-:Y:S05]  /*1010*/  CALL.REL.NOINC `($__internal_1_$__cuda_sm20_sqrt_rn_f32_slowpath) ;  /* 0x0000019400187944 */ /* 0x002fea0003c00000 */
[----:B------:R-:W-:Y:S01]  /*1020*/  MOV R5, R21 ;  /* 0x0000001500057202 */ /* 0x000fe20000000f00 */
[----:B------:R-:W-:Y:S06]  /*1030*/  BRA `(.L_x_30) ;  /* 0x0000000000107947 */ /* 0x000fec0003800000 */
.L_x_29:
[----:B-1----:R-:W-:Y:S01]  /*1040*/  FMUL.FTZ R9, R0, R5 ;  /* 0x0000000500097220 */ /* 0x002fe20000410000 */
[----:B------:R-:W-:-:S03]  /*1050*/  FMUL.FTZ R5, R5, 0.5 ;  /* 0x3f00000005057820 */ /* 0x000fc60000410000 */
[----:B------:R-:W-:-:S04]  /*1060*/  FFMA R0, -R9, R9, R0 ;  /* 0x0000000909007223 */ /* 0x000fc80000000100 */
[----:B------:R-:W-:-:S07]  /*1070*/  FFMA R5, R0, R5, R9 ;  /* 0x0000000500057223 */ /* 0x000fce0000000009 */
.L_x_30:
[----:B------:R-:W-:Y:S05]  /*1080*/  BSYNC.RECONVERGENT B2 ;  /* 0x0000000000027941 */ /* 0x000fea0003800200 */
.L_x_28:
[----:B------:R-:W-:Y:S05]  /*1090*/  BRA `(.L_x_22) ;  /* 0x0000005400dc7947 */ /* 0x000fea0003800000 */
.L_x_26:
[----:B------:R-:W-:-:S04]  /*10a0*/  MOV R5, 0xffffffea ;  /* 0xffffffea00057802 */ /* 0x000fc80000000f00 */
[----:B------:R-:W-:-:S05]  /*10b0*/  VIADDMNMX.U32 R5, R4, R5, 0x2, PT ;  /* 0x0000000204057446 */ /* 0x000fca0003800005 */
[----:B------:R-:W-:-:S04]  /*10c0*/  IMAD.SHL.U32 R5, R5, 0x4, RZ ;  /* 0x0000000405057824 */ /* 0x000fc800078e00ff */
[----:B------:R-:W0:Y:S02]  /*10d0*/  LDC R10, c[0x2][R5+0x34] ;  /* 0x00800d00050a7b82 */ /* 0x000e240000000800 */
[----:B0-----:R-:W-:-:S04]  /*10e0*/  SHF.R.S32.HI R11, RZ, 0x1f, R10 ;  /* 0x0000001fff0b7819 */ /* 0x001fc8000001140a */
.L_x_778:
[----:B------:R-:W-:Y:S05]  /*10f0*/  BRX R10 -0x1100                                                          (*"BRANCH_TARGETS .L_x_779,.L_x_780,.L_x_781"*) ;  /* 0xffffffec0ac07949 */ /* 0x000fea000383ffff */
.L_x_781:
[----:B------:R-:W-:Y:S02]  /*1100*/  ISETP.NE.AND P0, PT, R4, 0x18, PT ;  /* 0x000000180400780c */ /* 0x000fe40003f05270 */
[----:B------:R-:W-:-:S11]  /*1110*/  MOV R5, R0 ;  /* 0x0000000000057202 */ /* 0x000fd60000000f00 */
[----:B------:R-:W-:Y:S05]  /*1120*/  @P0 BRA `(.L_x_22) ;  /* 0x0000005400b80947 */ /* 0x000fea0003800000 */
[----:B------:R-:W-:Y:S01]  /*1130*/  IADD3 R4, PT, PT, R0, 0x1800000, RZ ;  /* 0x0180000000047810 */ /* 0x000fe20007ffe0ff */
[----:B------:R-:W-:Y:S03]  /*1140*/  BSSY.RECONVERGENT B3, `(.L_x_31) ;  /* 0x000000c000037945 */ /* 0x000fe60003800200 */
[----:B------:R-:W-:-:S04]  /*1150*/  LOP3.LUT R4, R4, 0x7f800000, RZ, 0xc0, !PT ;  /* 0x7f80000004047812 */ /* 0x000fc800078ec0ff */
[----:B------:R-:W-:-:S13]  /*1160*/  ISETP.GT.U32.AND P0, PT, R4, 0x1ffffff, PT ;  /* 0x01ffffff0400780c */ /* 0x000fda0003f04070 */
[----:B------:R-:W-:Y:S05]  /*1170*/  @P0 BRA `(.L_x_32) ;  /* 0x0000000000100947 */ /* 0x000fea0003800000 */
[----:B------:R-:W-:-:S07]  /*1180*/  MOV R14, 0x11a0 ;  /* 0x000011a0000e7802 */ /* 0x000fce0000000f00 */
[----:B------:R-:W-:Y:S05]  /*1190*/  CALL.REL.NOINC `($__internal_0_$__cuda_sm20_rcp_rn_f32_slowpath) ;  /* 0x0000018c00e07944 */ /* 0x000fea0003c00000 */
[----:B------:R-:W-:Y:S01]  /*11a0*/  MOV R5, R21 ;  /* 0x0000001500057202 */ /* 0x000fe20000000f00 */
[----:B------:R-:W-:Y:S06]  /*11b0*/  BRA `(.L_x_33) ;  /* 0x0000000000107947 */ /* 0x000fec0003800000 */
.L_x_32:
[----:B------:R-:W0:Y:S02]  /*11c0*/  MUFU.RCP R5, R0 ;  /* 0x0000000000057308 */ /* 0x000e240000001000 */
[----:B0-----:R-:W-:-:S04]  /*11d0*/  FFMA R4, R0, R5, -1 ;  /* 0xbf80000000047423 */ /* 0x001fc80000000005 */
[----:B------:R-:W-:-:S04]  /*11e0*/  FADD.FTZ R4, -R4, -RZ ;  /* 0x800000ff04047221 */ /* 0x000fc80000010100 */
[----:B------:R-:W-:-:S07]  /*11f0*/  FFMA R5, R5, R4, R5 ;  /* 0x0000000405057223 */ /* 0x000fce0000000005 */
.L_x_33:
[----:B------:R-:W-:Y:S05]  /*1200*/  BSYNC.RECONVERGENT B3 ;  /* 0x0000000000037941 */ /* 0x000fea0003800200 */
.L_x_31:
[----:B------:R-:W-:Y:S05]  /*1210*/  BRA `(.L_x_22) ;  /* 0x00000054007c7947 */ /* 0x000fea0003800000 */
.L_x_779:
[C---:B------:R-:W-:Y:S01]  /*1220*/  FMUL R5, |R0|.reuse, 16777216 ;  /* 0x4b80000000057820 */ /* 0x040fe20000400200 */
[C---:B------:R-:W-:Y:S02]  /*1230*/  FSETP.GEU.AND P0, PT, |R0|.reuse, 1.175494350822287508e-38, PT ;  /* 0x008000000000780b */ /* 0x040fe40003f0e200 */
[----:B------:R-:W-:Y:S02]  /*1240*/  FSETP.GEU.AND P1, PT, R0, RZ, PT ;  /* 0x000000ff0000720b */ /* 0x000fe40003f2e000 */
[----:B------:R-:W-:-:S04]  /*1250*/  FSEL R4, R5, |R0|, !P0 ;  /* 0x4000000005047208 */ /* 0x000fc80004000000 */
[----:B------:R-:W0:Y:S05]  /*1260*/  MUFU.LG2 R5, R4 ;  /* 0x0000000400057308 */ /* 0x000e2a0000000c00 */
[----:B0-----:R-:W-:-:S04]  /*1270*/  @!P0 FADD R5, R5, -24 ;  /* 0xc1c0000005058421 */ /* 0x001fc80000000000 */
[----:B------:R-:W-:Y:S01]  /*1280*/  FMUL R6, R5, -0.6666666865348815918 ;  /* 0xbf2aaaab05067820 */ /* 0x000fe20000400000 */
[----:B------:R-:W-:-:S03]  /*1290*/  FADD R5, R0, R0 ;  /* 0x0000000000057221 */ /* 0x000fc60000000000 */
[----:B------:R-:W0:Y:S02]  /*12a0*/  MUFU.EX2 R9, R6 ;  /* 0x0000000600097308 */ /* 0x000e240000000800 */
[----:B------:R-:W-:Y:S01]  /*12b0*/  FSETP.NEU.AND P0, PT, R5, R0, PT ;  /* 0x000000000500720b */ /* 0x000fe20003f0d000 */
[----:B0-----:R-:W-:-:S04]  /*12c0*/  FMUL R10, |R0|, R9 ;  /* 0x00000009000a7220 */ /* 0x001fc80000400200 */
[----:B------:R-:W-:-:S04]  /*12d0*/  FMUL R9, R9, -R10 ;  /* 0x8000000a09097220 */ /* 0x000fc80000400000 */
[----:B------:R-:W-:-:S04]  /*12e0*/  FFMA R9, R10, R9, 1 ;  /* 0x3f8000000a097423 */ /* 0x000fc80000000009 */
[----:B------:R-:W-:-:S04]  /*12f0*/  FMUL R9, R9, 0.3333333432674407959 ;  /* 0x3eaaaaab09097820 */ /* 0x000fc80000400000 */
[----:B------:R-:W-:-:S05]  /*1300*/  FFMA R9, R10, R9, R10 ;  /* 0x000000090a097223 */ /* 0x000fca000000000a */
[----:B------:R-:W-:Y:S01]  /*1310*/  @P0 FSEL R5, -R9, R9, !P1 ;  /* 0x0000000909050208 */ /* 0x000fe20004800100 */
[----:B------:R-:W-:Y:S06]  /*1320*/  BRA `(.L_x_22) ;  /* 0x0000005400387947 */ /* 0x000fec0003800000 */
.L_x_780:
[----:B------:R-:W-:Y:S01]  /*1330*/  FMUL R5, R0, R0 ;  /* 0x0000000000057220 */ /* 0x000fe20000400000 */
[----:B------:R-:W-:Y:S06]  /*1340*/  BRA `(.L_x_22) ;  /* 0x0000005400307947 */ /* 0x000fec0003800000 */
.L_x_25:
[----:B------:R-:W-:-:S13]  /*1350*/  ISETP.GT.AND P0, PT, R4, 0x1f, PT ;  /* 0x0000001f0400780c */ /* 0x000fda0003f04270 */
[----:B------:R-:W-:Y:S05]  /*1360*/  @P0 BRA `(.L_x_34) ;  /* 0x0000000c00ec0947 */ /* 0x000fea0003800000 */
[----:B------:R-:W-:-:S13]  /*1370*/  ISETP.NE.AND P0, PT, R4, 0x1e, PT ;  /* 0x0000001e0400780c */ /* 0x000fda0003f05270 */
[----:B------:R-:W-:Y:S05]  /*1380*/  @!P0 BRA `(.L_x_35) ;  /* 0x0000000400fc8947 */ /* 0x000fea0003800000 */
[----:B------:R-:W-:Y:S01]  /*1390*/  ISETP.NE.AND P0, PT, R4, 0x1f, PT ;  /* 0x0000001f0400780c */ /* 0x000fe20003f05270 */
[----:B------:R-:W-:-:S12]  /*13a0*/  IMAD.MOV.U32 R5, RZ, RZ, R0 ;  /* 0x000000ffff057224 */ /* 0x000fd800078e0000 */
[----:B------:R-:W-:Y:S05]  /*13b0*/  @P0 BRA `(.L_x_22) ;  /* 0x0000005400140947 */ /* 0x000fea0003800000 */
[C---:B------:R-:W-:Y:S01]  /*13c0*/  FMUL R4, R0.reuse, 0.63661974668502807617 ;  /* 0x3f22f98300047820 */ /* 0x040fe20000400000 */
[----:B------:R-:W-:Y:S01]  /*13d0*/  FSETP.GE.AND P0, PT, |R0|, 105615, PT ;  /* 0x47ce47800000780b */ /* 0x000fe20003f06200 */
[----:B------:R-:W-:Y:S02]  /*13e0*/  BSSY.RECONVERGENT B2, `(.L_x_36) ;  /* 0x0000066000027945 */ /* 0x000fe40003800200 */
[----:B------:R-:W0:Y:S02]  /*13f0*/  F2I.NTZ R14, R4 ;  /* 0x00000004000e7305 */ /* 0x000e240000203100 */
[----:B0-----:R-:W-:-:S05]  /*1400*/  I2FP.F32.S32 R5, R14 ;  /* 0x0000000e00057245 */ /* 0x001fca0000201400 */
[----:B------:R-:W-:-:S04]  /*1410*/  FFMA R6, R5, -1.5707962512969970703, R0 ;  /* 0xbfc90fda05067823 */ /* 0x000fc80000000000 */
[----:B------:R-:W-:-:S04]  /*1420*/  FFMA R6, R5, -7.5497894158615963534e-08, R6 ;  /* 0xb3a2216805067823 */ /* 0x000fc80000000006 */
[----:B------:R-:W-:Y:S01]  /*1430*/  FFMA R5, R5, -5.3903029534742383927e-15, R6 ;  /* 0xa7c234c505057823 */ /* 0x000fe20000000006 */
[----:B------:R-:W-:Y:S06]  /*1440*/  @!P0 BRA `(.L_x_37) ;  /* 0x00000004007c8947 */ /* 0x000fec0003800000 */
[----:B------:R-:W-:-:S13]  /*1450*/  FSETP.NEU.AND P0, PT, |R0|, +INF , PT ;  /* 0x7f8000000000780b */ /* 0x000fda0003f0d200 */
[----:B------:R-:W-:Y:S01]  /*1460*/  @!P0 FMUL R5, RZ, R0 ;  /* 0x00000000ff058220 */ /* 0x000fe20000400000 */
[----:B------:R-:W-:Y:S01]  /*1470*/  @!P0 MOV R14, RZ ;  /* 0x000000ff000e8202 */ /* 0x000fe20000000f00 */
[----:B------:R-:W-:Y:S06]  /*1480*/  @!P0 BRA `(.L_x_37) ;  /* 0x00000004006c8947 */ /* 0x000fec0003800000 */
[----:B------:R-:W-:Y:S01]  /*1490*/  SHF.L.U32 R5, R0, 0x8, RZ ;  /* 0x0000000800057819 */ /* 0x000fe200000006ff */
[----:B------:R-:W-:Y:S02]  /*14a0*/  HFMA2 R4, -RZ, RZ, 0, 0 ;  /* 0x00000000ff047431 */ /* 0x000fe400000001ff */
[----:B------:R-:W-:Y:S01]  /*14b0*/  IMAD.MOV.U32 R18, RZ, RZ, RZ ;  /* 0x000000ffff127224 */ /* 0x000fe200078e00ff */
[----:B------:R-:W0:Y:S01]  /*14c0*/  LDCU.64 UR8, c[0x4][URZ] ;  /* 0x01000000ff0877ac */ /* 0x000e220008000a00 */
[----:B------:R-:W-:Y:S01]  /*14d0*/  LOP3.LUT R5, R5, 0x80000000, RZ, 0xfc, !PT ;  /* 0x8000000005057812 */ /* 0x000fe200078efcff */
[----:B------:R-:W-:Y:S01]  /*14e0*/  UMOV UR5, URZ ;  /* 0x000000ff00057c82 */ /* 0x000fe20008000000 */
[----:B------:R-:W-:-:S05]  /*14f0*/  UMOV UR4, URZ ;  /* 0x000000ff00047c82 */ /* 0x000fca0008000000 */
.L_x_38:
[----:B0-----:R-:W-:Y:S02]  /*1500*/  MOV R16, UR8 ;  /* 0x0000000800107c02 */ /* 0x001fe40008000f00 */
[----:B------:R-:W-:-:S05]  /*1510*/  MOV R17, UR9 ;  /* 0x0000000900117c02 */ /* 0x000fca0008000f00 */
[----:B------:R-:W2:Y:S01]  /*1520*/  LDG.E.CONSTANT R14, desc[UR6][R16.64] ;  /* 0x00000006100e7981 */ /* 0x000ea2000c1e9900 */
[----:B------:R-:W-:Y:S01]  /*1530*/  UIADD3 UR4, UPT, UPT, UR4, 0x1, URZ ;  /* 0x0000000104047890 */ /* 0x000fe2000fffe0ff */
[C---:B------:R-:W-:Y:S01]  /*1540*/  ISETP.EQ.AND P0, PT, R18.reuse, RZ, PT ;  /* 0x000000ff1200720c */ /* 0x040fe20003f02270 */
[----:B------:R-:W-:Y:S01]  /*1550*/  UIADD3 UR8, UP1, UPT, UR8, 0x4, URZ ;  /* 0x0000000408087890 */ /* 0x000fe2000ff3e0ff */
[C---:B------:R-:W-:Y:S01]  /*1560*/  ISETP.EQ.AND P1, PT, R18.reuse, 0x4, PT ;  /* 0x000000041200780c */ /* 0x040fe20003f22270 */
[----:B------:R-:W-:Y:S01]  /*1570*/  UISETP.NE.AND UP0, UPT, UR4, 0x6, UPT ;  /* 0x000000060400788c */ /* 0x000fe2000bf05270 */
[C---:B------:R-:W-:Y:S01]  /*1580*/  ISETP.EQ.AND P2, PT, R18.reuse, 0x8, PT ;  /* 0x000000081200780c */ /* 0x040fe20003f42270 */
[----:B------:R-:W-:Y:S01]  /*1590*/  UIADD3.X UR9, UPT, UPT, URZ, UR9, URZ, UP1, !UPT ;  /* 0x00000009ff097290 */ /* 0x000fe20008ffe4ff */
[C---:B------:R-:W-:Y:S02]  /*15a0*/  ISETP.EQ.AND P3, PT, R18.reuse, 0xc, PT ;  /* 0x0000000c1200780c */ /* 0x040fe40003f62270 */
[----:B------:R-:W-:-:S02]  /*15b0*/  ISETP.EQ.AND P4, PT, R18, 0x10, PT ;  /* 0x000000101200780c */ /* 0x000fc40003f82270 */
[C---:B------:R-:W-:Y:S02]  /*15c0*/  ISETP.EQ.AND P5, PT, R18.reuse, 0x14, PT ;  /* 0x000000141200780c */ /* 0x040fe40003fa2270 */
[----:B------:R-:W-:Y:S01]  /*15d0*/  IADD3 R18, PT, PT, R18, 0x4, RZ ;  /* 0x0000000412127810 */ /* 0x000fe20007ffe0ff */
[----:B--2---:R-:W-:-:S03]  /*15e0*/  IMAD.WIDE.U32 R14, R14, R5, RZ ;  /* 0x000000050e0e7225 */ /* 0x004fc600078e00ff */
[----:B------:R-:W-:-:S04]  /*15f0*/  IADD3 R14, P6, PT, R14, R4, RZ ;  /* 0x000000040e0e7210 */ /* 0x000fc80007fde0ff */
[----:B------:R-:W-:Y:S01]  /*1600*/  IADD3.X R4, PT, PT, R15, UR5, RZ, P6, !PT ;  /* 0x000000050f047c10 */ /* 0x000fe2000b7fe4ff */
[--C-:B------:R-:W-:Y:S01]  /*1610*/  @P1 IMAD.MOV.U32 R13, RZ, RZ, R14.reuse ;  /* 0x000000ffff0d1224 */ /* 0x100fe200078e000e */
[-C--:B------:R-:W-:Y:S01]  /*1620*/  @P0 MOV R6, R14.reuse ;  /* 0x0000000e00060202 */ /* 0x080fe20000000f00 */
[----:B------:R-:W-:Y:S01]  /*1630*/  @P5 IMAD.MOV.U32 R9, RZ, RZ, R14 ;  /* 0x000000ffff095224 */ /* 0x000fe200078e000e */
[-C--:B------:R-:W-:Y:S02]  /*1640*/  @P2 MOV R12, R14.reuse ;  /* 0x0000000e000c2202 */ /* 0x080fe40000000f00 */
[-C--:B------:R-:W-:Y:S02]  /*1650*/  @P3 MOV R11, R14.reuse ;  /* 0x0000000e000b3202 */ /* 0x080fe40000000f00 */
[----:B------:R-:W-:Y:S01]  /*1660*/  @P4 MOV R10, R14 ;  /* 0x0000000e000a4202 */ /* 0x000fe20000000f00 */
[----:B------:R-:W-:Y:S06]  /*1670*/  BRA.U UP0, `(.L_x_38) ;  /* 0xfffffffd00a07547 */ /* 0x000fec000b83ffff */
[----:B------:R-:W-:Y:S01]  /*1680*/  SHF.R.U32.HI R5, RZ, 0x17, R0 ;  /* 0x00000017ff057819 */ /* 0x000fe20000011600 */
[----:B------:R-:W-:Y:S03]  /*1690*/  BSSY.RECONVERGENT B3, `(.L_x_39) ;  /* 0x0000028000037945 */ /* 0x000fe60003800200 */
[C---:B------:R-:W-:Y:S02]  /*16a0*/  LOP3.LUT R14, R5.reuse, 0xe0, RZ, 0xc0, !PT ;  /* 0x000000e0050e7812 */ /* 0x040fe400078ec0ff */
[----:B------:R-:W-:Y:S02]  /*16b0*/  LOP3.LUT P6, RZ, R5, 0x1f, RZ, 0xc0, !PT ;  /* 0x0000001f05ff7812 */ /* 0x000fe400078cc0ff */
[----:B------:R-:W-:-:S04]  /*16c0*/  IADD3 R14, PT, PT, R14, -0x80, RZ ;  /* 0xffffff800e0e7810 */ /* 0x000fc80007ffe0ff */
[----:B------:R-:W-:-:S04]  /*16d0*/  SHF.R.U32.HI R14, RZ, 0x5, R14 ;  /* 0x00000005ff0e7819 */ /* 0x000fc8000001160e */
[----:B------:R-:W-:-:S04]  /*16e0*/  LEA R17, -R14, RZ, 0x2 ;  /* 0x000000ff0e117211 */ /* 0x000fc800078e11ff */
[C---:B------:R-:W-:Y:S02]  /*16f0*/  ISETP.EQ.AND P3, PT, R17.reuse, -0x18, PT ;  /* 0xffffffe81100780c */ /* 0x040fe40003f62270 */
[C---:B------:R-:W-:Y:S02]  /*1700*/  ISETP.EQ.AND P4, PT, R17.reuse, -0x14, PT ;  /* 0xffffffec1100780c */ /* 0x040fe40003f82270 */
[C---:B------:R-:W-:Y:S02]  /*1710*/  ISETP.EQ.AND P2, PT, R17.reuse, -0x10, PT ;  /* 0xfffffff01100780c */ /* 0x040fe40003f42270 */
[C---:B------:R-:W-:Y:S02]  /*1720*/  ISETP.EQ.AND P1, PT, R17.reuse, -0xc, PT ;  /* 0xfffffff41100780c */ /* 0x040fe40003f22270 */
[C---:B------:R-:W-:Y:S02]  /*1730*/  ISETP.EQ.AND P0, PT, R17.reuse, -0x8, PT ;  /* 0xfffffff81100780c */ /* 0x040fe40003f02270 */
[----:B------:R-:W-:-:S03]  /*1740*/  ISETP.EQ.AND P5, PT, R17, RZ, PT ;  /* 0x000000ff1100720c */ /* 0x000fc60003fa2270 */
[----:B------:R-:W-:Y:S01]  /*1750*/  @P3 IMAD.MOV.U32 R14, RZ, RZ, R6 ;  /* 0x000000ffff0e3224 */ /* 0x000fe200078e0006 */
[C---:B------:R-:W-:Y:S02]  /*1760*/  ISETP.EQ.AND P3, PT, R17.reuse, -0x4, PT ;  /* 0xfffffffc1100780c */ /* 0x040fe40003f62270 */
[----:B------:R-:W-:Y:S02]  /*1770*/  @P4 MOV R15, R6 ;  /* 0x00000006000f4202 */ /* 0x000fe40000000f00 */
[-C--:B------:R-:W-:Y:S01]  /*1780*/  @P4 MOV R14, R13.reuse ;  /* 0x0000000d000e4202 */ /* 0x080fe20000000f00 */
[----:B------:R-:W-:Y:S01]  /*1790*/  @P2 IMAD.MOV.U32 R14, RZ, RZ, R12 ;  /* 0x000000ffff0e2224 */ /* 0x000fe200078e000c */
[----:B------:R-:W-:Y:S02]  /*17a0*/  ISETP.EQ.AND P4, PT, R17, 0x4, PT ;  /* 0x000000041100780c */ /* 0x000fe40003f82270 */
[----:B------:R-:W-:Y:S02]  /*17b0*/  @P2 MOV R15, R13 ;  /* 0x0000000d000f2202 */ /* 0x000fe40000000f00 */
[----:B------:R-:W-:-:S02]  /*17c0*/  @P1 MOV R15, R12 ;  /* 0x0000000c000f1202 */ /* 0x000fc40000000f00 */
[-C--:B------:R-:W-:Y:S01]  /*17d0*/  @P1 MOV R14, R11.reuse ;  /* 0x0000000b000e1202 */ /* 0x080fe20000000f00 */
[----:B------:R-:W-:Y:S01]  /*17e0*/  @P0 IMAD.MOV.U32 R14, RZ, RZ, R10 ;  /* 0x000000ffff0e0224 */ /* 0x000fe200078e000a */
[----:B------:R-:W-:Y:S02]  /*17f0*/  @P0 MOV R15, R11 ;  /* 0x0000000b000f0202 */ /* 0x000fe40000000f00 */
[----:B------:R-:W-:Y:S02]  /*1800*/  @P3 MOV R15, R10 ;  /* 0x0000000a000f3202 */ /* 0x000fe40000000f00 */
[-C--:B------:R-:W-:Y:S01]  /*1810*/  @P3 MOV R14, R9.reuse ;  /* 0x00000009000e3202 */ /* 0x080fe20000000f00 */
[----:B------:R-:W-:Y:S01]  /*1820*/  @P5 IMAD.MOV.U32 R14, RZ, RZ, R4 ;  /* 0x000000ffff0e5224 */ /* 0x000fe200078e0004 */
[----:B------:R-:W-:Y:S02]  /*1830*/  @P5 MOV R15, R9 ;  /* 0x00000009000f5202 */ /* 0x000fe40000000f00 */
[----:B------:R-:W-:Y:S01]  /*1840*/  @P4 MOV R15, R4 ;  /* 0x00000004000f4202 */ /* 0x000fe20000000f00 */
[----:B------:R-:W-:Y:S06]  /*1850*/  @!P6 BRA `(.L_x_40) ;  /* 0x00000000002ce947 */ /* 0x000fec0003800000 */
[----:B------:R-:W-:Y:S02]  /*1860*/  @P2 MOV R16, R6 ;  /* 0x0000000600102202 */ /* 0x000fe40000000f00 */
[----:B------:R-:W-:Y:S01]  /*1870*/  @P1 MOV R16, R13 ;  /* 0x0000000d00101202 */ /* 0x000fe20000000f00 */
[----:B------:R-:W-:Y:S01]  /*1880*/  @P0 IMAD.MOV.U32 R16, RZ, RZ, R12 ;  /* 0x000000ffff100224 */ /* 0x000fe200078e000c */
[----:B------:R-:W-:Y:S02]  /*1890*/  ISETP.EQ.AND P0, PT, R17, 0x8, PT ;  /* 0x000000081100780c */ /* 0x000fe40003f02270 */
[----:B------:R-:W-:Y:S02]  /*18a0*/  @P3 MOV R16, R11 ;  /* 0x0000000b00103202 */ /* 0x000fe40000000f00 */
[----:B------:R-:W-:Y:S02]  /*18b0*/  @P5 MOV R16, R10 ;  /* 0x0000000a00105202 */ /* 0x000fe40000000f00 */
[----:B------:R-:W-:-:S02]  /*18c0*/  @P4 MOV R16, R9 ;  /* 0x0000000900104202 */ /* 0x000fc40000000f00 */
[----:B------:R-:W-:-:S04]  /*18d0*/  LOP3.LUT R5, R5, 0x1f, RZ, 0xc0, !PT ;  /* 0x0000001f05057812 */ /* 0x000fc800078ec0ff */
[----:B------:R-:W-:Y:S01]  /*18e0*/  SHF.L.W.U32.HI R14, R15, R5, R14 ;  /* 0x000000050f0e7219 */ /* 0x000fe20000010e0e */
[----:B------:R-:W-:-:S05]  /*18f0*/  @P0 IMAD.MOV.U32 R16, RZ, RZ, R4 ;  /* 0x000000ffff100224 */ /* 0x000fca00078e0004 */
[----:B------:R-:W-:-:S07]  /*1900*/  SHF.L.W.U32.HI R15, R16, R5, R15 ;  /* 0x00000005100f7219 */ /* 0x000fce0000010e0f */
.L_x_40:
[----:B------:R-:W-:Y:S05]  /*1910*/  BSYNC.RECONVERGENT B3 ;  /* 0x0000000000037941 */ /* 0x000fea0003800200 */
.L_x_39:
[C---:B------:R-:W-:Y:S01]  /*1920*/  SHF.L.W.U32.HI R21, R15.reuse, 0x2, R14 ;  /* 0x000000020f157819 */ /* 0x040fe20000010e0e */
[----:B------:R-:W-:Y:S01]  /*1930*/  UMOV UR4, 0x54442d19 ;  /* 0x54442d1900047882 */ /* 0x000fe20000000000 */
[----:B------:R-:W-:Y:S01]  /*1940*/  SHF.L.U32 R4, R15, 0x2, RZ ;  /* 0x000000020f047819 */ /* 0x000fe200000006ff */
[----:B------:R-:W-:Y:S01]  /*1950*/  UMOV UR5, 0x3bf921fb ;  /* 0x3bf921fb00057882 */ /* 0x000fe20000000000 */
[----:B------:R-:W-:Y:S02]  /*1960*/  SHF.R.S32.HI R5, RZ, 0x1f, R21 ;  /* 0x0000001fff057819 */ /* 0x000fe40000011415 */
[----:B------:R-:W-:Y:S02]  /*1970*/  ISETP.GE.AND P0, PT, R0, RZ, PT ;  /* 0x000000ff0000720c */ /* 0x000fe40003f06270 */
[C---:B------:R-:W-:Y:S02]  /*1980*/  LOP3.LUT R4, R5.reuse, R4, RZ, 0x3c, !PT ;  /* 0x0000000405047212 */ /* 0x040fe400078e3cff */
[----:B------:R-:W-:-:S02]  /*1990*/  LOP3.LUT R5, R5, R21, RZ, 0x3c, !PT ;  /* 0x0000001505057212 */ /* 0x000fc400078e3cff */
[----:B------:R-:W-:Y:S02]  /*19a0*/  SHF.R.U32.HI R14, RZ, 0x1e, R14 ;  /* 0x0000001eff0e7819 */ /* 0x000fe4000001160e */
[C---:B------:R-:W-:Y:S02]  /*19b0*/  LOP3.LUT R0, R21.reuse, R0, RZ, 0x3c, !PT ;  /* 0x0000000015007212 */ /* 0x040fe400078e3cff */
[----:B------:R-:W0:Y:S01]  /*19c0*/  I2F.F64.S64 R4, R4 ;  /* 0x0000000400047312 */ /* 0x000e220000301c00 */
[----:B------:R-:W-:Y:S02]  /*19d0*/  LEA.HI R14, R21, R14, RZ, 0x1 ;  /* 0x0000000e150e7211 */ /* 0x000fe400078f08ff */
[----:B------:R-:W-:Y:S02]  /*19e0*/  ISETP.GE.AND P1, PT, R0, RZ, PT ;  /* 0x000000ff0000720c */ /* 0x000fe40003f26270 */
[----:B------:R-:W-:-:S04]  /*19f0*/  IADD3 R0, PT, PT, -R14, RZ, RZ ;  /* 0x000000ff0e007210 */ /* 0x000fc80007ffe1ff */
[----:B------:R-:W-:Y:S01]  /*1a00*/  @!P0 MOV R14, R0 ;  /* 0x00000000000e8202 */ /* 0x000fe20000000f00 */
[----:B0-----:R-:W-:-:S10]  /*1a10*/  DMUL R16, R4, UR4 ;  /* 0x0000000404107c28 */ /* 0x001fd40008000000 */
[----:B------:R-:W0:Y:S02]  /*1a20*/  F2F.F32.F64 R16, R16 ;  /* 0x0000001000107310 */ /* 0x000e240000301000 */
[----:B0-----:R-:W-:-:S07]  /*1a30*/  FSEL R5, -R16, R16, !P1 ;  /* 0x0000001010057208 */ /* 0x001fce0004800100 */
.L_x_37:
[----:B------:R-:W-:Y:S05]  /*1a40*/  BSYNC.RECONVERGENT B2 ;  /* 0x0000000000027941 */ /* 0x000fea0003800200 */
.L_x_36:
[----:B------:R-:W-:Y:S02]  /*1a50*/  HFMA2 R16, -RZ, RZ, 1.0078125, -8.98838043212890625e-05 ;  /* 0x3c0885e4ff107431 */ /* 0x000fe400000001ff */
[----:B------:R-:W-:Y:S02]  /*1a60*/  IMAD.MOV.U32 R0, RZ, RZ, 0x37cbac00 ;  /* 0x37cbac00ff007424 */ /* 0x000fe400078e00ff */
[----:B------:R-:W-:Y:S01]  /*1a70*/  FMUL R15, R5, R5 ;  /* 0x00000005050f7220 */ /* 0x000fe20000400000 */
[C---:B------:R-:W-:Y:S02]  /*1a80*/  LOP3.LUT R4, R14.reuse, 0x1, RZ, 0xc0, !PT ;  /* 0x000000010e047812 */ /* 0x040fe400078ec0ff */
[----:B------:R-:W-:Y:S01]  /*1a90*/  IADD3 R14, PT, PT, R14, 0x1, RZ ;  /* 0x000000010e0e7810 */ /* 0x000fe20007ffe0ff */
[----:B------:R-:W-:Y:S01]  /*1aa0*/  FFMA R0, R15, R0, -0.0013887860113754868507 ;  /* 0xbab607ed0f007423 */ /* 0x000fe20000000000 */
[----:B------:R-:W-:Y:S02]  /*1ab0*/  ISETP.NE.U32.AND P0, PT, R4, 0x1, PT ;  /* 0x000000010400780c */ /* 0x000fe40003f05070 */
[----:B------:R-:W-:-:S02]  /*1ac0*/  MOV R17, 0x3e2aaaa8 ;  /* 0x3e2aaaa800117802 */ /* 0x000fc40000000f00 */
[----:B------:R-:W-:Y:S02]  /*1ad0*/  FSEL R4, R0, -0.00019574658654164522886, P0 ;  /* 0xb94d415300047808 */ /* 0x000fe40000000000 */
[----:B------:R-:W-:Y:S02]  /*1ae0*/  FSEL R16, R16, 0.041666727513074874878, !P0 ;  /* 0x3d2aaabb10107808 */ /* 0x000fe40004000000 */
[----:B------:R-:W-:Y:S02]  /*1af0*/  LOP3.LUT P1, RZ, R14, 0x2, RZ, 0xc0, !PT ;  /* 0x000000020eff7812 */ /* 0x000fe4000782c0ff */
[----:B------:R-:W-:Y:S01]  /*1b00*/  FSEL R0, R5, 1, !P0 ;  /* 0x3f80000005007808 */ /* 0x000fe20004000000 */
[----:B------:R-:W-:Y:S01]  /*1b10*/  FFMA R4, R15, R4, R16 ;  /* 0x000000040f047223 */ /* 0x000fe20000000010 */
[----:B------:R-:W-:-:S03]  /*1b20*/  FSEL R17, -R17, -0.4999999701976776123, !P0 ;  /* 0xbeffffff11117808 */ /* 0x000fc60004000100 */
[C---:B------:R-:W-:Y:S02]  /*1b30*/  FFMA R5, R15.reuse, R0, RZ ;  /* 0x000000000f057223 */ /* 0x040fe400000000ff */
[----:B------:R-:W-:-:S04]  /*1b40*/  FFMA R4, R15, R4, R17 ;  /* 0x000000040f047223 */ /* 0x000fc80000000011 */
[----:B------:R-:W-:-:S04]  /*1b50*/  FFMA R5, R5, R4, R0 ;  /* 0x0000000405057223 */ /* 0x000fc80000000000 */
[----:B------:R-:W-:Y:S01]  /*1b60*/  @P1 FADD R5, RZ, -R5 ;  /* 0x80000005ff051221 */ /* 0x000fe20000000000 */
[----:B------:R-:W-:Y:S06]  /*1b70*/  BRA `(.L_x_22) ;  /* 0x0000004c00247947 */ /* 0x000fec0003800000 */
.L_x_35:
[C---:B------:R-:W-:Y:S01]  /*1b80*/  FMUL R14, R0.reuse, 0.63661974668502807617 ;  /* 0x3f22f983000e7820 */ /* 0x040fe20000400000 */
[----:B------:R-:W-:Y:S01]  /*1b90*/  FSETP.GE.AND P0, PT, |R0|, 105615, PT ;  /* 0x47ce47800000780b */ /* 0x000fe20003f06200 */
[----:B------:R-:W-:Y:S04]  /*1ba0*/  BSSY.RECONVERGENT B2, `(.L_x_41) ;  /* 0x0000065000027945 */ /* 0x000fe80003800200 */
        /* <DEDUP_REMOVED lines=8> */
[----:B------:R-:W-:Y:S01]  /*1c30*/  @!P0 IMAD.MOV.U32 R14, RZ, RZ, RZ ;  /* 0x000000ffff0e8224 */ /* 0x000fe200078e00ff */
[----:B------:R-:W-:Y:S06]  /*1c40*/  @!P0 BRA `(.L_x_42) ;  /* 0x0000000400688947 */ /* 0x000fec0003800000 */
[----:B------:R-:W-:Y:S02]  /*1c50*/  SHF.L.U32 R4, R0, 0x8, RZ ;  /* 0x0000000800047819 */ /* 0x000fe400000006ff */
[----:B------:R-:W-:Y:S01]  /*1c60*/  CS2R R14, SRZ ;  /* 0x00000000000e7805 */ /* 0x000fe2000001ff00 */
[----:B------:R-:W0:Y:S01]  /*1c70*/  LDCU.64 UR8, c[0x4][URZ] ;  /* 0x01000000ff0877ac */ /* 0x000e220008000a00 */
[----:B------:R-:W-:Y:S01]  /*1c80*/  LOP3.LUT R21, R4, 0x80000000, RZ, 0xfc, !PT ;  /* 0x8000000004157812 */ /* 0x000fe200078efcff */
[----:B------:R-:W-:Y:S01]  /*1c90*/  UMOV UR5, URZ ;  /* 0x000000ff00057c82 */ /* 0x000fe20008000000 */
[----:B------:R-:W-:-:S05]  /*1ca0*/  UMOV UR4, URZ ;  /* 0x000000ff00047c82 */ /* 0x000fca0008000000 */
.L_x_43:
        /* <DEDUP_REMOVED lines=29> */
[----:B------:R-:W-:-:S05]  /*1e80*/  SHF.R.U32.HI R4, RZ, 0x5, R4 ;  /* 0x00000005ff047819 */ /* 0x000fca0000011604 */
[----:B------:R-:W-:-:S05]  /*1e90*/  IMAD.U32 R17, R4, -0x4, RZ ;  /* 0xfffffffc04117824 */ /* 0x000fca00078e00ff */
[C---:B------:R-:W-:Y:S02]  /*1ea0*/  ISETP.EQ.AND P3, PT, R17.reuse, -0x18, PT ;  /* 0xffffffe81100780c */ /* 0x040fe40003f62270 */
[C---:B------:R-:W-:Y:S02]  /*1eb0*/  ISETP.EQ.AND P4, PT, R17.reuse, -0x14, PT ;  /* 0xffffffec1100780c */ /* 0x040fe40003f82270 */
[C---:B------:R-:W-:Y:S02]  /*1ec0*/  ISETP.EQ.AND P2, PT, R17.reuse, -0x10, PT ;  /* 0xfffffff01100780c */ /* 0x040fe40003f42270 */
[C---:B------:R-:W-:Y:S02]  /*1ed0*/  ISETP.EQ.AND P1, PT, R17.reuse, -0xc, PT ;  /* 0xfffffff41100780c */ /* 0x040fe40003f22270 */
[C---:B------:R-:W-:Y:S02]  /*1ee0*/  ISETP.EQ.AND P0, PT, R17.reuse, -0x8, PT ;  /* 0xfffffff81100780c */ /* 0x040fe40003f02270 */
[----:B------:R-:W-:-:S03]  /*1ef0*/  ISETP.EQ.AND P5, PT, R17, RZ, PT ;  /* 0x000000ff1100720c */ /* 0x000fc60003fa2270 */
[-C--:B------:R-:W-:Y:S02]  /*1f00*/  @P3 MOV R14, R6.reuse ;  /* 0x00000006000e3202 */ /* 0x080fe40000000f00 */
[C---:B------:R-:W-:Y:S02]  /*1f10*/  ISETP.EQ.AND P3, PT, R17.reuse, -0x4, PT ;  /* 0xfffffffc1100780c */ /* 0x040fe40003f62270 */
[----:B------:R-:W-:Y:S01]  /*1f20*/  @P4 MOV R4, R6 ;  /* 0x0000000600044202 */ /* 0x000fe20000000f00 */
[----:B------:R-:W-:Y:S01]  /*1f30*/  @P2 IMAD.MOV.U32 R4, RZ, RZ, R13 ;  /* 0x000000ffff042224 */ /* 0x000fe200078e000d */
[----:B------:R-:W-:Y:S02]  /*1f40*/  @P4 MOV R14, R13 ;  /* 0x0000000d000e4202 */ /* 0x000fe40000000f00 */
[----:B------:R-:W-:Y:S02]  /*1f50*/  ISETP.EQ.AND P4, PT, R17, 0x4, PT ;  /* 0x000000041100780c */ /* 0x000fe40003f82270 */
[----:B------:R-:W-:-:S02]  /*1f60*/  @P2 MOV R14, R12 ;  /* 0x0000000c000e2202 */ /* 0x000fc40000000f00 */
[----:B------:R-:W-:Y:S01]  /*1f70*/  @P1 MOV R4, R12 ;  /* 0x0000000c00041202 */ /* 0x000fe20000000f00 */
[----:B------:R-:W-:Y:S01]  /*1f80*/  @P0 IMAD.MOV.U32 R4, RZ, RZ, R11 ;  /* 0x000000ffff040224 */ /* 0x000fe200078e000b */
[----:B------:R-:W-:Y:S02]  /*1f90*/  @P1 MOV R14, R11 ;  /* 0x0000000b000e1202 */ /* 0x000fe40000000f00 */
[-C--:B------:R-:W-:Y:S02]  /*1fa0*/  @P0 MOV R14, R10.reuse ;  /* 0x0000000a000e0202 */ /* 0x080fe40000000f00 */
[----:B------:R-:W-:Y:S01]  /*1fb0*/  @P3 MOV R4, R10 ;  /* 0x0000000a00043202 */ /* 0x000fe20000000f00 */
[----:B------:R-:W-:Y:S01]  /*1fc0*/  @P5 IMAD.MOV.U32 R4, RZ, RZ, R9 ;  /* 0x000000ffff045224 */ /* 0x000fe200078e0009 */
[----:B------:R-:W-:Y:S02]  /*1fd0*/  @P3 MOV R14, R9 ;  /* 0x00000009000e3202 */ /* 0x000fe40000000f00 */
[----:B------:R-:W-:-:S02]  /*1fe0*/  @P5 MOV R14, R15 ;  /* 0x0000000f000e5202 */ /* 0x000fc40000000f00 */
[----:B------:R-:W-:Y:S01]  /*1ff0*/  @P4 MOV R4, R15 ;  /* 0x0000000f00044202 */ /* 0x000fe20000000f00 */
[----:B------:R-:W-:Y:S06]  /*2000*/  @!P6 BRA `(.L_x_45) ;  /* 0x00000000002ce947 */ /* 0x000fec0003800000 */
[----:B------:R-:W-:Y:S01]  /*2010*/  @P2 MOV R5, R6 ;  /* 0x0000000600052202 */ /* 0x000fe20000000f00 */
[----:B------:R-:W-:Y:S01]  /*2020*/  @P1 IMAD.MOV.U32 R5, RZ, RZ, R13 ;  /* 0x000000ffff051224 */ /* 0x000fe200078e000d */
[----:B------:R-:W-:Y:S02]  /*2030*/  @P0 MOV R5, R12 ;  /* 0x0000000c00050202 */ /* 0x000fe40000000f00 */
[----:B------:R-:W-:Y:S02]  /*2040*/  ISETP.EQ.AND P0, PT, R17, 0x8, PT ;  /* 0x000000081100780c */ /* 0x000fe40003f02270 */
[----:B------:R-:W-:Y:S02]  /*2050*/  @P3 MOV R5, R11 ;  /* 0x0000000b00053202 */ /* 0x000fe40000000f00 */
[----:B------:R-:W-:Y:S01]  /*2060*/  @P5 MOV R5, R10 ;  /* 0x0000000a00055202 */ /* 0x000fe20000000f00 */
[----:B------:R-:W-:Y:S01]  /*2070*/  @P4 IMAD.MOV.U32 R5, RZ, RZ, R9 ;  /* 0x000000ffff054224 */ /* 0x000fe200078e0009 */
[----:B------:R-:W-:-:S04]  /*2080*/  LOP3.LUT R17, R16, 0x1f, RZ, 0xc0, !PT ;  /* 0x0000001f10117812 */ /* 0x000fc800078ec0ff */
[----:B------:R-:W-:-:S03]  /*2090*/  SHF.L.W.U32.HI R14, R4, R17, R14 ;  /* 0x00000011040e7219 */ /* 0x000fc60000010e0e */
[----:B------:R-:W-:-:S04]  /*20a0*/  @P0 MOV R5, R15 ;  /* 0x0000000f00050202 */ /* 0x000fc80000000f00 */
[----:B------:R-:W-:-:S07]  /*20b0*/  SHF.L.W.U32.HI R4, R5, R17, R4 ;  /* 0x0000001105047219 */ /* 0x000fce0000010e04 */
.L_x_45:
[----:B------:R-:W-:Y:S05]  /*20c0*/  BSYNC.RECONVERGENT B3 ;  /* 0x0000000000037941 */ /* 0x000fea0003800200 */
.L_x_44:
        /* <DEDUP_REMOVED lines=13> */
[----:B------:R-:W-:-:S05]  /*21a0*/  IADD3 R0, PT, PT, -R14, RZ, RZ ;  /* 0x000000ff0e007210 */ /* 0x000fca0007ffe1ff */
[----:B------:R-:W-:Y:S01]  /*21b0*/  @!P1 IMAD.MOV.U32 R14, RZ, RZ, R0 ;  /* 0x000000ffff0e9224 */ /* 0x000fe200078e0000 */
[----:B0-----:R-:W-:-:S10]  /*21c0*/  DMUL R16, R4, UR4 ;  /* 0x0000000404107c28 */ /* 0x001fd40008000000 */
[----:B------:R-:W0:Y:S02]  /*21d0*/  F2F.F32.F64 R16, R16 ;  /* 0x0000001000107310 */ /* 0x000e240000301000 */
[----:B0-----:R-:W-:-:S07]  /*21e0*/  FSEL R4, -R16, R16, !P0 ;  /* 0x0000001010047208 */ /* 0x001fce0004000100 */
.L_x_42:
[----:B------:R-:W-:Y:S05]  /*21f0*/  BSYNC.RECONVERGENT B2 ;  /* 0x0000000000027941 */ /* 0x000fea0003800200 */
.L_x_41:
[----:B------:R-:W-:Y:S01]  /*2200*/  MOV R0, 0x37cbac00 ;  /* 0x37cbac0000007802 */ /* 0x000fe20000000f00 */
[----:B------:R-:W-:Y:S02]  /*2210*/  HFMA2 R18, -RZ, RZ, 1.291015625, -0.052581787109375 ;  /* 0x3d2aaabbff127431 */ /* 0x000fe400000001ff */
[----:B------:R-:W-:Y:S01]  /*2220*/  FMUL R5, R4, R4 ;  /* 0x0000000404057220 */ /* 0x000fe20000400000 */
[C---:B------:R-:W-:Y:S02]  /*2230*/  LOP3.LUT R15, R14.reuse, 0x1, RZ, 0xc0, !PT ;  /* 0x000000010e0f7812 */ /* 0x040fe400078ec0ff */
[----:B------:R-:W-:Y:S01]  /*2240*/  MOV R17, 0x3effffff ;  /* 0x3effffff00117802 */ /* 0x000fe20000000f00 */
[----:B------:R-:W-:Y:S01]  /*2250*/  FFMA R0, R5, R0, -0.0013887860113754868507 ;  /* 0xbab607ed05007423 */ /* 0x000fe20000000000 */
[----:B------:R-:W-:Y:S02]  /*2260*/  ISETP.NE.U32.AND P0, PT, R15, 0x1, PT ;  /* 0x000000010f00780c */ /* 0x000fe40003f05070 */
[----:B------:R-:W-:-:S02]  /*2270*/  LOP3.LUT P1, RZ, R14, 0x2, RZ, 0xc0, !PT ;  /* 0x000000020eff7812 */ /* 0x000fc4000782c0ff */
[----:B------:R-:W-:Y:S02]  /*2280*/  FSEL R16, R0, -0.00019574658654164522886, !P0 ;  /* 0xb94d415300107808 */ /* 0x000fe40004000000 */
[----:B------:R-:W-:Y:S02]  /*2290*/  FSEL R18, R18, 0.0083327032625675201416, !P0 ;  /* 0x3c0885e412127808 */ /* 0x000fe40004000000 */
[----:B------:R-:W-:Y:S02]  /*22a0*/  FSEL R0, R4, 1, P0 ;  /* 0x3f80000004007808 */ /* 0x000fe40000000000 */
[----:B------:R-:W-:Y:S01]  /*22b0*/  FSEL R17, -R17, -0.16666662693023681641, !P0 ;  /* 0xbe2aaaa811117808 */ /* 0x000fe20004000100 */
[C---:B------:R-:W-:Y:S02]  /*22c0*/  FFMA R16, R5.reuse, R16, R18 ;  /* 0x0000001005107223 */ /* 0x040fe40000000012 */
[C---:B------:R-:W-:Y:S02]  /*22d0*/  FFMA R15, R5.reuse, R0, RZ ;  /* 0x00000000050f7223 */ /* 0x040fe400000000ff */
[----:B------:R-:W-:-:S04]  /*22e0*/  FFMA R5, R5, R16, R17 ;  /* 0x0000001005057223 */ /* 0x000fc80000000011 */
[----:B------:R-:W-:-:S04]  /*22f0*/  FFMA R5, R15, R5, R0 ;  /* 0x000000050f057223 */ /* 0x000fc80000000000 */
[----:B------:R-:W-:Y:S01]  /*2300*/  @P1 FADD R5, RZ, -R5 ;  /* 0x80000005ff051221 */ /* 0x000fe20000000000 */
[----:B------:R-:W-:Y:S06]  /*2310*/  BRA `(.L_x_22) ;  /* 0x00000044003c7947 */ /* 0x000fec0003800000 */
.L_x_34:
[----:B------:R-:W-:-:S05]  /*2320*/  IMAD.MOV.U32 R5, RZ, RZ, -0x20 ;  /* 0xffffffe0ff057424 */ /* 0x000fca00078e00ff */
[----:B------:R-:W-:-:S04]  /*2330*/  VIADDMNMX.U32 R5, R4, R5, 0x2, PT ;  /* 0x0000000204057446 */ /* 0x000fc80003800005 */
[----:B------:R-:W-:-:S04]  /*2340*/  SHF.L.U32 R5, R5, 0x2, RZ ;  /* 0x0000000205057819 */ /* 0x000fc800000006ff */
[----:B------:R-:W0:Y:S02]  /*2350*/  LDC R10, c[0x2][R5+0x40] ;  /* 0x00801000050a7b82 */ /* 0x000e240000000800 */
[----:B0-----:R-:W-:-:S04]  /*2360*/  SHF.R.S32.HI R11, RZ, 0x1f, R10 ;  /* 0x0000001fff0b7819 */ /* 0x001fc8000001140a */
.L_x_782:
[----:B------:R-:W-:Y:S05]  /*2370*/  BRX R10 -0x2380                                                          (*"BRANCH_TARGETS .L_x_783,.L_x_784,.L_x_785"*) ;  /* 0xffffffdc0a207949 */ /* 0x000fea000383ffff */
.L_x_785:
[----:B------:R-:W-:Y:S02]  /*2380*/  ISETP.NE.AND P0, PT, R4, 0x22, PT ;  /* 0x000000220400780c */ /* 0x000fe40003f05270 */
[----:B------:R-:W-:-:S11]  /*2390*/  MOV R5, R0 ;  /* 0x0000000000057202 */ /* 0x000fd60000000f00 */
[----:B------:R-:W-:Y:S05]  /*23a0*/  @P0 BRA `(.L_x_22) ;  /* 0x0000004400180947 */ /* 0x000fea0003800000 */
[----:B------:R-:W-:Y:S01]  /*23b0*/  HFMA2 R5, -RZ, RZ, 1.75, 0 ;  /* 0x3f000000ff057431 */ /* 0x000fe200000001ff */
[C---:B------:R-:W-:Y:S01]  /*23c0*/  FSETP.NEU.AND P1, PT, |R0|.reuse, 1, PT ;  /* 0x3f8000000000780b */ /* 0x040fe20003f2d200 */
[----:B------:R-:W-:Y:S01]  /*23d0*/  IMAD.MOV.U32 R9, RZ, RZ, 0x3d10ecef ;  /* 0x3d10ecefff097424 */ /* 0x000fe200078e00ff */
[C---:B------:R-:W-:Y:S02]  /*23e0*/  FSETP.GT.AND P0, PT, |R0|.reuse, 0.56000000238418579102, PT ;  /* 0x3f0f5c290000780b */ /* 0x040fe40003f04200 */
[----:B------:R-:W-:-:S04]  /*23f0*/  FFMA R4, |R0|, -R5, 0.5 ;  /* 0x3f00000000047423 */ /* 0x000fc80000000a05 */
[----:B------:R-:W0:Y:S02]  /*2400*/  MUFU.RSQ R5, R4 ;  /* 0x0000000400057308 */ /* 0x000e240000001400 */
[----:B0-----:R-:W-:Y:S01]  /*2410*/  FMUL R6, R4, R5 ;  /* 0x0000000504067220 */ /* 0x001fe20000400000 */
[----:B------:R-:W-:-:S04]  /*2420*/  FMUL R5, R5, -0.5 ;  /* 0xbf00000005057820 */ /* 0x000fc80000400000 */
[----:B------:R-:W-:-:S04]  /*2430*/  FFMA R5, R6, R5, 0.5 ;  /* 0x3f00000006057423 */ /* 0x000fc80000000005 */
[----:B------:R-:W-:-:S05]  /*2440*/  FFMA R5, R6, R5, R6 ;  /* 0x0000000506057223 */ /* 0x000fca0000000006 */
[----:B------:R-:W-:Y:S02]  /*2450*/  FSEL R5, R5, RZ, P1 ;  /* 0x000000ff05057208 */ /* 0x000fe40000800000 */
[----:B------:R-:W-:Y:S02]  /*2460*/  FSETP.GT.AND P1, PT, R0, 0.56000000238418579102, PT ;  /* 0x3f0f5c290000780b */ /* 0x000fe40003f24000 */
[----:B------:R-:W-:-:S04]  /*2470*/  FSEL R5, R5, |R0|, P0 ;  /* 0x4000000005057208 */ /* 0x000fc80000000000 */
[----:B------:R-:W-:-:S05]  /*2480*/  LOP3.LUT R5, R5, 0x80000000, R0, 0xb8, !PT ;  /* 0x8000000005057812 */ /* 0x000fca00078eb800 */
[----:B------:R-:W-:-:S04]  /*2490*/  FMUL R4, R5, R5 ;  /* 0x0000000505047220 */ /* 0x000fc80000400000 */
[----:B------:R-:W-:-:S04]  /*24a0*/  FFMA R9, R4, R9, 0.016980519518256187439 ;  /* 0x3c8b1abb04097423 */ /* 0x000fc80000000009 */
[----:B------:R-:W-:-:S04]  /*24b0*/  FFMA R9, R4, R9, 0.030762933194637298584 ;  /* 0x3cfc028c04097423 */ /* 0x000fc80000000009 */
[----:B------:R-:W-:-:S04]  /*24c0*/  FFMA R9, R4, R9, 0.044709417968988418579 ;  /* 0x3d37213904097423 */ /* 0x000fc80000000009 */
[----:B------:R-:W-:-:S04]  /*24d0*/  FFMA R9, R4, R9, 0.074989043176174163818 ;  /* 0x3d9993db04097423 */ /* 0x000fc80000000009 */
[----:B------:R-:W-:-:S04]  /*24e0*/  FFMA R9, R4, R9, 0.16666707396507263184 ;  /* 0x3e2aaac604097423 */ /* 0x000fc80000000009 */
[----:B------:R-:W-:Y:S01]  /*24f0*/  FMUL R4, R4, R9 ;  /* 0x0000000904047220 */ /* 0x000fe20000400000 */
[----:B------:R-:W-:-:S03]  /*2500*/  MOV R9, 0x3fd774eb ;  /* 0x3fd774eb00097802 */ /* 0x000fc60000000f00 */
[----:B------:R-:W-:-:S05]  /*2510*/  FFMA R5, R5, R4, R5 ;  /* 0x0000000405057223 */ /* 0x000fca0000000005 */
[----:B------:R-:W-:-:S05]  /*2520*/  FSEL R0, R5, -R5, P0 ;  /* 0x8000000505007208 */ /* 0x000fca0000000000 */
[----:B------:R-:W-:-:S04]  /*2530*/  @!P1 FFMA R5, R9, 0.93318945169448852539, R0 ;  /* 0x3f6ee58109059823 */ /* 0x000fc80000000000 */
[----:B------:R-:W-:Y:S01]  /*2540*/  @P0 FADD R5, R5, R5 ;  /* 0x0000000505050221 */ /* 0x000fe20000000000 */
[----:B------:R-:W-:Y:S06]  /*2550*/  BRA `(.L_x_22) ;  /* 0x0000004000ac7947 */ /* 0x000fec0003800000 */
.L_x_783:
        /* <DEDUP_REMOVED lines=13> */
[----:B------:R-:W-:Y:S02]  /*2630*/  SHF.L.U32 R4, R0, 0x8, RZ ;  /* 0x0000000800047819 */ /* 0x000fe400000006ff */
[----:B------:R-:W-:Y:S01]  /*2640*/  CS2R R14, SRZ ;  /* 0x00000000000e7805 */ /* 0x000fe2000001ff00 */
[----:B------:R-:W0:Y:S01]  /*2650*/  LDCU.64 UR8, c[0x4][URZ] ;  /* 0x01000000ff0877ac */ /* 0x000e220008000a00 */
[----:B------:R-:W-:Y:S01]  /*2660*/  LOP3.LUT R21, R4, 0x80000000, RZ, 0xfc, !PT ;  /* 0x8000000004157812 */ /* 0x000fe200078efcff */
[----:B------:R-:W-:Y:S01]  /*2670*/  UMOV UR5, URZ ;  /* 0x000000ff00057c82 */ /* 0x000fe20008000000 */
[----:B------:R-:W-:-:S05]  /*2680*/  UMOV UR4, URZ ;  /* 0x000000ff00047c82 */ /* 0x000fca0008000000 */
.L_x_48:
[----:B0-----:R-:W-:Y:S01]  /*2690*/  IMAD.U32 R16, RZ, RZ, UR8 ;  /* 0x00000008ff107e24 */ /* 0x001fe2000f8e00ff */
        /* <DEDUP_REMOVED lines=11> */
[C---:B------:R-:W-:Y:S01]  /*2750*/  ISETP.EQ.AND P5, PT, R14.reuse, 0x14, PT ;  /* 0x000000140e00780c */ /* 0x040fe20003fa2270 */
[----:B------:R-:W-:Y:S02]  /*2760*/  VIADD R14, R14, 0x4 ;  /* 0x000000040e0e7836 */ /* 0x000fe40000000000 */
[----:B--2---:R-:W-:-:S03]  /*2770*/  IMAD.WIDE.U32 R4, R4, R21, RZ ;  /* 0x0000001504047225 */ /* 0x004fc600078e00ff */
[----:B------:R-:W-:-:S04]  /*2780*/  IADD3 R4, P6, PT, R4, R15, RZ ;  /* 0x0000000f04047210 */ /* 0x000fc80007fde0ff */
[----:B------:R-:W-:Y:S01]  /*2790*/  IADD3.X R15, PT, PT, R5, UR5, RZ, P6, !PT ;  /* 0x00000005050f7c10 */ /* 0x000fe2000b7fe4ff */
[----:B------:R-:W-:Y:S01]  /*27a0*/  @P2 IMAD.MOV.U32 R12, RZ, RZ, R4 ;  /* 0x000000ffff0c2224 */ /* 0x000fe200078e0004 */
[-C--:B------:R-:W-:Y:S02]  /*27b0*/  @P0 MOV R6, R4.reuse ;  /* 0x0000000400060202 */ /* 0x080fe40000000f00 */
[-C--:B------:R-:W-:Y:S02]  /*27c0*/  @P1 MOV R13, R4.reuse ;  /* 0x00000004000d1202 */ /* 0x080fe40000000f00 */
        /* <DEDUP_REMOVED lines=17> */
[----:B------:R-:W-:Y:S02]  /*28e0*/  @P3 MOV R14, R6 ;  /* 0x00000006000e3202 */ /* 0x000fe40000000f00 */
[C---:B------:R-:W-:Y:S01]  /*28f0*/  ISETP.EQ.AND P3, PT, R17.reuse, -0x4, PT ;  /* 0xfffffffc1100780c */ /* 0x040fe20003f62270 */
[----:B------:R-:W-:Y:S01]  /*2900*/  @P4 IMAD.MOV.U32 R4, RZ, RZ, R6 ;  /* 0x000000ffff044224 */ /* 0x000fe200078e0006 */
[-C--:B------:R-:W-:Y:S02]  /*2910*/  @P4 MOV R14, R13.reuse ;  /* 0x0000000d000e4202 */ /* 0x080fe40000000f00 */
[----:B------:R-:W-:Y:S02]  /*2920*/  ISETP.EQ.AND P4, PT, R17, 0x4, PT ;  /* 0x000000041100780c */ /* 0x000fe40003f82270 */
[----:B------:R-:W-:Y:S01]  /*2930*/  @P2 MOV R4, R13 ;  /* 0x0000000d00042202 */ /* 0x000fe20000000f00 */
[----:B------:R-:W-:Y:S01]  /*2940*/  @P1 IMAD.MOV.U32 R4, RZ, RZ, R12 ;  /* 0x000000ffff041224 */ /* 0x000fe200078e000c */
[----:B------:R-:W-:-:S02]  /*2950*/  @P2 MOV R14, R12 ;  /* 0x0000000c000e2202 */ /* 0x000fc40000000f00 */
[-C--:B------:R-:W-:Y:S02]  /*2960*/  @P1 MOV R14, R11.reuse ;  /* 0x0000000b000e1202 */ /* 0x080fe40000000f00 */
[----:B------:R-:W-:Y:S01]  /*2970*/  @P0 MOV R4, R11 ;  /* 0x0000000b00040202 */ /* 0x000fe20000000f00 */
[----:B------:R-:W-:Y:S01]  /*2980*/  @P3 IMAD.MOV.U32 R4, RZ, RZ, R10 ;  /* 0x000000ffff043224 */ /* 0x000fe200078e000a */
[----:B------:R-:W-:Y:S02]  /*2990*/  @P0 MOV R14, R10 ;  /* 0x0000000a000e0202 */ /* 0x000fe40000000f00 */
[-C--:B------:R-:W-:Y:S02]  /*29a0*/  @P3 MOV R14, R9.reuse ;  /* 0x00000009000e3202 */ /* 0x080fe40000000f00 */
[----:B------:R-:W-:Y:S01]  /*29b0*/  @P5 MOV R4, R9 ;  /* 0x0000000900045202 */ /* 0x000fe20000000f00 */
[----:B------:R-:W-:Y:S01]  /*29c0*/  @P4 IMAD.MOV.U32 R4, RZ, RZ, R15 ;  /* 0x000000ffff044224 */ /* 0x000fe200078e000f */
[----:B------:R-:W-:Y:S01]  /*29d0*/  @P5 MOV R14, R15 ;  /* 0x0000000f000e5202 */ /* 0x000fe20000000f00 */
[----:B------:R-:W-:Y:S06]  /*29e0*/  @!P6 BRA `(.L_x_50) ;  /* 0x00000000002ce947 */ /* 0x000fec0003800000 */
[----:B------:R-:W-:Y:S02]  /*29f0*/  @P2 MOV R5, R6 ;  /* 0x0000000600052202 */ /* 0x000fe40000000f00 */
[----:B------:R-:W-:Y:S02]  /*2a00*/  @P1 MOV R5, R13 ;  /* 0x0000000d00051202 */ /* 0x000fe40000000f00 */
[----:B------:R-:W-:Y:S01]  /*2a10*/  @P0 MOV R5, R12 ;  /* 0x0000000c00050202 */ /* 0x000fe20000000f00 */
[----:B------:R-:W-:Y:S01]  /*2a20*/  @P3 IMAD.MOV.U32 R5, RZ, RZ, R11 ;  /* 0x000000ffff053224 */ /* 0x000fe200078e000b */
[----:B------:R-:W-:Y:S02]  /*2a30*/  ISETP.EQ.AND P0, PT, R17, 0x8, PT ;  /* 0x000000081100780c */ /* 0x000fe40003f02270 */
[----:B------:R-:W-:Y:S02]  /*2a40*/  @P5 MOV R5, R10 ;  /* 0x0000000a00055202 */ /* 0x000fe40000000f00 */
[----:B------:R-:W-:-:S02]  /*2a50*/  @P4 MOV R5, R9 ;  /* 0x0000000900054202 */ /* 0x000fc40000000f00 */
[----:B------:R-:W-:-:S04]  /*2a60*/  LOP3.LUT R17, R16, 0x1f, RZ, 0xc0, !PT ;  /* 0x0000001f10117812 */ /* 0x000fc800078ec0ff */
[----:B------:R-:W-:-:S03]  /*2a70*/  SHF.L.W.U32.HI R14, R4, R17, R14 ;  /* 0x00000011040e7219 */ /* 0x000fc60000010e0e */
[----:B------:R-:W-:-:S04]  /*2a80*/  @P0 MOV R5, R15 ;  /* 0x0000000f00050202 */ /* 0x000fc80000000f00 */
[----:B------:R-:W-:-:S07]  /*2a90*/  SHF.L.W.U32.HI R4, R5, R17, R4 ;  /* 0x0000001105047219 */ /* 0x000fce0000010e04 */
.L_x_50:
[----:B------:R-:W-:Y:S05]  /*2aa0*/  BSYNC.RECONVERGENT B3 ;  /* 0x0000000000037941 */ /* 0x000fea0003800200 */
.L_x_49:
[C---:B------:R-:W-:Y:S01]  /*2ab0*/  SHF.L.W.U32.HI R15, R4.reuse, 0x2, R14 ;  /* 0x00000002040f7819 */ /* 0x040fe20000010e0e */
[----:B------:R-:W-:Y:S01]  /*2ac0*/  IMAD.SHL.U32 R4, R4, 0x4, RZ ;  /* 0x0000000404047824 */ /* 0x000fe200078e00ff */
[----:B------:R-:W-:Y:S01]  /*2ad0*/  UMOV UR4, 0x54442d19 ;  /* 0x54442d1900047882 */ /* 0x000fe20000000000 */
        /* <DEDUP_REMOVED lines=15> */
.L_x_47:
[----:B------:R-:W-:Y:S05]  /*2bd0*/  BSYNC.RECONVERGENT B2 ;  /* 0x0000000000027941 */ /* 0x000fea0003800200 */
.L_x_46:
[----:B------:R-:W-:Y:S02]  /*2be0*/  HFMA2 R5, -RZ, RZ, 1.0244140625, 0 ;  /* 0x3c190000ff057431 */ /* 0x000fe400000001ff */
[C---:B------:R-:W-:Y:S01]  /*2bf0*/  FMUL R0, R4.reuse, R4 ;  /* 0x0000000404007220 */ /* 0x040fe20000400000 */
[----:B------:R-:W-:Y:S02]  /*2c00*/  FSETP.NEU.AND P0, PT, |R4|, 0.00049096695147454738617, PT ;  /* 0x3a00b43c0400780b */ /* 0x000fe40003f0d200 */
[----:B------:R-:W-:-:S04]  /*2c10*/  LOP3.LUT R14, R14, 0x1, RZ, 0xc0, !PT ;  /* 0x000000010e0e7812 */ /* 0x000fc800078ec0ff */
[----:B------:R-:W-:Y:S01]  /*2c20*/  ISETP.NE.U32.AND P1, PT, R14, 0x1, PT ;  /* 0x000000010e00780c */ /* 0x000fe20003f25070 */
[----:B------:R-:W-:-:S04]  /*2c30*/  FFMA R5, R0, R5, 0.003265380859375 ;  /* 0x3b56000000057423 */ /* 0x000fc80000000005 */
[----:B------:R-:W-:-:S04]  /*2c40*/  FFMA R5, R0, R5, 0.0242919921875 ;  /* 0x3cc7000000057423 */ /* 0x000fc80000000005 */
[----:B------:R-:W-:-:S04]  /*2c50*/  FFMA R5, R0, R5, 0.053466796875 ;  /* 0x3d5b000000057423 */ /* 0x000fc80000000005 */
[----:B------:R-:W-:-:S04]  /*2c60*/  FFMA R5, R0, R5, 0.13337790966033935547 ;  /* 0x3e08943800057423 */ /* 0x000fc80000000005 */
[C---:B------:R-:W-:Y:S01]  /*2c70*/  FFMA R5, R0.reuse, R5, 0.33333230018615722656 ;  /* 0x3eaaaa8800057423 */ /* 0x040fe20000000005 */
[----:B------:R-:W-:-:S04]  /*2c80*/  FMUL R0, R0, R4 ;  /* 0x0000000400007220 */ /* 0x000fc80000400000 */
[----:B------:R-:W-:-:S06]  /*2c90*/  @P0 FFMA R4, R5, R0, R4 ;  /* 0x0000000005040223 */ /* 0x000fcc0000000004 */
[----:B------:R-:W0:Y:S02]  /*2ca0*/  @!P1 MUFU.RCP R4, -R4 ;  /* 0x8000000400049308 */ /* 0x000e240000001000 */
[----:B0-----:R-:W-:Y:S01]  /*2cb0*/  IMAD.MOV.U32 R5, RZ, RZ, R4 ;  /* 0x000000ffff057224 */ /* 0x001fe200078e0004 */
[----:B------:R-:W-:Y:S06]  /*2cc0*/  BRA `(.L_x_22) ;  /* 0x0000003800d07947 */ /* 0x000fec0003800000 */
.L_x_784:
[----:B------:R-:W-:Y:S02]  /*2cd0*/  MOV R5, 0x3f000000 ;  /* 0x3f00000000057802 */ /* 0x000fe40000000f00 */
[C---:B------:R-:W-:Y:S02]  /*2ce0*/  FSETP.NEU.AND P0, PT, |R0|.reuse, 1, PT ;  /* 0x3f8000000000780b */ /* 0x040fe40003f0d200 */
[C---:B------:R-:W-:Y:S01]  /*2cf0*/  FSETP.GT.AND P1, PT, |R0|.reuse, 0.56000000238418579102, PT ;  /* 0x3f0f5c290000780b */ /* 0x040fe20003f24200 */
[----:B------:R-:W-:Y:S01]  /*2d00*/  FFMA R6, |R0|, -R5, 0.5 ;  /* 0x3f00000000067423 */ /* 0x000fe20000000a05 */
[----:B------:R-:W-:-:S03]  /*2d10*/  MOV R9, 0x3fd774eb ;  /* 0x3fd774eb00097802 */ /* 0x000fc60000000f00 */
[----:B------:R-:W0:Y:S02]  /*2d20*/  MUFU.RSQ R5, R6 ;  /* 0x0000000600057308 */ /* 0x000e240000001400 */
[----:B0-----:R-:W-:Y:S01]  /*2d30*/  FMUL R4, R6, R5 ;  /* 0x0000000506047220 */ /* 0x001fe20000400000 */
[----:B------:R-:W-:-:S04]  /*2d40*/  FMUL R5, R5, -0.5 ;  /* 0xbf00000005057820 */ /* 0x000fc80000400000 */
[----:B------:R-:W-:-:S04]  /*2d50*/  FFMA R5, R4, R5, 0.5 ;  /* 0x3f00000004057423 */ /* 0x000fc80000000005 */
[----:B------:R-:W-:-:S05]  /*2d60*/  FFMA R5, R4, R5, R4 ;  /* 0x0000000504057223 */ /* 0x000fca0000000004 */
[----:B------:R-:W-:-:S04]  /*2d70*/  FSEL R5, R5, RZ, P0 ;  /* 0x000000ff05057208 */ /* 0x000fc80000000000 */
[----:B------:R-:W-:Y:S01]  /*2d80*/  FSEL R10, R5, |R0|, P1 ;  /* 0x40000000050a7208 */ /* 0x000fe20000800000 */
[----:B------:R-:W-:-:S04]  /*2d90*/  HFMA2 R5, -RZ, RZ, 1.3251953125, -55.71875 ;  /* 0x3d4dd2f7ff057431 */ /* 0x000fc800000001ff */
[----:B------:R-:W-:-:S04]  /*2da0*/  FMUL R4, R10, R10 ;  /* 0x0000000a0a047220 */ /* 0x000fc80000400000 */
[----:B------:R-:W-:-:S04]  /*2db0*/  FFMA R5, R4, R5, 0.018773360177874565125 ;  /* 0x3c99ca9704057423 */ /* 0x000fc80000000005 */
[----:B------:R-:W-:-:S04]  /*2dc0*/  FFMA R5, R4, R5, 0.046769052743911743164 ;  /* 0x3d3f90e804057423 */ /* 0x000fc80000000005 */
[----:B------:R-:W-:-:S04]  /*2dd0*/  FFMA R5, R4, R5, 0.074823014438152313232 ;  /* 0x3d993ccf04057423 */ /* 0x000fc80000000005 */
[----:B------:R-:W-:-:S04]  /*2de0*/  FFMA R5, R4, R5, 0.16667181253433227539 ;  /* 0x3e2aac0404057423 */ /* 0x000fc80000000005 */
[----:B------:R-:W-:-:S04]  /*2df0*/  FMUL R5, R4, R5 ;  /* 0x0000000504057220 */ /* 0x000fc80000400000 */
[----:B------:R-:W-:-:S04]  /*2e00*/  FFMA R5, R10, R5, R10 ;  /* 0x000000050a057223 */ /* 0x000fc8000000000a */
[----:B------:R-:W-:-:S04]  /*2e10*/  FMUL R4, R5, -2 ;  /* 0xc000000005047820 */ /* 0x000fc80000400000 */
[----:B------:R-:W-:-:S05]  /*2e20*/  @P1 FFMA R5, R9, 0.93318945169448852539, R4 ;  /* 0x3f6ee58109051823 */ /* 0x000fca0000000004 */
[C---:B------:R-:W-:Y:S02]  /*2e30*/  FSETP.NAN.AND P0, PT, R5.reuse, R5, PT ;  /* 0x000000050500720b */ /* 0x040fe40003f08000 */
[----:B------:R-:W-:-:S04]  /*2e40*/  LOP3.LUT R0, R5, 0x80000000, R0, 0xb8, !PT ;  /* 0x8000000005007812 */ /* 0x000fc800078eb800 */
[----:B------:R-:W-:Y:S01]  /*2e50*/  FSEL R5, R0, R5, !P0 ;  /* 0x0000000500057208 */ /* 0x000fe20004000000 */
[----:B------:R-:W-:Y:S06]  /*2e60*/  BRA `(.L_x_22) ;  /* 0x0000003800687947 */ /* 0x000fec0003800000 */
.L_x_17:
[----:B------:R-:W-:-:S13]  /*2e70*/  ISETP.GT.AND P0, PT, R4, 0x34, PT ;  /* 0x000000340400780c */ /* 0x000fda0003f04270 */
[----:B------:R-:W-:Y:S05]  /*2e80*/  @P0 BRA `(.L_x_51) ;  /* 0x0000000c00d80947 */ /* 0x000fea0003800000 */
        /* <DEDUP_REMOVED lines=9> */
[C---:B------:R-:W-:Y:S01]  /*2f20*/  FMUL R4, |R0|.reuse, 1.4426950216293334961 ;  /* 0x3fb8aa3b00047820 */ /* 0x040fe20000400200 */
[----:B------:R-:W-:Y:S01]  /*2f30*/  HFMA2 R5, -RZ, RZ, 3.4921875, 0 ;  /* 0x42fc0000ff057431 */ /* 0x000fe200000001ff */
[----:B------:R-:W-:Y:S01]  /*2f40*/  MOV R9, 0x363d0ada ;  /* 0x363d0ada00097802 */ /* 0x000fe20000000f00 */
[----:B------:R-:W-:-:S03]  /*2f50*/  FMUL R10, R0, R0 ;  /* 0x00000000000a7220 */ /* 0x000fc60000400000 */
[----:B------:R-:W0:Y:S01]  /*2f60*/  FRND.TRUNC R4, R4 ;  /* 0x0000000400047307 */ /* 0x000e22000020d000 */
[----:B------:R-:W-:-:S04]  /*2f70*/  FFMA R9, R10, R9, 0.00019836159481201320887 ;  /* 0x394fff490a097423 */ /* 0x000fc80000000009 */
[----:B------:R-:W-:-:S04]  /*2f80*/  FFMA R9, R9, R10, 0.0083333496004343032837 ;  /* 0x3c08889a09097423 */ /* 0x000fc8000000000a */
[----:B------:R-:W-:-:S04]  /*2f90*/  FFMA R9, R9, R10, 0.16666667163372039795 ;  /* 0x3e2aaaab09097423 */ /* 0x000fc8000000000a */
[----:B------:R-:W-:Y:S01]  /*2fa0*/  FMUL R9, R9, R10 ;  /* 0x0000000a09097220 */ /* 0x000fe20000400000 */
[----:B0-----:R-:W-:Y:S02]  /*2fb0*/  FSETP.GT.AND P0, PT, |R4|, 126, PT ;  /* 0x42fc00000400780b */ /* 0x001fe40003f04200 */
[----:B------:R-:W-:-:S04]  /*2fc0*/  LOP3.LUT R5, R5, 0x80000000, R4, 0xb8, !PT ;  /* 0x8000000005057812 */ /* 0x000fc800078eb804 */
[----:B------:R-:W-:Y:S02]  /*2fd0*/  FSEL R5, R5, R4, P0 ;  /* 0x0000000405057208 */ /* 0x000fe40000000000 */
[----:B------:R-:W-:-:S03]  /*2fe0*/  FSETP.GE.AND P0, PT, |R0|, 1, PT ;  /* 0x3f8000000000780b */ /* 0x000fc60003f06200 */
[----:B------:R-:W-:-:S04]  /*2ff0*/  FFMA R6, R5, -0.69314718246459960938, |R0| ;  /* 0xbf31721805067823 */ /* 0x000fc80000000400 */
[C---:B------:R-:W-:Y:S01]  /*3000*/  FFMA R6, R5.reuse, 1.9046542121259335545e-09, R6 ;  /* 0x3102e30805067823 */ /* 0x040fe20000000006 */
[----:B------:R-:W-:-:S03]  /*3010*/  FADD R5, R5, 12583037 ;  /* 0x4b40007d05057421 */ /* 0x000fc60000000000 */
[----:B------:R-:W-:Y:S02]  /*3020*/  FMUL R6, R6, 1.4426950216293334961 ;  /* 0x3fb8aa3b06067820 */ /* 0x000fe40000400000 */
[----:B------:R-:W-:-:S04]  /*3030*/  SHF.L.U32 R5, R5, 0x17, RZ ;  /* 0x0000001705057819 */ /* 0x000fc800000006ff */
[----:B------:R-:W0:Y:S02]  /*3040*/  MUFU.EX2 R6, R6 ;  /* 0x0000000600067308 */ /* 0x000e240000000800 */
[----:B0-----:R-:W-:-:S06]  /*3050*/  FMUL R4, R5, R6 ;  /* 0x0000000605047220 */ /* 0x001fcc0000400000 */
[----:B------:R-:W0:Y:S02]  /*3060*/  MUFU.RCP R5, R4 ;  /* 0x0000000400057308 */ /* 0x000e240000001000 */
[----:B0-----:R-:W-:-:S04]  /*3070*/  FMUL.FTZ R5, R5, -0.125 ;  /* 0xbe00000005057820 */ /* 0x001fc80000410000 */
[----:B------:R-:W-:-:S05]  /*3080*/  FFMA R5, R4, 2, R5 ;  /* 0x4000000004057823 */ /* 0x000fca0000000005 */
[--C-:B------:R-:W-:Y:S01]  /*3090*/  LOP3.LUT R5, R5, 0x80000000, R0.reuse, 0xb8, !PT ;  /* 0x8000000005057812 */ /* 0x100fe200078eb800 */
[----:B------:R-:W-:Y:S01]  /*30a0*/  @!P0 FFMA R5, R0, R9, R0 ;  /* 0x0000000900058223 */ /* 0x000fe20000000000 */
[----:B------:R-:W-:Y:S06]  /*30b0*/  BRA `(.L_x_22) ;  /* 0x0000003400d47947 */ /* 0x000fec0003800000 */
.L_x_54:
[----:B------:R-:W0:Y:S01]  /*30c0*/  MUFU.RCP R5, |R0| ;  /* 0x4000000000057308 */ /* 0x000e220000001000 */
[----:B------:R-:W-:Y:S01]  /*30d0*/  FSETP.GT.AND P0, PT, |R0|, 1, PT ;  /* 0x3f8000000000780b */ /* 0x000fe20003f04200 */
[----:B------:R-:W-:Y:S02]  /*30e0*/  IMAD.MOV.U32 R9, RZ, RZ, 0x3b2090aa ;  /* 0x3b2090aaff097424 */ /* 0x000fe400078e00ff */
[----:B------:R-:W-:Y:S01]  /*30f0*/  HFMA2 R6, -RZ, RZ, 1.9599609375, 20144 ;  /* 0x3fd774ebff067431 */ /* 0x000fe200000001ff */
[----:B0-----:R-:W-:-:S05]  /*3100*/  FSEL R5, R5, |R0|, P0 ;  /* 0x4000000005057208 */ /* 0x001fca0000000000 */
[----:B------:R-:W-:-:S04]  /*3110*/  FMUL R4, R5, R5 ;  /* 0x0000000505047220 */ /* 0x000fc80000400000 */
[----:B------:R-:W-:-:S04]  /*3120*/  FFMA R9, R4, R9, -0.014396979473531246185 ;  /* 0xbc6be14f04097423 */ /* 0x000fc80000000009 */
[----:B------:R-:W-:-:S04]  /*3130*/  FFMA R9, R4, R9, 0.039849750697612762451 ;  /* 0x3d23397e04097423 */ /* 0x000fc80000000009 */
[----:B------:R-:W-:-:S04]  /*3140*/  FFMA R9, R4, R9, -0.072529748082160949707 ;  /* 0xbd948a7a04097423 */ /* 0x000fc80000000009 */
[----:B------:R-:W-:-:S04]  /*3150*/  FFMA R9, R4, R9, 0.10518480092287063599 ;  /* 0x3dd76b2104097423 */ /* 0x000fc80000000009 */
[----:B------:R-:W-:-:S04]  /*3160*/  FFMA R9, R4, R9, -0.14171802997589111328 ;  /* 0xbe111e8804097423 */ /* 0x000fc80000000009 */
[----:B------:R-:W-:-:S04]  /*3170*/  FFMA R9, R4, R9, 0.19988775253295898438 ;  /* 0x3e4caf6004097423 */ /* 0x000fc80000000009 */
[----:B------:R-:W-:-:S04]  /*3180*/  FFMA R9, R4, R9, -0.33332940936088562012 ;  /* 0xbeaaaa2704097423 */ /* 0x000fc80000000009 */
[----:B------:R-:W-:-:S04]  /*3190*/  FMUL R4, R4, R9 ;  /* 0x0000000904047220 */ /* 0x000fc80000400000 */
[----:B------:R-:W-:-:S04]  /*31a0*/  FFMA R5, R5, R4, R5 ;  /* 0x0000000405057223 */ /* 0x000fc80000000005 */
[----:B------:R-:W-:Y:S01]  /*31b0*/  @P0 FFMA R5, R6, 0.93318945169448852539, -R5 ;  /* 0x3f6ee58106050823 */ /* 0x000fe20000000805 */
[----:B------:R-:W-:-:S04]  /*31c0*/  FSETP.NAN.AND P0, PT, |R0|, |R0|, PT ;  /* 0x400000000000720b */ /* 0x000fc80003f08200 */
[----:B------:R-:W-:-:S04]  /*31d0*/  LOP3.LUT R0, R5, 0x80000000, R0, 0xb8, !PT ;  /* 0x8000000005007812 */ /* 0x000fc800078eb800 */
[----:B------:R-:W-:Y:S01]  /*31e0*/  FSEL R5, R0, R5, !P0 ;  /* 0x0000000500057208 */ /* 0x000fe20004000000 */
[----:B------:R-:W-:Y:S06]  /*31f0*/  BRA `(.L_x_22) ;  /* 0x0000003400847947 */ /* 0x000fec0003800000 */
.L_x_53:
[----:B------:R-:W-:-:S04]  /*3200*/  MOV R5, 0xffffffd7 ;  /* 0xffffffd700057802 */ /* 0x000fc80000000f00 */
[----:B------:R-:W-:-:S04]  /*3210*/  VIADDMNMX.U32 R5, R4, R5, 0x2, PT ;  /* 0x0000000204057446 */ /* 0x000fc80003800005 */
[----:B------:R-:W-:-:S04]  /*3220*/  SHF.L.U32 R5, R5, 0x2, RZ ;  /* 0x0000000205057819 */ /* 0x000fc800000006ff */
[----:B------:R-:W0:Y:S02]  /*3230*/  LDC R10, c[0x2][R5+0x4c] ;  /* 0x00801300050a7b82 */ /* 0x000e240000000800 */
[----:B0-----:R-:W-:-:S04]  /*3240*/  SHF.R.S32.HI R11, RZ, 0x1f, R10 ;  /* 0x0000001fff0b7819 */ /* 0x001fc8000001140a */
.L_x_786:
[----:B------:R-:W-:Y:S05]  /*3250*/  BRX R10 -0x3260                                                          (*"BRANCH_TARGETS .L_x_787,.L_x_788,.L_x_789"*) ;  /* 0xffffffcc0a687949 */ /* 0x000fea000383ffff */
.L_x_789:
[----:B------:R-:W-:Y:S01]  /*3260*/  ISETP.NE.AND P0, PT, R4, 0x2b, PT ;  /* 0x0000002b0400780c */ /* 0x000fe20003f05270 */
[----:B------:R-:W-:-:S12]  /*3270*/  IMAD.MOV.U32 R5, RZ, RZ, R0 ;  /* 0x000000ffff057224 */ /* 0x000fd800078e0000 */
[----:B------:R-:W-:Y:S05]  /*3280*/  @P0 BRA `(.L_x_22) ;  /* 0x0000003400600947 */ /* 0x000fea0003800000 */
[C---:B------:R-:W-:Y:S01]  /*3290*/  FFMA R5, R0.reuse, R0, 1 ;  /* 0x3f80000000057423 */ /* 0x040fe20000000000 */
[----:B------:R-:W-:Y:S01]  /*32a0*/  FSETP.GT.AND P0, PT, |R0|, 8388608, PT ;  /* 0x4b0000000000780b */ /* 0x000fe20003f04200 */
[----:B------:R-:W-:Y:S02]  /*32b0*/  HFMA2 R11, -RZ, RZ, 1.625, 0 ;  /* 0x3e800000ff0b7431 */ /* 0x000fe400000001ff */
[----:B------:R-:W0:Y:S02]  /*32c0*/  MUFU.RSQ R4, R5 ;  /* 0x0000000500047308 */ /* 0x000e240000001400 */
[----:B0-----:R-:W-:-:S06]  /*32d0*/  FFMA R6, R5, R4, 1 ;  /* 0x3f80000005067423 */ /* 0x001fcc0000000004 */
[----:B------:R0:W1:Y:S02]  /*32e0*/  MUFU.RCP R9, R6 ;  /* 0x0000000600097308 */ /* 0x0000640000001000 */
[----:B0-----:R-:W-:Y:S02]  /*32f0*/  IMAD.MOV.U32 R6, RZ, RZ, 0x3d39bf78 ;  /* 0x3d39bf78ff067424 */ /* 0x001fe400078e00ff */
[----:B-1----:R-:W-:-:S04]  /*3300*/  FMUL R9, |R0|, R9 ;  /* 0x0000000900097220 */ /* 0x002fc80000400200 */
[----:B------:R-:W-:-:S05]  /*3310*/  FFMA R9, |R0|, R9, |R0| ;  /* 0x0000000900097223 */ /* 0x000fca0000000600 */
[----:B------:R-:W-:-:S04]  /*3320*/  FSEL R4, |R0|, R9, P0 ;  /* 0x0000000900047208 */ /* 0x000fc80000000200 */
[C---:B------:R-:W-:Y:S01]  /*3330*/  ISETP.GE.U32.AND P1, PT, R4.reuse, 0x7f800000, PT ;  /* 0x7f8000000400780c */ /* 0x040fe20003f26070 */
[----:B------:R-:W-:-:S03]  /*3340*/  FADD.RZ R9, R4, 1 ;  /* 0x3f80000004097421 */ /* 0x000fc6000000c000 */
[----:B------:R-:W-:Y:S02]  /*3350*/  ISETP.GT.AND P2, PT, R4, -0x40800000, P1 ;  /* 0xbf8000000400780c */ /* 0x000fe40000f44270 */
        /* <DEDUP_REMOVED lines=17> */
[----:B------:R-:W-:Y:S01]  /*3470*/  FFMA R6, R5, R6, R5 ;  /* 0x0000000605067223 */ /* 0x000fe20000000005 */
[----:B------:R-:W-:-:S03]  /*3480*/  @P1 MOV R5, 0x7f800000 ;  /* 0x7f80000000051802 */ /* 0x000fc60000000f00 */
[----:B------:R-:W-:Y:S02]  /*3490*/  FFMA R6, R9, 0.69314718246459960938, R6 ;  /* 0x3f31721809067823 */ /* 0x000fe40000000006 */
[C---:B------:R-:W-:Y:S01]  /*34a0*/  @P2 FFMA R6, R4.reuse, R5, +INF ;  /* 0x7f80000004062423 */ /* 0x040fe20000000005 */
[----:B------:R-:W-:-:S04]  /*34b0*/  @P1 FSETP.NEU.AND P2, PT, R4, RZ, PT ;  /* 0x000000ff0400120b */ /* 0x000fc80003f4d000 */
[----:B------:R-:W-:-:S05]  /*34c0*/  @P1 FSEL R6, R6, -RZ, P2 ;  /* 0x800000ff06061208 */ /* 0x000fca0001000000 */
[----:B------:R-:W-:Y:S01]  /*34d0*/  @P0 FADD R6, R6, 0.69314718246459960938 ;  /* 0x3f31721806060421 */ /* 0x000fe20000000000 */
[----:B------:R-:W-:-:S04]  /*34e0*/  FSETP.NAN.AND P0, PT, |R0|, |R0|, PT ;  /* 0x400000000000720b */ /* 0x000fc80003f08200 */
[----:B------:R-:W-:-:S04]  /*34f0*/  LOP3.LUT R0, R6, 0x80000000, R0, 0xb8, !PT ;  /* 0x8000000006007812 */ /* 0x000fc800078eb800 */
[----:B------:R-:W-:Y:S01]  /*3500*/  FSEL R5, R0, R6, !P0 ;  /* 0x0000000600057208 */ /* 0x000fe20004000000 */
[----:B------:R-:W-:Y:S06]  /*3510*/  BRA `(.L_x_22) ;  /* 0x0000003000bc7947 */ /* 0x000fec0003800000 */
.L_x_787:
[----:B------:R-:W-:Y:S01]  /*3520*/  FMUL R4, |R0|, 1.4426950216293334961 ;  /* 0x3fb8aa3b00047820 */ /* 0x000fe20000400200 */
[----:B------:R-:W-:-:S05]  /*3530*/  HFMA2 R5, -RZ, RZ, 3.4921875, 0 ;  /* 0x42fc0000ff057431 */ /* 0x000fca00000001ff */
[----:B------:R-:W0:Y:S02]  /*3540*/  FRND.TRUNC R4, R4 ;  /* 0x0000000400047307 */ /* 0x000e24000020d000 */
[----:B0-----:R-:W-:Y:S02]  /*3550*/  FSETP.GT.AND P0, PT, |R4|, 126, PT ;  /* 0x42fc00000400780b */ /* 0x001fe40003f04200 */
[----:B------:R-:W-:-:S04]  /*3560*/  LOP3.LUT R5, R5, 0x80000000, R4, 0xb8, !PT ;  /* 0x8000000005057812 */ /* 0x000fc800078eb804 */
[----:B------:R-:W-:-:S05]  /*3570*/  FSEL R5, R5, R4, P0 ;  /* 0x0000000405057208 */ /* 0x000fca0000000000 */
        /* <DEDUP_REMOVED lines=8> */
[----:B0-----:R-:W-:-:S04]  /*3600*/  FMUL.FTZ R5, R5, 0.125 ;  /* 0x3e00000005057820 */ /* 0x001fc80000410000 */
[----:B------:R-:W-:Y:S01]  /*3610*/  FFMA R5, R4, 2, R5 ;  /* 0x4000000004057823 */ /* 0x000fe20000000005 */
[----:B------:R-:W-:Y:S06]  /*3620*/  BRA `(.L_x_22) ;  /* 0x0000003000787947 */ /* 0x000fec0003800000 */
.L_x_788:
[C---:B------:R-:W-:Y:S01]  /*3630*/  FMUL R4, |R0|.reuse, 2.8853900432586669922 ;  /* 0x4038aa3b00047820 */ /* 0x040fe20000400200 */
[----:B------:R-:W-:Y:S02]  /*3640*/  IMAD.MOV.U32 R9, RZ, RZ, 0x3c80f082 ;  /* 0x3c80f082ff097424 */ /* 0x000fe400078e00ff */
[C---:B------:R-:W-:Y:S01]  /*3650*/  FMUL R11, R0.reuse, R0 ;  /* 0x00000000000b7220 */ /* 0x040fe20000400000 */
[----:B------:R-:W-:Y:S02]  /*3660*/  MOV R6, 0x3f800000 ;  /* 0x3f80000000067802 */ /* 0x000fe40000000f00 */
[C---:B------:R-:W-:Y:S01]  /*3670*/  FSETP.GE.AND P0, PT, |R0|.reuse, 9.010913848876953125, PT ;  /* 0x41102cb40000780b */ /* 0x040fe20003f06200 */
[----:B------:R-:W0:Y:S01]  /*3680*/  MUFU.EX2 R4, R4 ;  /* 0x0000000400047308 */ /* 0x000e220000000800 */
[----:B------:R-:W-:Y:S01]  /*3690*/  FFMA R9, R11, R9, -0.052303962409496307373 ;  /* 0xbd563cae0b097423 */ /* 0x000fe20000000009 */
[----:B------:R-:W-:-:S03]  /*36a0*/  FSETP.GE.AND P1, PT, |R0|, 0.60000002384185791016, PT ;  /* 0x3f19999a0000780b */ /* 0x000fc60003f26200 */
[----:B------:R-:W-:Y:S01]  /*36b0*/  FFMA R10, R11, R9, 0.1331529766321182251 ;  /* 0x3e0859410b0a7423 */ /* 0x000fe20000000009 */
[----:B0-----:R-:W-:-:S03]  /*36c0*/  FADD R5, R4, 1 ;  /* 0x3f80000004057421 */ /* 0x001fc60000000000 */
[----:B------:R-:W-:-:S03]  /*36d0*/  FFMA R4, R11, R10, -0.33332768082618713379 ;  /* 0xbeaaa9ed0b047423 */ /* 0x000fc6000000000a */
[----:B------:R-:W0:Y:S02]  /*36e0*/  MUFU.RCP R5, R5 ;  /* 0x0000000500057308 */ /* 0x000e240000001000 */
[----:B0-----:R-:W-:-:S05]  /*36f0*/  FFMA R6, R5, -2, R6 ;  /* 0xc000000005067823 */ /* 0x001fca0000000006 */
[----:B------:R-:W-:-:S04]  /*3700*/  FSEL R9, R6, 1, !P0 ;  /* 0x3f80000006097808 */ /* 0x000fc80004000000 */
[----:B------:R-:W-:Y:S01]  /*3710*/  LOP3.LUT R5, R9, 0x80000000, R0, 0xb8, !PT ;  /* 0x8000000009057812 */ /* 0x000fe200078eb800 */
[----:B------:R-:W-:-:S04]  /*3720*/  FFMA R9, R11, R4, RZ ;  /* 0x000000040b097223 */ /* 0x000fc800000000ff */
[----:B------:R-:W-:Y:S01]  /*3730*/  @!P1 FFMA R5, R0, R9, R0 ;  /* 0x0000000900059223 */ /* 0x000fe20000000000 */
[----:B------:R-:W-:Y:S06]  /*3740*/  BRA `(.L_x_22) ;  /* 0x0000003000307947 */ /* 0x000fec0003800000 */
.L_x_52:
[----:B------:R-:W-:-:S13]  /*3750*/  ISETP.GT.AND P0, PT, R4, 0x31, PT ;  /* 0x000000310400780c */ /* 0x000fda0003f04270 */
[----:B------:R-:W-:Y:S05]  /*3760*/  @P0 BRA `(.L_x_55) ;  /* 0x0000000400580947 */ /* 0x000fea0003800000 */
[----:B------:R-:W-:-:S13]  /*3770*/  ISETP.NE.AND P0, PT, R4, 0x2c, PT ;  /* 0x0000002c0400780c */ /* 0x000fda0003f05270 */
[----:B------:R-:W-:Y:S05]  /*3780*/  @!P0 BRA `(.L_x_56) ;  /* 0x0000000000a48947 */ /* 0x000fea0003800000 */
[----:B------:R-:W-:Y:S02]  /*3790*/  ISETP.NE.AND P0, PT, R4, 0x2d, PT ;  /* 0x0000002d0400780c */ /* 0x000fe40003f05270 */
[----:B------:R-:W-:-:S11]  /*37a0*/  MOV R5, R0 ;  /* 0x0000000000057202 */ /* 0x000fd60000000f00 */
[----:B------:R-:W-:Y:S05]  /*37b0*/  @P0 BRA `(.L_x_22) ;  /* 0x0000003000140947 */ /* 0x000fea0003800000 */
[C---:B------:R-:W-:Y:S01]  /*37c0*/  FADD R5, -|R0|.reuse, 1 ;  /* 0x3f80000000057421 */ /* 0x040fe20000000300 */
[----:B------:R-:W-:Y:S01]  /*37d0*/  FSETP.GT.AND P0, PT, |R0|, 8.50705917302346158658e+37, PT ;  /* 0x7e8000000000780b */ /* 0x000fe20003f04200 */
[----:B------:R-:W-:-:S04]  /*37e0*/  IMAD.MOV.U32 R11, RZ, RZ, 0x3f800000 ;  /* 0x3f800000ff0b7424 */ /* 0x000fc800078e00ff */
[----:B------:R-:W0:Y:S02]  /*37f0*/  MUFU.RCP R5, R5 ;  /* 0x0000000500057308 */ /* 0x000e240000001000 */
[----:B0-----:R-:W-:-:S04]  /*3800*/  FADD R9, R5, R5 ;  /* 0x0000000505097221 */ /* 0x001fc80000000000 */
[----:B------:R-:W-:-:S05]  /*3810*/  FMUL R4, |R0|, R9 ;  /* 0x0000000900047220 */ /* 0x000fca0000400200 */
[----:B------:R-:W-:-:S04]  /*3820*/  FSEL R4, R4, -2, !P0 ;  /* 0xc000000004047808 */ /* 0x000fc80004000000 */
        /* <DEDUP_REMOVED lines=8> */
[----:B------:R-:W-:Y:S01]  /*38b0*/  FFMA R5, R10, 0.25, -R11 ;  /* 0x3e8000000a057823 */ /* 0x000fe2000000080b */
[----:B------:R-:W-:Y:S01]  /*38c0*/  HFMA2 R10, -RZ, RZ, 1.3056640625, -1.8671875 ;  /* 0x3d39bf78ff0a7431 */ /* 0x000fe200000001ff */
[----:B------:R-:W-:Y:S02]  /*38d0*/  @P0 MOV R11, 0x7f800000 ;  /* 0x7f800000000b0802 */ /* 0x000fe40000000f00 */
        /* <DEDUP_REMOVED lines=13> */
[----:B------:R-:W-:Y:S02]  /*39b0*/  IMAD.MOV.U32 R9, RZ, RZ, 0x3f000000 ;  /* 0x3f000000ff097424 */ /* 0x000fe400078e00ff */
[C---:B------:R-:W-:Y:S01]  /*39c0*/  @P1 FFMA R5, R4.reuse, R11, +INF ;  /* 0x7f80000004051423 */ /* 0x040fe2000000000b */
[----:B------:R-:W-:Y:S02]  /*39d0*/  @P0 FSETP.NEU.AND P1, PT, R4, RZ, PT ;  /* 0x000000ff0400020b */ /* 0x000fe40003f2d000 */
[----:B------:R-:W-:Y:S02]  /*39e0*/  LOP3.LUT R0, R9, 0x80000000, R0, 0xb8, !PT ;  /* 0x8000000009007812 */ /* 0x000fe400078eb800 */
[----:B------:R-:W-:-:S05]  /*39f0*/  @P0 FSEL R5, R5, -RZ, P1 ;  /* 0x800000ff05050208 */ /* 0x000fca0000800000 */
[----:B------:R-:W-:Y:S01]  /*3a00*/  FMUL R5, R0, R5 ;  /* 0x0000000500057220 */ /* 0x000fe20000400000 */
[----:B------:R-:W-:Y:S06]  /*3a10*/  BRA `(.L_x_22) ;  /* 0x0000002c007c7947 */ /* 0x000fec0003800000 */
.L_x_56:
[C---:B------:R-:W-:Y:S01]  /*3a20*/  FFMA R4, R0.reuse, R0, -1 ;  /* 0xbf80000000047423 */ /* 0x040fe20000000000 */
[----:B------:R-:W-:Y:S01]  /*3a30*/  FADD R0, R0, -1 ;  /* 0xbf80000000007421 */ /* 0x000fe20000000000 */
[----:B------:R-:W-:Y:S02]  /*3a40*/  IMAD.MOV.U32 R11, RZ, RZ, 0x3d39bf78 ;  /* 0x3d39bf78ff0b7424 */ /* 0x000fe400078e00ff */
[----:B------:R-:W0:Y:S01]  /*3a50*/  MUFU.RSQ R5, R4 ;  /* 0x0000000400057308 */ /* 0x000e220000001400 */
[----:B------:R-:W-:Y:S02]  /*3a60*/  FSETP.NEU.AND P1, PT, R4, RZ, PT ;  /* 0x000000ff0400720b */ /* 0x000fe40003f2d000 */
[----:B------:R-:W-:Y:S01]  /*3a70*/  ISETP.GT.U32.AND P0, PT, R0, 0x4b000000, PT ;  /* 0x4b0000000000780c */ /* 0x000fe20003f04070 */
[----:B0-----:R-:W-:Y:S01]  /*3a80*/  FMUL R9, R4, R5 ;  /* 0x0000000504097220 */ /* 0x001fe20000400000 */
[----:B------:R-:W-:-:S03]  /*3a90*/  FMUL R6, R5, 0.5 ;  /* 0x3f00000005067820 */ /* 0x000fc60000400000 */
[----:B------:R-:W-:-:S04]  /*3aa0*/  FFMA R5, -R9, R9, R4 ;  /* 0x0000000909057223 */ /* 0x000fc80000000104 */
[----:B------:R-:W-:Y:S01]  /*3ab0*/  FFMA R5, R6, R5, R9 ;  /* 0x0000000506057223 */ /* 0x000fe20000000009 */
[----:B------:R-:W-:-:S04]  /*3ac0*/  HFMA2 R9, -RZ, RZ, 1.875, 0 ;  /* 0x3f800000ff097431 */ /* 0x000fc800000001ff */
[----:B------:R-:W-:-:S04]  /*3ad0*/  FSEL R5, R5, RZ, P1 ;  /* 0x000000ff05057208 */ /* 0x000fc80000800000 */
[----:B------:R-:W-:-:S05]  /*3ae0*/  FSEL R5, R5, -1.0000001192092895508, !P0 ;  /* 0xbf80000105057808 */ /* 0x000fca0004000000 */
[----:B------:R-:W-:-:S04]  /*3af0*/  FADD R5, R0, R5 ;  /* 0x0000000500057221 */ /* 0x000fc80000000000 */
[C---:B------:R-:W-:Y:S01]  /*3b00*/  FADD.RZ R0, R5.reuse, 1 ;  /* 0x3f80000005007421 */ /* 0x040fe2000000c000 */
[----:B------:R-:W-:-:S04]  /*3b10*/  ISETP.GE.U32.AND P1, PT, R5, 0x7f800000, PT ;  /* 0x7f8000000500780c */ /* 0x000fc80003f26070 */
[----:B------:R-:W-:Y:S02]  /*3b20*/  IADD3 R0, PT, PT, R0, -0x3f400000, RZ ;  /* 0xc0c0000000007810 */ /* 0x000fe40007ffe0ff */
[----:B------:R-:W-:Y:S02]  /*3b30*/  ISETP.GT.AND P2, PT, R5, -0x40800000, P1 ;  /* 0xbf8000000500780c */ /* 0x000fe40000f44270 */
[----:B------:R-:W-:-:S04]  /*3b40*/  LOP3.LUT R0, R0, 0xff800000, RZ, 0xc0, !PT ;  /* 0xff80000000007812 */ /* 0x000fc800078ec0ff */
[----:B------:R-:W-:Y:S02]  /*3b50*/  IADD3 R6, PT, PT, -R0, 0x40800000, RZ ;  /* 0x4080000000067810 */ /* 0x000fe40007ffe1ff */
[-C--:B------:R-:W-:Y:S02]  /*3b60*/  IADD3 R4, PT, PT, R5, -R0.reuse, RZ ;  /* 0x8000000005047210 */ /* 0x080fe40007ffe0ff */
[----:B------:R-:W-:Y:S01]  /*3b70*/  I2FP.F32.S32 R0, R0 ;  /* 0x0000000000007245 */ /* 0x000fe20000201400 */
[----:B------:R-:W-:-:S04]  /*3b80*/  FFMA R9, R6, 0.25, -R9 ;  /* 0x3e80000006097823 */ /* 0x000fc80000000809 */
        /* <DEDUP_REMOVED lines=16> */
[----:B------:R-:W-:-:S04]  /*3c90*/  @P1 FSEL R0, R0, -RZ, P2 ;  /* 0x800000ff00001208 */ /* 0x000fc80001000000 */
[----:B------:R-:W-:-:S05]  /*3ca0*/  MOV R5, R0 ;  /* 0x0000000000057202 */ /* 0x000fca0000000f00 */
[----:B------:R-:W-:Y:S01]  /*3cb0*/  @P0 FADD R5, R5, 0.69314718246459960938 ;  /* 0x3f31721805050421 */ /* 0x000fe20000000000 */
[----:B------:R-:W-:Y:S06]  /*3cc0*/  BRA `(.L_x_22) ;  /* 0x0000002800d07947 */ /* 0x000fec0003800000 */
.L_x_55:
[----:B------:R-:W-:-:S04]  /*3cd0*/  MOV R5, 0xffffffce ;  /* 0xffffffce00057802 */ /* 0x000fc80000000f00 */
[----:B------:R-:W-:-:S05]  /*3ce0*/  VIADDMNMX.U32 R5, R4, R5, 0x2, PT ;  /* 0x0000000204057446 */ /* 0x000fca0003800005 */
[----:B------:R-:W-:-:S04]  /*3cf0*/  IMAD.SHL.U32 R5, R5, 0x4, RZ ;  /* 0x0000000405057824 */ /* 0x000fc800078e00ff */
[----:B------:R-:W0:Y:S02]  /*3d00*/  LDC R10, c[0x2][R5+0x58] ;  /* 0x00801600050a7b82 */ /* 0x000e240000000800 */
[----:B0-----:R-:W-:-:S04]  /*3d10*/  SHF.R.S32.HI R11, RZ, 0x1f, R10 ;  /* 0x0000001fff0b7819 */ /* 0x001fc8000001140a */
.L_x_790:
[----:B------:R-:W-:Y:S05]  /*3d20*/  BRX R10 -0x3d30                                                          (*"BRANCH_TARGETS .L_x_791,.L_x_792,.L_x_793"*) ;  /* 0xffffffc00ab47949 */ /* 0x000fea000383ffff */
.L_x_793:
[----:B------:R-:W-:Y:S02]  /*3d30*/  ISETP.NE.AND P0, PT, R4, 0x34, PT ;  /* 0x000000340400780c */ /* 0x000fe40003f05270 */
[----:B------:R-:W-:-:S11]  /*3d40*/  MOV R5, R0 ;  /* 0x0000000000057202 */ /* 0x000fd60000000f00 */
[----:B------:R-:W-:Y:S05]  /*3d50*/  @P0 BRA `(.L_x_22) ;  /* 0x0000002800ac0947 */ /* 0x000fea0003800000 */
[----:B------:R-:W-:-:S05]  /*3d60*/  HFMA2 R5, -RZ, RZ, 1.75, 0 ;  /* 0x3f000000ff057431 */ /* 0x000fca00000001ff */
[----:B------:R-:W-:-:S05]  /*3d70*/  LOP3.LUT R5, R5, 0x80000000, R0, 0xb8, !PT ;  /* 0x8000000005057812 */ /* 0x000fca00078eb800 */
[----:B------:R-:W-:-:S04]  /*3d80*/  FADD.RZ R0, R0, R5 ;  /* 0x0000000500007221 */ /* 0x000fc8000000c000 */
[----:B------:R0:W1:Y:S01]  /*3d90*/  FRND.TRUNC R5, R0 ;  /* 0x0000000000057307 */ /* 0x000062000020d000 */
[----:B------:R-:W-:Y:S05]  /*3da0*/  BRA `(.L_x_22) ;  /* 0x0000002800987947 */ /* 0x000fea0003800000 */
.L_x_791:
[----:B------:R4:W0:Y:S01]  /*3db0*/  FRND.FLOOR R5, R0 ;  /* 0x0000000000057307 */ /* 0x0008220000205000 */
[----:B------:R-:W-:Y:S05]  /*3dc0*/  BRA `(.L_x_22) ;  /* 0x0000002800907947 */ /* 0x000fea0003800000 */
.L_x_792:
[----:B------:R2:W3:Y:S01]  /*3dd0*/  FRND.CEIL R5, R0 ;  /* 0x0000000000057307 */ /* 0x0004e20000209000 */
[----:B------:R-:W-:Y:S05]  /*3de0*/  BRA `(.L_x_22) ;  /* 0x0000002800887947 */ /* 0x000fea0003800000 */
.L_x_51:
[----:B------:R-:W-:-:S13]  /*3df0*/  ISETP.GT.AND P0, PT, R4, 0x45, PT ;  /* 0x000000450400780c */ /* 0x000fda0003f04270 */
[----:B------:R-:W-:Y:S05]  /*3e00*/  @P0 BRA `(.L_x_57) ;  /* 0x0000001c00640947 */ /* 0x000fea0003800000 */
[----:B------:R-:W-:-:S13]  /*3e10*/  ISETP.GT.AND P0, PT, R4, 0x3c, PT ;  /* 0x0000003c0400780c */ /* 0x000fda0003f04270 */
[----:B------:R-:W-:Y:S05]  /*3e20*/  @P0 BRA `(.L_x_58) ;  /* 0x0000000000940947 */ /* 0x000fea0003800000 */
[----:B------:R-:W-:-:S13]  /*3e30*/  ISETP.NE.AND P0, PT, R4, 0x35, PT ;  /* 0x000000350400780c */ /* 0x000fda0003f05270 */
[----:B------:R-:W-:Y:S05]  /*3e40*/  @!P0 BRA `(.L_x_59) ;  /* 0x0000000000848947 */ /* 0x000fea0003800000 */
[----:B------:R-:W-:Y:S02]  /*3e50*/  ISETP.NE.AND P0, PT, R4, 0x3c, PT ;  /* 0x0000003c0400780c */ /* 0x000fe40003f05270 */
[----:B------:R-:W-:-:S11]  /*3e60*/  MOV R5, R0 ;  /* 0x0000000000057202 */ /* 0x000fd60000000f00 */
[----:B------:R-:W-:Y:S05]  /*3e70*/  @P0 BRA `(.L_x_22) ;  /* 0x0000002800640947 */ /* 0x000fea0003800000 */
[----:B------:R-:W-:Y:S02]  /*3e80*/  HFMA2 R6, -RZ, RZ, 0.8349609375, 5.424022674560546875e-06 ;  /* 0x3aae005bff067431 */ /* 0x000fe400000001ff */
[C---:B------:R-:W-:Y:S01]  /*3e90*/  FMUL R5, R0.reuse, R0 ;  /* 0x0000000000057220 */ /* 0x040fe20000400000 */
[----:B------:R-:W-:Y:S01]  /*3ea0*/  IMAD.MOV.U32 R4, RZ, RZ, 0x38eb4c3a ;  /* 0x38eb4c3aff047424 */ /* 0x000fe200078e00ff */
[C---:B------:R-:W-:Y:S01]  /*3eb0*/  FSETP.GE.AND P0, PT, |R0|.reuse, 1.0029599666595458984, PT ;  /* 0x3f8060fe0000780b */ /* 0x040fe20003f06200 */
[----:B------:R-:W-:Y:S01]  /*3ec0*/  HFMA2 R11, -RZ, RZ, 1.28515625, -179.25 ;  /* 0x3d24d99aff0b7431 */ /* 0x000fe200000001ff */
[----:B------:R-:W-:Y:S02]  /*3ed0*/  MOV R9, 0x3c09919f ;  /* 0x3c09919f00097802 */ /* 0x000fe40000000f00 */
[----:B------:R-:W-:Y:S02]  /*3ee0*/  FSEL R5, |R0|, R5, P0 ;  /* 0x0000000500057208 */ /* 0x000fe40000000200 */
[----:B------:R-:W-:-:S02]  /*3ef0*/  FSEL R4, R4, 8.4834944573231041431e-05, P0 ;  /* 0x38b1e96a04047808 */ /* 0x000fc40000000000 */
[----:B------:R-:W-:Y:S02]  /*3f00*/  FSEL R6, -R6, -0.00082130916416645050049, P0 ;  /* 0xba574d2006067808 */ /* 0x000fe40000000100 */
[----:B------:R-:W-:Y:S02]  /*3f10*/  FSEL R9, R9, 0.0052134888246655464172, P0 ;  /* 0x3baad5ea09097808 */ /* 0x000fe40000000000 */
[----:B------:R-:W-:Y:S01]  /*3f20*/  FSEL R11, -R11, -0.026868773624300956726, P0 ;  /* 0xbcdc1be70b0b7808 */ /* 0x000fe20000000100 */
[C---:B------:R-:W-:Y:S01]  /*3f30*/  FFMA R4, R5.reuse, R4, R6 ;  /* 0x0000000405047223 */ /* 0x040fe20000000006 */
[----:B------:R-:W-:Y:S01]  /*3f40*/  IMAD.MOV.U32 R6, RZ, RZ, 0x3e235519 ;  /* 0x3e235519ff067424 */ /* 0x000fe200078e00ff */
[----:B------:R-:W-:Y:S02]  /*3f50*/  MOV R10, 0x3f69b4f9 ;  /* 0x3f69b4f9000a7802 */ /* 0x000fe40000000f00 */
[----:B------:R-:W-:Y:S02]  /*3f60*/  FFMA R4, R5, R4, R9 ;  /* 0x0000000405047223 */ /* 0x000fe40000000009 */
[----:B------:R-:W-:Y:S01]  /*3f70*/  FSEL R9, R6, 0.11284004896879196167, P0 ;  /* 0x3de718af06097808 */ /* 0x000fe20000000000 */
[----:B------:R-:W-:-:S02]  /*3f80*/  HFMA2 R6, -RZ, RZ, 1.7822265625, 0.000185489654541015625 ;  /* 0x3f210a14ff067431 */ /* 0x000fc400000001ff */
[----:B------:R-:W-:Y:S01]  /*3f90*/  FFMA R4, R5, R4, R11 ;  /* 0x0000000405047223 */ /* 0x000fe2000000000b */
[----:B------:R-:W-:-:S03]  /*3fa0*/  FSEL R11, R10, -0.37612664699554443359, P0 ;  /* 0xbec093ac0a0b7808 */ /* 0x000fc60000000000 */
[----:B------:R-:W-:-:S04]  /*3fb0*/  FFMA R4, R5, R4, R9 ;  /* 0x0000000405047223 */ /* 0x000fc80000000009 */
[C---:B------:R-:W-:Y:S01]  /*3fc0*/  FFMA R4, R5.reuse, R4, R11 ;  /* 0x0000000405047223 */ /* 0x040fe2000000000b */
[----:B------:R-:W-:Y:S02]  /*3fd0*/  FSEL R9, R6, 0.12837915122509002686, P0 ;  /* 0x3e0375d306097808 */ /* 0x000fe40000000000 */
[----:B------:R-:W-:-:S03]  /*3fe0*/  FSEL R11, -R5, R0, P0 ;  /* 0x00000000050b7208 */ /* 0x000fc60000000100 */
[----:B------:R-:W-:-:S04]  /*3ff0*/  FFMA R4, R5, R4, R9 ;  /* 0x0000000405047223 */ /* 0x000fc80000000009 */
[----:B------:R-:W-:Y:S01]  /*4000*/  FFMA R5, R4, R11, R11 ;  /* 0x0000000b04057223 */ /* 0x000fe2000000000b */
[----:B------:R-:W-:Y:S06]  /*4010*/  @!P0 BRA `(.L_x_22) ;  /* 0x0000002400fc8947 */ /* 0x000fec0003800000 */
[----:B------:R-:W0:Y:S02]  /*4020*/  MUFU.EX2 R4, R5 ;  /* 0x0000000500047308 */ /* 0x000e240000000800 */
[----:B0-----:R-:W-:-:S05]  /*4030*/  FADD R9, -R4, 1 ;  /* 0x3f80000004097421 */ /* 0x001fca0000000100 */
[----:B------:R-:W-:Y:S01]  /*4040*/  LOP3.LUT R5, R9, 0x80000000, R0, 0xb8, !PT ;  /* 0x8000000009057812 */ /* 0x000fe200078eb800 */
[----:B------:R-:W-:Y:S06]  /*4050*/  BRA `(.L_x_22) ;  /* 0x0000002400ec7947 */ /* 0x000fec0003800000 */
.L_x_59:
[----:B------:R0:W1:Y:S01]  /*4060*/  FRND.TRUNC R5, R0 ;  /* 0x0000000000057307 */ /* 0x000062000020d000 */
[----:B------:R-:W-:Y:S05]  /*4070*/  BRA `(.L_x_22) ;  /* 0x0000002400e47947 */ /* 0x000fea0003800000 */
.L_x_58:
[----:B------:R-:W-:-:S04]  /*4080*/  MOV R5, 0xffffffc3 ;  /* 0xffffffc300057802 */ /* 0x000fc80000000f00 */
[----:B------:R-:W-:-:S05]  /*4090*/  VIADDMNMX.U32 R5, R4, R5, 0x2, PT ;  /* 0x0000000204057446 */ /* 0x000fca0003800005 */
[----:B------:R-:W-:-:S04]  /*40a0*/  IMAD.SHL.U32 R5, R5, 0x4, RZ ;  /* 0x0000000405057824 */ /* 0x000fc800078e00ff */
[----:B------:R-:W0:Y:S02]  /*40b0*/  LDC R10, c[0x2][R5+0x64] ;  /* 0x00801900050a7b82 */ /* 0x000e240000000800 */
[----:B0-----:R-:W-:-:S04]  /*40c0*/  SHF.R.S32.HI R11, RZ, 0x1f, R10 ;  /* 0x0000001fff0b7819 */ /* 0x001fc8000001140a */
.L_x_794:
[----:B------:R-:W-:Y:S05]  /*40d0*/  BRX R10 -0x40e0                                                          (*"BRANCH_TARGETS .L_x_795,.L_x_796,.L_x_797"*) ;  /* 0xffffffbc0ac87949 */ /* 0x000fea000383ffff */
.L_x_797:
[----:B------:R-:W-:Y:S02]  /*40e0*/  ISETP.NE.AND P0, PT, R4, 0x3f, PT ;  /* 0x0000003f0400780c */ /* 0x000fe40003f05270 */
[----:B------:R-:W-:-:S11]  /*40f0*/  MOV R5, R0 ;  /* 0x0000000000057202 */ /* 0x000fd60000000f00 */
[----:B------:R-:W-:Y:S05]  /*4100*/  @P0 BRA `(.L_x_22) ;  /* 0x0000002400c00947 */ /* 0x000fea0003800000 */
[----:B------:R-:W-:-:S13]  /*4110*/  FSETP.GE.AND P0, PT, |R0|, 1.5, PT ;  /* 0x3fc000000000780b */ /* 0x000fda0003f06200 */
[----:B------:R-:W-:Y:S05]  /*4120*/  @!P0 BRA `(.L_x_60) ;  /* 0x0000000400f08947 */ /* 0x000fea0003800000 */
[C---:B------:R-:W-:Y:S01]  /*4130*/  FSETP.GT.AND P0, PT, |R0|.reuse, 41.09999847412109375, PT ;  /* 0x422466660000780b */ /* 0x040fe20003f04200 */
[----:B------:R-:W-:Y:S01]  /*4140*/  IMAD.MOV.U32 R15, RZ, RZ, 0x3a2c32e4 ;  /* 0x3a2c32e4ff0f7424 */ /* 0x000fe200078e00ff */
[C---:B------:R-:W-:Y:S02]  /*4150*/  FSETP.GEU.AND P1, PT, R0.reuse, RZ, PT ;  /* 0x000000ff0000720b */ /* 0x040fe40003f2e000 */
[----:B------:R-:W-:-:S04]  /*4160*/  FSEL R6, R0, 41.09999847412109375, !P0 ;  /* 0x4224666600067808 */ /* 0x000fc80004000000 */
[C---:B------:R-:W-:Y:S01]  /*4170*/  FSETP.GEU.AND P0, PT, |R6|.reuse, 1.175494350822287508e-38, PT ;  /* 0x008000000600780b */ /* 0x040fe20003f0e200 */
[----:B------:R-:W-:-:S05]  /*4180*/  FMUL R5, |R6|, 16777216 ;  /* 0x4b80000006057820 */ /* 0x000fca0000400200 */
[----:B------:R-:W-:-:S04]  /*4190*/  FSEL R5, R5, |R6|, !P0 ;  /* 0x4000000605057208 */ /* 0x000fc80004000000 */
[----:B------:R-:W-:-:S04]  /*41a0*/  IADD3 R4, PT, PT, R5, -0x3f3504f3, RZ ;  /* 0xc0cafb0d05047810 */ /* 0x000fc80007ffe0ff */
[----:B------:R-:W-:Y:S02]  /*41b0*/  LOP3.LUT R10, R4, 0xff800000, RZ, 0xc0, !PT ;  /* 0xff800000040a7812 */ /* 0x000fe400078ec0ff */
[----:B------:R-:W-:Y:S02]  /*41c0*/  FSEL R4, RZ, -24, P0 ;  /* 0xc1c00000ff047808 */ /* 0x000fe40000000000 */
[----:B------:R-:W-:Y:S02]  /*41d0*/  IADD3 R5, PT, PT, R5, -R10, RZ ;  /* 0x8000000a05057210 */ /* 0x000fe40007ffe0ff */
[----:B------:R-:W-:-:S03]  /*41e0*/  @!P1 FSETP.GT.AND P0, PT, |R6|, 33, PT ;  /* 0x420400000600980b */ /* 0x000fc60003f04200 */
[C---:B------:R-:W-:Y:S01]  /*41f0*/  FADD R11, R5.reuse, 1 ;  /* 0x3f800000050b7421 */ /* 0x040fe20000000000 */
[----:B------:R-:W-:Y:S01]  /*4200*/  FADD R9, R5, -1 ;  /* 0xbf80000005097421 */ /* 0x000fe20000000000 */
[----:B------:R-:W-:-:S03]  /*4210*/  I2FP.F32.S32 R5, R10 ;  /* 0x0000000a00057245 */ /* 0x000fc60000201400 */
[----:B------:R-:W-:Y:S01]  /*4220*/  FADD R12, R9, R9 ;  /* 0x00000009090c7221 */ /* 0x000fe20000000000 */
[----:B------:R-:W0:Y:S01]  /*4230*/  MUFU.RCP R11, R11 ;  /* 0x0000000b000b7308 */ /* 0x000e220000001000 */
[----:B------:R-:W-:Y:S02]  /*4240*/  FFMA R5, R5, 1.1920928955078125e-07, R4 ;  /* 0x3400000005057823 */ /* 0x000fe40000000004 */
[----:B0-----:R-:W-:-:S04]  /*4250*/  FMUL R12, R11, R12 ;  /* 0x0000000c0b0c7220 */ /* 0x001fc80000400000 */
[----:B------:R-:W-:Y:S01]  /*4260*/  FADD R13, R9, -R12 ;  /* 0x8000000c090d7221 */ /* 0x000fe20000000000 */
[CC--:B------:R-:W-:Y:S01]  /*4270*/  FMUL R10, R12.reuse, R12.reuse ;  /* 0x0000000c0c0a7220 */ /* 0x0c0fe20000400000 */
[----:B------:R-:W-:Y:S02]  /*4280*/  FFMA R4, R12, 1.4426950216293334961, R5 ;  /* 0x3fb8aa3b0c047823 */ /* 0x000fe40000000005 */
[----:B------:R-:W-:Y:S01]  /*4290*/  FADD R14, R13, R13 ;  /* 0x0000000d0d0e7221 */ /* 0x000fe20000000000 */
[C---:B------:R-:W-:Y:S01]  /*42a0*/  FFMA R13, R10.reuse, R15, 0.0032181653659790754318 ;  /* 0x3b52e7db0a0d7423 */ /* 0x040fe2000000000f */
[----:B------:R-:W-:Y:S02]  /*42b0*/  FADD R5, R5, -R4 ;  /* 0x8000000405057221 */ /* 0x000fe40000000000 */
[----:B------:R-:W-:Y:S01]  /*42c0*/  FFMA R14, R9, -R12, R14 ;  /* 0x8000000c090e7223 */ /* 0x000fe2000000000e */
[----:B------:R-:W-:Y:S01]  /*42d0*/  FFMA R13, R10, R13, 0.018033718690276145935 ;  /* 0x3c93bb730a0d7423 */ /* 0x000fe2000000000d */
[----:B------:R-:W-:-:S02]  /*42e0*/  FFMA R5, R12, 1.4426950216293334961, R5 ;  /* 0x3fb8aa3b0c057823 */ /* 0x000fc40000000005 */
[----:B------:R-:W-:Y:S01]  /*42f0*/  FMUL R14, R11, R14 ;  /* 0x0000000e0b0e7220 */ /* 0x000fe20000400000 */
[----:B------:R-:W-:Y:S01]  /*4300*/  FFMA R13, R10, R13, 0.12022458761930465698 ;  /* 0x3df6384f0a0d7423 */ /* 0x000fe2000000000d */
[----:B------:R-:W-:Y:S02]  /*4310*/  FMUL R11, |R6|, 1.4426950216293334961 ;  /* 0x3fb8aa3b060b7820 */ /* 0x000fe40000400200 */
[----:B------:R-:W-:Y:S01]  /*4320*/  FFMA R5, R14, 1.4426950216293334961, R5 ;  /* 0x3fb8aa3b0e057823 */ /* 0x000fe20000000005 */
[----:B------:R-:W-:-:S03]  /*4330*/  FMUL R13, R10, R13 ;  /* 0x0000000d0a0d7220 */ /* 0x000fc60000400000 */
[----:B------:R-:W-:-:S04]  /*4340*/  FFMA R10, R12, 1.9251366722983220825e-08, R5 ;  /* 0x32a55e340c0a7823 */ /* 0x000fc80000000005 */
[----:B------:R-:W-:Y:S01]  /*4350*/  FFMA R13, R12, R13, R10 ;  /* 0x0000000d0c0d7223 */ /* 0x000fe2000000000a */
[----:B------:R-:W-:-:S03]  /*4360*/  FADD R10, |R6|, -0.5 ;  /* 0xbf000000060a7421 */ /* 0x000fc60000000200 */
[----:B------:R-:W-:-:S04]  /*4370*/  FADD R9, R4, R13 ;  /* 0x0000000d04097221 */ /* 0x000fc80000000000 */
[----:B------:R-:W-:Y:S01]  /*4380*/  FMUL R12, R9, R10 ;  /* 0x0000000a090c7220 */ /* 0x000fe20000400000 */
[----:B------:R-:W-:-:S03]  /*4390*/  FADD R4, -R4, R9 ;  /* 0x0000000904047221 */ /* 0x000fc60000000100 */
[----:B------:R-:W-:Y:S01]  /*43a0*/  FADD R5, R12, -R11 ;  /* 0x8000000b0c057221 */ /* 0x000fe20000000000 */
[----:B------:R-:W-:-:S03]  /*43b0*/  FADD R13, R13, -R4 ;  /* 0x800000040d0d7221 */ /* 0x000fc60000000000 */
[----:B------:R-:W-:Y:S01]  /*43c0*/  FADD R15, R11, R5 ;  /* 0x000000050b0f7221 */ /* 0x000fe20000000000 */
[----:B------:R-:W-:-:S03]  /*43d0*/  @!P1 FADD R14, -R5, 48 ;  /* 0x42400000050e9421 */ /* 0x000fc60000000100 */
[----:B------:R-:W-:Y:S02]  /*43e0*/  FADD R16, R5, -R15 ;  /* 0x8000000f05107221 */ /* 0x000fe40000000000 */
[----:B------:R-:W-:Y:S01]  /*43f0*/  @!P1 FSEL R5, R14, -R5, P0 ;  /* 0x800000050e059208 */ /* 0x000fe20000000000 */
[-C--:B------:R-:W-:Y:S01]  /*4400*/  FFMA R14, R9, R10.reuse, -R12 ;  /* 0x0000000a090e7223 */ /* 0x080fe2000000080c */
[----:B------:R-:W-:Y:S01]  /*4410*/  FFMA R9, |R6|, 1.4426950216293334961, -R11 ;  /* 0x3fb8aa3b06097823 */ /* 0x000fe20000000a0b */
[----:B------:R-:W-:Y:S01]  /*4420*/  FADD R12, R12, -R15 ;  /* 0x8000000f0c0c7221 */ /* 0x000fe20000000000 */
[----:B------:R-:W0:Y:S01]  /*4430*/  FRND R4, R5 ;  /* 0x0000000500047307 */ /* 0x000e220000201000 */
[----:B------:R-:W-:Y:S01]  /*4440*/  FFMA R13, R13, R10, R14 ;  /* 0x0000000a0d0d7223 */ /* 0x000fe2000000000e */
[----:B------:R-:W-:Y:S01]  /*4450*/  FFMA R10, |R6|, 1.925963033500011079e-08, R9 ;  /* 0x32a57060060a7823 */ /* 0x000fe20000000209 */
[----:B------:R-:W-:-:S03]  /*4460*/  FADD R11, -R11, -R16 ;  /* 0x800000100b0b7221 */ /* 0x000fc60000000100 */
[----:B------:R-:W-:Y:S01]  /*4470*/  FADD R10, R13, -R10 ;  /* 0x8000000a0d0a7221 */ /* 0x000fe20000000000 */
[----:B------:R-:W-:Y:S01]  /*4480*/  FADD R11, R12, R11 ;  /* 0x0000000b0c0b7221 */ /* 0x000fe20000000000 */
[----:B------:R-:W-:Y:S01]  /*4490*/  HFMA2 R12, -RZ, RZ, 0.64013671875, -15.109375 ;  /* 0x391fcb8eff0c7431 */ /* 0x000fe200000001ff */
[----:B------:R-:W1:Y:S02]  /*44a0*/  MUFU.RCP R9, |R6| ;  /* 0x4000000600097308 */ /* 0x000e640000001000 */
[----:B------:R-:W-:Y:S01]  /*44b0*/  FADD R10, R11, R10 ;  /* 0x0000000a0b0a7221 */ /* 0x000fe20000000000 */
[----:B0-----:R-:W-:-:S03]  /*44c0*/  FADD R11, -R4, R5 ;  /* 0x00000005040b7221 */ /* 0x001fc60000000100 */
[----:B------:R-:W-:Y:S02]  /*44d0*/  @!P1 FADD R10, -R10, -RZ ;  /* 0x800000ff0a0a9221 */ /* 0x000fe40000000100 */
[----:B------:R-:W0:Y:S01]  /*44e0*/  F2I.NTZ R5, R5 ;  /* 0x0000000500057305 */ /* 0x000e220000203100 */
[----:B------:R-:W-:Y:S01]  /*44f0*/  FSETP.GT.AND P0, PT, R4, RZ, PT ;  /* 0x000000ff0400720b */ /* 0x000fe20003f04000 */
[----:B------:R-:W-:-:S03]  /*4500*/  FADD R11, R11, R10 ;  /* 0x0000000a0b0b7221 */ /* 0x000fc60000000000 */
[----:B------:R-:W-:Y:S01]  /*4510*/  SEL R4, RZ, 0x83000000, P0 ;  /* 0x83000000ff047807 */ /* 0x000fe20000000000 */
[C---:B------:R-:W-:Y:S01]  /*4520*/  FFMA R10, R11.reuse, R12, 0.0013391353422775864601 ;  /* 0x3aaf85ed0b0a7423 */ /* 0x040fe2000000000c */
[----:B------:R-:W-:Y:S02]  /*4530*/  MOV R12, 0x388f7971 ;  /* 0x388f7971000c7802 */ /* 0x000fe40000000f00 */
[----:B------:R-:W-:Y:S01]  /*4540*/  IADD3 R13, PT, PT, R4, 0x7f000000, RZ ;  /* 0x7f000000040d7810 */ /* 0x000fe20007ffe0ff */
[----:B------:R-:W-:Y:S02]  /*4550*/  FFMA R10, R11, R10, 0.0096188392490148544312 ;  /* 0x3c1d98560b0a7423 */ /* 0x000fe4000000000a */
[----:B-1----:R-:W-:Y:S02]  /*4560*/  FFMA R12, R9, R12, -5.0603266572579741478e-05 ;  /* 0xb8543ed8090c7423 */ /* 0x002fe4000000000c */
[----:B------:R-:W-:Y:S01]  /*4570*/  FFMA R10, R11, R10, 0.055503588169813156128 ;  /* 0x3d6357bb0b0a7423 */ /* 0x000fe2000000000a */
[----:B0-----:R-:W-:-:S02]  /*4580*/  IMAD R5, R5, 0x800000, -R4 ;  /* 0x0080000005057824 */ /* 0x001fc400078e0a04 */
[----:B------:R-:W-:Y:S01]  /*4590*/  FFMA R12, R9, R12, -0.00042276637395843863487 ;  /* 0xb9dda6be090c7423 */ /* 0x000fe2000000000c */
[----:B------:R-:W-:-:S03]  /*45a0*/  FFMA R10, R11, R10, 0.24022644758224487305 ;  /* 0x3e75fdec0b0a7423 */ /* 0x000fc6000000000a */
[----:B------:R-:W-:Y:S01]  /*45b0*/  FFMA R12, R9, R12, 0.00099214143119752407074 ;  /* 0x3a820abe090c7423 */ /* 0x000fe2000000000c */
[----:B------:R-:W-:-:S03]  /*45c0*/  FFMA R10, R11, R10, 0.69314718246459960938 ;  /* 0x3f3172180b0a7423 */ /* 0x000fc6000000000a */
[----:B------:R-:W-:Y:S01]  /*45d0*/  FFMA R12, R9, R12, -0.00027855476946569979191 ;  /* 0xb9920afd090c7423 */ /* 0x000fe2000000000c */
[----:B------:R-:W-:-:S03]  /*45e0*/  FFMA R10, R11, R10, 1 ;  /* 0x3f8000000b0a7423 */ /* 0x000fc6000000000a */
[----:B------:R-:W-:Y:S01]  /*45f0*/  FFMA R12, R9, R12, -0.0026749009266495704651 ;  /* 0xbb2f4d64090c7423 */ /* 0x000fe2000000000c */
[----:B------:R-:W-:-:S03]  /*4600*/  FMUL R10, R10, R13 ;  /* 0x0000000d0a0a7220 */ /* 0x000fc60000400000 */
[----:B------:R-:W-:Y:S01]  /*4610*/  FFMA R12, R9, R12, 0.0034718033857643604279 ;  /* 0x3b638732090c7423 */ /* 0x000fe2000000000c */
[----:B------:R-:W-:-:S03]  /*4620*/  FMUL R10, R10, R5 ;  /* 0x000000050a0a7220 */ /* 0x000fc60000400000 */
[----:B------:R-:W-:Y:S01]  /*4630*/  FFMA R12, R9, R12, 0.083333343267440795898 ;  /* 0x3daaaaac090c7423 */ /* 0x000fe2000000000c */
[----:B------:R-:W-:Y:S01]  /*4640*/  FMUL R10, R10, 2.5066282749176025391 ;  /* 0x40206c990a0a7820 */ /* 0x000fe20000400000 */
[----:B------:R-:W-:Y:S06]  /*4650*/  @P1 BRA `(.L_x_61) ;  /* 0x0000000000981947 */ /* 0x000fec0003800000 */
[C-C-:B------:R-:W-:Y:S01]  /*4660*/  FADD R5, |R6|.reuse, |R6|.reuse ;  /* 0x4000000606057221 */ /* 0x140fe20000000200 */
[----:B------:R-:W-:Y:S01]  /*4670*/  MOV R16, 0x3e684e12 ;  /* 0x3e684e1200107802 */ /* 0x000fe20000000f00 */
[----:B------:R-:W-:Y:S01]  /*4680*/  FMUL R9, R9, R12 ;  /* 0x0000000c09097220 */ /* 0x000fe20000400000 */
[----:B------:R-:W-:Y:S01]  /*4690*/  MOV R18, 0x3f17acc9 ;  /* 0x3f17acc900127802 */ /* 0x000fe20000000f00 */
[----:B------:R-:W0:Y:S02]  /*46a0*/  FRND R11, R5 ;  /* 0x00000005000b7307 */ /* 0x000e240000201000 */
[----:B------:R-:W-:-:S06]  /*46b0*/  FFMA R9, R6, R9, R6 ;  /* 0x0000000906097223 */ /* 0x000fcc0000000006 */
[----:B------:R-:W1:Y:S01]  /*46c0*/  F2I.NTZ R13, R5 ;  /* 0x00000005000d7305 */ /* 0x000e620000203100 */
[----:B0-----:R-:W-:-:S04]  /*46d0*/  FFMA R4, R11, -0.5, |R6| ;  /* 0xbf0000000b047823 */ /* 0x001fc80000000406 */
[----:B------:R-:W-:Y:S01]  /*46e0*/  FMUL R11, R4, R4 ;  /* 0x00000004040b7220 */ /* 0x000fe20000400000 */
[----:B-1----:R-:W-:-:S03]  /*46f0*/  LOP3.LUT R14, R13, 0x1, RZ, 0xc0, !PT ;  /* 0x000000010d0e7812 */ /* 0x002fc600078ec0ff */
[----:B------:R-:W-:Y:S01]  /*4700*/  FFMA R16, R11, R16, -1.334560394287109375 ;  /* 0xbfaad2e00b107423 */ /* 0x000fe20000000010 */
[----:B------:R-:W-:Y:S02]  /*4710*/  LOP3.LUT P1, RZ, R13, 0x2, RZ, 0xc0, !PT ;  /* 0x000000020dff7812 */ /* 0x000fe4000782c0ff */
[----:B------:R-:W-:Y:S01]  /*4720*/  ISETP.NE.U32.AND P0, PT, R14, 0x1, PT ;  /* 0x000000010e00780c */ /* 0x000fe20003f05070 */
[C---:B------:R-:W-:Y:S01]  /*4730*/  FFMA R14, R11.reuse, -R18, 2.550144195556640625 ;  /* 0x402335900b0e7423 */ /* 0x040fe20000000812 */
[C---:B------:R-:W-:Y:S01]  /*4740*/  FFMA R16, R11.reuse, R16, 4.0586924552917480469 ;  /* 0x4081e0cf0b107423 */ /* 0x040fe20000000010 */
[----:B------:R-:W-:Y:S02]  /*4750*/  FFMA R18, R4, R11, RZ ;  /* 0x0000000b04127223 */ /* 0x000fe400000000ff */
[C---:B------:R-:W-:Y:S01]  /*4760*/  FFMA R5, R11.reuse, R14, -5.1677198410034179688 ;  /* 0xc0a55df60b057423 */ /* 0x040fe2000000000e */
[----:B------:R-:W-:-:S03]  /*4770*/  FFMA R16, R11, R16, -4.9348020553588867188 ;  /* 0xc09de9e60b107423 */ /* 0x000fc60000000010 */
[----:B------:R-:W-:Y:S01]  /*4780*/  FFMA R5, R5, R18, RZ ;  /* 0x0000001205057223 */ /* 0x000fe200000000ff */
[----:B------:R-:W-:-:S03]  /*4790*/  FFMA R16, R11, R16, 1 ;  /* 0x3f8000000b107423 */ /* 0x000fc60000000010 */
[----:B------:R-:W-:Y:S01]  /*47a0*/  @P0 FFMA R16, R4, 3.1415927410125732422, R5 ;  /* 0x40490fdb04100823 */ /* 0x000fe20000000005 */
[----:B------:R-:W-:-:S03]  /*47b0*/  MOV R5, 0x4b800000 ;  /* 0x4b80000000057802 */ /* 0x000fc60000000f00 */
[----:B------:R-:W-:-:S04]  /*47c0*/  @P1 FADD R16, RZ, -R16 ;  /* 0x80000010ff101221 */ /* 0x000fc80000000000 */
[----:B------:R-:W-:-:S04]  /*47d0*/  FMUL R4, R9, R16 ;  /* 0x0000001009047220 */ /* 0x000fc80000400000 */
[----:B------:R-:W-:Y:S01]  /*47e0*/  FFMA R9, R9, R16, -R4 ;  /* 0x0000001009097223 */ /* 0x000fe20000000804 */
[----:B------:R-:W-:-:S04]  /*47f0*/  FSETP.GEU.AND P0, PT, |R4|, 1.175494350822287508e-38, PT ;  /* 0x008000000400780b */ /* 0x000fc80003f0e200 */
[----:B------:R-:W-:-:S09]  /*4800*/  FSEL R5, R5, 1, !P0 ;  /* 0x3f80000005057808 */ /* 0x000fd20004000000 */
[----:B------:R-:W-:Y:S01]  /*4810*/  @!P0 FMUL R4, R4, 16777216 ;  /* 0x4b80000004048820 */ /* 0x000fe20000400000 */
[----:B------:R-:W-:-:S05]  /*4820*/  FSETP.GT.AND P0, PT, |R6|, 33, PT ;  /* 0x420400000600780b */ /* 0x000fca0003f04200 */
[----:B------:R-:W0:Y:S02]  /*4830*/  MUFU.RCP R4, R4 ;  /* 0x0000000400047308 */ /* 0x000e240000001000 */
[----:B0-----:R-:W-:-:S04]  /*4840*/  FMUL R5, R4, R5 ;  /* 0x0000000504057220 */ /* 0x001fc80000400000 */
[----:B------:R-:W-:-:S04]  /*4850*/  FMUL R12, R5, -R5 ;  /* 0x80000005050c7220 */ /* 0x000fc80000400000 */
[----:B------:R-:W-:-:S04]  /*4860*/  FMUL R9, R9, R12 ;  /* 0x0000000c09097220 */ /* 0x000fc80000400000 */
[----:B------:R-:W-:-:S04]  /*4870*/  FMUL R9, R10, R9 ;  /* 0x000000090a097220 */ /* 0x000fc80000400000 */
[----:B------:R-:W-:-:S04]  /*4880*/  FFMA R9, R10, R5, R9 ;  /* 0x000000050a097223 */ /* 0x000fc80000000009 */
[----:B------:R-:W-:-:S04]  /*4890*/  FMUL R9, R9, 0.5 ;  /* 0x3f00000009097820 */ /* 0x000fc80000400000 */
[----:B------:R-:W-:Y:S01]  /*48a0*/  @P0 FMUL R9, R9, 3.5527136788005009294e-15 ;  /* 0x2780000009090820 */ /* 0x000fe20000400000 */
[----:B------:R-:W-:Y:S06]  /*48b0*/  BRA `(.L_x_62) ;  /* 0x00000000007c7947 */ /* 0x000fec0003800000 */
.L_x_61:
[----:B------:R-:W-:-:S04]  /*48c0*/  FMUL R5, R9, R12 ;  /* 0x0000000c09057220 */ /* 0x000fc80000400000 */
[----:B------:R-:W-:Y:S01]  /*48d0*/  FFMA R5, R10, R5, R10 ;  /* 0x000000050a057223 */ /* 0x000fe2000000000a */
[----:B------:R-:W-:Y:S06]  /*48e0*/  BRA `(.L_x_22) ;  /* 0x0000001c00c87947 */ /* 0x000fec0003800000 */
.L_x_60:
[----:B------:R-:W0:Y:S01]  /*48f0*/  FRND R5, R0 ;  /* 0x0000000000057307 */ /* 0x000e220000201000 */
[C---:B------:R-:W-:Y:S01]  /*4900*/  FSETP.NEU.AND P0, PT, R0.reuse, RZ, PT ;  /* 0x000000ff0000720b */ /* 0x040fe20003f0d000 */
[----:B------:R-:W-:Y:S01]  /*4910*/  IMAD.MOV.U32 R4, RZ, RZ, 0x3a8c9f66 ;  /* 0x3a8c9f66ff047424 */ /* 0x000fe200078e00ff */
[C---:B------:R-:W-:Y:S01]  /*4920*/  FSETP.GTU.AND P1, PT, R0.reuse, 0.5, PT ;  /* 0x3f0000000000780b */ /* 0x040fe20003f2c000 */
[----:B0-----:R-:W-:-:S05]  /*4930*/  FADD R5, R0, -R5 ;  /* 0x8000000500057221 */ /* 0x001fca0000000000 */
[C---:B------:R-:W-:Y:S02]  /*4940*/  FSEL R5, R0.reuse, R5, !P0 ;  /* 0x0000000500057208 */ /* 0x040fe40004000000 */
[----:B------:R-:W-:Y:S02]  /*4950*/  FSETP.GEU.AND P0, PT, R0, -0.5, PT ;  /* 0xbf0000000000780b */ /* 0x000fe40003f0e000 */
[C---:B------:R-:W-:Y:S01]  /*4960*/  FSEL R9, R5.reuse, 1, !P1 ;  /* 0x3f80000005097808 */ /* 0x040fe20004800000 */
[----:B------:R-:W-:-:S04]  /*4970*/  FFMA R4, R5, -R4, 0.0071110534481704235077 ;  /* 0x3be903d705047423 */ /* 0x000fc80000000804 */
[----:B------:R-:W-:-:S04]  /*4980*/  FFMA R4, R5, R4, -0.0096437186002731323242 ;  /* 0xbc1e00b005047423 */ /* 0x000fc80000000004 */
[----:B------:R-:W-:-:S04]  /*4990*/  FFMA R4, R5, R4, -0.042180188000202178955 ;  /* 0xbd2cc52205047423 */ /* 0x000fc80000000004 */
[----:B------:R-:W-:-:S04]  /*49a0*/  FFMA R4, R5, R4, 0.16654090583324432373 ;  /* 0x3e2a89b305047423 */ /* 0x000fc80000000004 */
[----:B------:R-:W-:Y:S01]  /*49b0*/  FFMA R6, R5, R4, -0.04200365021824836731 ;  /* 0xbd2c0c0505067423 */ /* 0x000fe20000000004 */
[----:B------:R-:W-:-:S03]  /*49c0*/  FSEL R4, R0, 1, !P0 ;  /* 0x3f80000000047808 */ /* 0x000fc60004000000 */
[C---:B------:R-:W-:Y:S02]  /*49d0*/  FFMA R6, R5.reuse, R6, -0.65587818622589111328 ;  /* 0xbf27e7a205067423 */ /* 0x040fe40000000006 */
[----:B------:R-:W-:Y:S02]  /*49e0*/  FMUL R4, R4, R9 ;  /* 0x0000000904047220 */ /* 0x000fe40000400000 */
[----:B------:R-:W-:-:S04]  /*49f0*/  FFMA R9, R5, R6, 0.57721567153930664062 ;  /* 0x3f13c46805097423 */ /* 0x000fc80000000006 */
[----:B------:R-:W-:-:S04]  /*4a00*/  FFMA R9, R4, R9, RZ ;  /* 0x0000000904097223 */ /* 0x000fc800000000ff */
[----:B------:R-:W-:Y:S01]  /*4a10*/  FFMA R4, R5, R9, R4 ;  /* 0x0000000905047223 */ /* 0x000fe20000000004 */
[----:B------:R-:W-:-:S04]  /*4a20*/  HFMA2 R5, -RZ, RZ, 15, 0 ;  /* 0x4b800000ff057431 */ /* 0x000fc800000001ff */
[----:B------:R-:W-:-:S04]  /*4a30*/  FSETP.GEU.AND P0, PT, |R4|, 1.175494350822287508e-38, PT ;  /* 0x008000000400780b */ /* 0x000fc80003f0e200 */
[----:B------:R-:W-:-:S09]  /*4a40*/  FSEL R5, R5, 1, !P0 ;  /* 0x3f80000005057808 */ /* 0x000fd20004000000 */
[----:B------:R-:W-:Y:S01]  /*4a50*/  @!P0 FMUL R4, R4, 16777216 ;  /* 0x4b80000004048820 */ /* 0x000fe20000400000 */
[----:B------:R-:W-:-:S05]  /*4a60*/  FSETP.GEU.AND P0, PT, R0, RZ, PT ;  /* 0x000000ff0000720b */ /* 0x000fca0003f0e000 */
[----:B------:R-:W0:Y:S02]  /*4a70*/  MUFU.RCP R4, R4 ;  /* 0x0000000400047308 */ /* 0x000e240000001000 */
[----:B0-----:R-:W-:-:S06]  /*4a80*/  FMUL R5, R4, R5 ;  /* 0x0000000504057220 */ /* 0x001fcc0000400000 */
[----:B------:R-:W-:Y:S05]  /*4a90*/  @P0 BRA `(.L_x_22) ;  /* 0x0000001c005c0947 */ /* 0x000fea0003800000 */
[----:B------:R-:W-:-:S07]  /*4aa0*/  MOV R9, R5 ;  /* 0x0000000500097202 */ /* 0x000fce0000000f00 */
.L_x_62:
[----:B------:R-:W0:Y:S02]  /*4ab0*/  FRND.TRUNC R5, R0 ;  /* 0x0000000000057307 */ /* 0x000e24000020d000 */
[----:B0-----:R-:W-:Y:S02]  /*4ac0*/  FSETP.NEU.AND P0, PT, R0, R5, PT ;  /* 0x000000050000720b */ /* 0x001fe40003f0d000 */
[----:B------:R-:W-:-:S11]  /*4ad0*/  MOV R5, 0x7fffffff ;  /* 0x7fffffff00057802 */ /* 0x000fd60000000f00 */
[----:B------:R-:W-:Y:S05]  /*4ae0*/  @!P0 BRA `(.L_x_22) ;  /* 0x0000001c00488947 */ /* 0x000fea0003800000 */
[----:B------:R-:W-:Y:S01]  /*4af0*/  FSETP.GEU.AND P0, PT, R0, -41.09999847412109375, PT ;  /* 0xc22466660000780b */ /* 0x000fe20003f0e000 */
[----:B------:R-:W-:-:S12]  /*4b00*/  IMAD.MOV.U32 R5, RZ, RZ, R9 ;  /* 0x000000ffff057224 */ /* 0x000fd800078e0009 */
[----:B------:R-:W-:Y:S05]  /*4b10*/  @P0 BRA `(.L_x_22) ;  /* 0x0000001c003c0947 */ /* 0x000fea0003800000 */
[----:B------:R-:W0:Y:S02]  /*4b20*/  F2I.TRUNC.NTZ R0, R0 ;  /* 0x0000000000007305 */ /* 0x000e24000020f100 */
[----:B0-----:R-:W-:-:S04]  /*4b30*/  LOP3.LUT R4, R0, 0x1, RZ, 0xc0, !PT ;  /* 0x0000000100047812 */ /* 0x001fc800078ec0ff */
[----:B------:R-:W-:-:S04]  /*4b40*/  ISETP.NE.U32.AND P0, PT, R4, 0x1, PT ;  /* 0x000000010400780c */ /* 0x000fc80003f05070 */
[----:B------:R-:W-:Y:S01]  /*4b50*/  FSEL R5, R9, RZ, P0 ;  /* 0x000000ff09057208 */ /* 0x000fe20000000000 */
[----:B------:R-:W-:Y:S08]  /*4b60*/  BRA `(.L_x_22) ;  /* 0x0000001c00287947 */ /* 0x000ff00003800000 */
.L_x_795:
[C---:B------:R-:W-:Y:S01]  /*4b70*/  FADD R6, |R0|.reuse, 4 ;  /* 0x4080000000067421 */ /* 0x040fe20000000200 */
[C---:B------:R-:W-:Y:S01]  /*4b80*/  FADD R4, |R0|.reuse, -4 ;  /* 0xc080000000047421 */ /* 0x040fe20000000200 */
[C---:B------:R-:W-:Y:S01]  /*4b90*/  FMUL R5, R0.reuse, -R0 ;  /* 0x8000000000057220 */ /* 0x040fe20000400000 */
[----:B------:R-:W-:Y:S01]  /*4ba0*/  HFMA2 R12, -RZ, RZ, 0.80126953125, -0.00891876220703125 ;  /* 0x3a69a091ff0c7431 */ /* 0x000fe200000001ff */
[----:B------:R0:W1:Y:S01]  /*4bb0*/  MUFU.RCP R9, R6 ;  /* 0x0000000600097308 */ /* 0x0000620000001000 */
[----:B------:R-:W-:Y:S02]  /*4bc0*/  HFMA2 R13, -RZ, RZ, 2, 0 ;  /* 0x40000000ff0d7431 */ /* 0x000fe400000001ff */
[----:B------:R-:W-:Y:S01]  /*4bd0*/  FMUL R10, R5, 1.4426950216293334961 ;  /* 0x3fb8aa3b050a7820 */ /* 0x000fe20000400000 */
[----:B------:R-:W-:-:S05]  /*4be0*/  FSETP.GEU.AND P1, PT, R0, RZ, PT ;  /* 0x000000ff0000720b */ /* 0x000fca0003f2e000 */
[----:B------:R-:W2:Y:S01]  /*4bf0*/  FRND.TRUNC R10, R10 ;  /* 0x0000000a000a7307 */ /* 0x000ea2000020d000 */
[----:B0-----:R-:W-:Y:S01]  /*4c00*/  FFMA R6, |R0|, R13, 1 ;  /* 0x3f80000000067423 */ /* 0x001fe2000000020d */
[----:B-1----:R-:W-:-:S06]  /*4c10*/  FMUL R4, R4, R9 ;  /* 0x0000000904047220 */ /* 0x002fcc0000400000 */
[----:B------:R-:W-:Y:S01]  /*4c20*/  MUFU.RCP R6, R6 ;  /* 0x0000000600067308 */ /* 0x000fe20000001000 */
[----:B------:R-:W-:Y:S01]  /*4c30*/  FADD R11, R4, 1 ;  /* 0x3f800000040b7421 */ /* 0x000fe20000000000 */
[----:B--2---:R-:W-:-:S03]  /*4c40*/  FSETP.GT.AND P0, PT, |R10|, 126, PT ;  /* 0x42fc00000a00780b */ /* 0x004fc60003f04200 */
[----:B------:R-:W-:-:S04]  /*4c50*/  FFMA R11, R11, -4, |R0| ;  /* 0xc08000000b0b7823 */ /* 0x000fc80000000400 */
[----:B------:R-:W-:-:S04]  /*4c60*/  FFMA R11, |R0|, -R4, R11 ;  /* 0x80000004000b7223 */ /* 0x000fc8000000020b */
[----:B------:R-:W-:Y:S01]  /*4c70*/  FFMA R11, R9, R11, R4 ;  /* 0x0000000b090b7223 */ /* 0x000fe20000000004 */
[----:B------:R-:W-:-:S03]  /*4c80*/  MOV R9, 0x42fc0000 ;  /* 0x42fc000000097802 */ /* 0x000fc60000000f00 */
[----:B------:R-:W-:Y:S01]  /*4c90*/  FFMA R4, R11, R12, 0.0070457882247865200043 ;  /* 0x3be6e05b0b047423 */ /* 0x000fe2000000000c */
[----:B------:R-:W-:-:S03]  /*4ca0*/  LOP3.LUT R9, R9, 0x80000000, R10, 0xb8, !PT ;  /* 0x8000000009097812 */ /* 0x000fc600078eb80a */
[----:B------:R-:W-:Y:S01]  /*4cb0*/  FFMA R4, R11, R4, -0.015866896137595176697 ;  /* 0xbc81fb4b0b047423 */ /* 0x000fe20000000004 */
[----:B------:R-:W-:Y:S02]  /*4cc0*/  FSEL R10, R9, R10, P0 ;  /* 0x0000000a090a7208 */ /* 0x000fe40000000000 */
[----:B------:R-:W-:Y:S01]  /*4cd0*/  FSETP.GT.AND P0, PT, |R0|, 10.05500030517578125, PT ;  /* 0x4120e1480000780b */ /* 0x000fe20003f04200 */
[C---:B------:R-:W-:Y:S02]  /*4ce0*/  FFMA R4, R11.reuse, R4, 0.036429625004529953003 ;  /* 0x3d15373b0b047423 */ /* 0x040fe40000000004 */
[--C-:B------:R-:W-:Y:S01]  /*4cf0*/  FFMA R9, R10, -0.69314718246459960938, R5.reuse ;  /* 0xbf3172180a097823 */ /* 0x100fe20000000005 */
[----:B------:R-:W-:Y:S01]  /*4d00*/  FFMA R5, -|R0|, |R0|, -R5 ;  /* 0x4000000000057223 */ /* 0x000fe20000000b05 */
[C---:B------:R-:W-:Y:S02]  /*4d10*/  FFMA R4, R11.reuse, R4, -0.066643431782722473145 ;  /* 0xbd887c5a0b047423 */ /* 0x040fe40000000004 */
[C---:B------:R-:W-:Y:S01]  /*4d20*/  FFMA R9, R10.reuse, 1.9046542121259335545e-09, R9 ;  /* 0x3102e3080a097823 */ /* 0x040fe20000000009 */
[----:B------:R-:W-:Y:S01]  /*4d30*/  FADD R10, R10, 12583039 ;  /* 0x4b40007f0a0a7421 */ /* 0x000fe20000000000 */
[----:B------:R-:W-:-:S02]  /*4d40*/  FFMA R4, R11, R4, 0.093814529478549957275 ;  /* 0x3dc021d50b047423 */ /* 0x000fc40000000004 */
[----:B------:R-:W-:Y:S01]  /*4d50*/  FMUL R12, R9, 1.4426950216293334961 ;  /* 0x3fb8aa3b090c7820 */ /* 0x000fe20000400000 */
[----:B------:R-:W-:Y:S02]  /*4d60*/  IMAD.SHL.U32 R10, R10, 0x800000, RZ ;  /* 0x008000000a0a7824 */ /* 0x000fe400078e00ff */
[C---:B------:R-:W-:Y:S01]  /*4d70*/  FFMA R4, R11.reuse, R4, -0.10099056363105773926 ;  /* 0xbdced4240b047423 */ /* 0x040fe20000000004 */
[----:B------:R-:W0:Y:S03]  /*4d80*/  MUFU.EX2 R13, R12 ;  /* 0x0000000c000d7308 */ /* 0x000e260000000800 */
[----:B------:R-:W-:-:S04]  /*4d90*/  FFMA R4, R11, R4, 0.06809400022029876709 ;  /* 0x3d8b74de0b047423 */ /* 0x000fc80000000004 */
[----:B------:R-:W-:-:S04]  /*4da0*/  FFMA R4, R11, R4, 0.015377387404441833496 ;  /* 0x3c7bf1700b047423 */ /* 0x000fc80000000004 */
[----:B------:R-:W-:-:S04]  /*4db0*/  FFMA R4, R11, R4, -0.1396210789680480957 ;  /* 0xbe0ef8d40b047423 */ /* 0x000fc80000000004 */
[----:B------:R-:W-:Y:S01]  /*4dc0*/  FFMA R11, R11, R4, 1.232995152473449707 ;  /* 0x3f9dd2c90b0b7423 */ /* 0x000fe20000000004 */
[----:B0-----:R-:W-:-:S03]  /*4dd0*/  FMUL R10, R10, R13 ;  /* 0x0000000d0a0a7220 */ /* 0x001fc60000400000 */
[----:B------:R-:W-:Y:S01]  /*4de0*/  FMUL R9, R11, R6 ;  /* 0x000000060b097220 */ /* 0x000fe20000400000 */
[----:B------:R-:W-:-:S03]  /*4df0*/  FFMA R5, R10, R5, R10 ;  /* 0x000000050a057223 */ /* 0x000fc6000000000a */
[----:B------:R-:W-:-:S04]  /*4e00*/  FMUL R4, R9, -2 ;  /* 0xc000000009047820 */ /* 0x000fc80000400000 */
[----:B------:R-:W-:-:S04]  /*4e10*/  FFMA R4, |R0|, R4, R11 ;  /* 0x0000000400047223 */ /* 0x000fc8000000020b */
[----:B------:R-:W-:-:S04]  /*4e20*/  FADD R4, -R9, R4 ;  /* 0x0000000409047221 */ /* 0x000fc80000000100 */
[----:B------:R-:W-:-:S04]  /*4e30*/  FFMA R4, R6, R4, R9 ;  /* 0x0000000406047223 */ /* 0x000fc80000000009 */
[----:B------:R-:W-:-:S05]  /*4e40*/  FMUL R5, R4, R5 ;  /* 0x0000000504057220 */ /* 0x000fca0000400000 */
[----:B------:R-:W-:-:S05]  /*4e50*/  FSEL R5, R5, RZ, !P0 ;  /* 0x000000ff05057208 */ /* 0x000fca0004000000 */
[----:B------:R-:W-:Y:S01]  /*4e60*/  @!P1 FADD R5, -R5, 2 ;  /* 0x4000000005059421 */ /* 0x000fe20000000100 */
[----:B------:R-:W-:Y:S06]  /*4e70*/  BRA `(.L_x_22) ;  /* 0x0000001800647947 */ /* 0x000fec0003800000 */
.L_x_796:
[----:B------:R-:W-:Y:S01]  /*4e80*/  FSETP.GE.AND P0, PT, |R0|, 3, PT ;  /* 0x404000000000780b */ /* 0x000fe20003f06200 */
[----:B------:R-:W-:-:S12]  /*4e90*/  BSSY.RECONVERGENT B2, `(.L_x_63) ;  /* 0x0000078000027945 */ /* 0x000fd80003800200 */
[----:B------:R-:W-:Y:S05]  /*4ea0*/  @!P0 BRA `(.L_x_64) ;  /* 0x0000000000d08947 */ /* 0x000fea0003800000 */
[----:B------:R-:W-:-:S13]  /*4eb0*/  FSETP.GE.AND P0, PT, |R0|, 7.8000001907348632812, PT ;  /* 0x40f9999a0000780b */ /* 0x000fda0003f06200 */
[----:B------:R-:W-:Y:S05]  /*4ec0*/  @!P0 BRA `(.L_x_65) ;  /* 0x0000000000948947 */ /* 0x000fea0003800000 */
[----:B------:R-:W-:Y:S01]  /*4ed0*/  FADD R9, |R0|, -RZ ;  /* 0x800000ff00097221 */ /* 0x000fe20000000200 */
[----:B------:R-:W-:Y:S01]  /*4ee0*/  MOV R6, 0x3e055027 ;  /* 0x3e05502700067802 */ /* 0x000fe20000000f00 */
[----:B------:R-:W0:Y:S01]  /*4ef0*/  MUFU.RCP R10, |R0| ;  /* 0x40000000000a7308 */ /* 0x000e220000001000 */
[----:B------:R-:W-:Y:S02]  /*4f00*/  IMAD.MOV.U32 R11, RZ, RZ, 0x7f800000 ;  /* 0x7f800000ff0b7424 */ /* 0x000fe400078e00ff */
[C---:B------:R-:W-:Y:S02]  /*4f10*/  IADD3 R4, PT, PT, R9.reuse, -0x3f2aaaab, RZ ;  /* 0xc0d5555509047810 */ /* 0x040fe40007ffe0ff */
[----:B------:R-:W-:Y:S02]  /*4f20*/  ISETP.GT.U32.AND P0, PT, R9, 0x7f7fffff, PT ;  /* 0x7f7fffff0900780c */ /* 0x000fe40003f04070 */
[----:B------:R-:W-:-:S04]  /*4f30*/  LOP3.LUT R4, R4, 0xff800000, RZ, 0xc0, !PT ;  /* 0xff80000004047812 */ /* 0x000fc800078ec0ff */
[----:B------:R-:W-:Y:S01]  /*4f40*/  IADD3 R5, PT, PT, -R4, R9, RZ ;  /* 0x0000000904057210 */ /* 0x000fe20007ffe1ff */
[----:B------:R-:W-:Y:S01]  /*4f50*/  HFMA2 R9, -RZ, RZ, 0.78662109375, -1877 ;  /* 0x3a4be755ff097431 */ /* 0x000fe200000001ff */
[----:B------:R-:W-:-:S03]  /*4f60*/  I2FP.F32.S32 R4, R4 ;  /* 0x0000000400047245 */ /* 0x000fc60000201400 */
[----:B------:R-:W-:-:S04]  /*4f70*/  FADD R5, R5, -1 ;  /* 0xbf80000005057421 */ /* 0x000fc80000000000 */
[----:B------:R-:W-:-:S04]  /*4f80*/  FFMA R6, R5, -R6, 0.14084610342979431152 ;  /* 0x3e1039f605067423 */ /* 0x000fc80000000806 */
[----:B------:R-:W-:-:S04]  /*4f90*/  FFMA R6, R5, R6, -0.12148627638816833496 ;  /* 0xbdf8cdcc05067423 */ /* 0x000fc80000000006 */
[----:B------:R-:W-:-:S04]  /*4fa0*/  FFMA R6, R5, R6, 0.13980610668659210205 ;  /* 0x3e0f295505067423 */ /* 0x000fc80000000006 */
[----:B------:R-:W-:-:S04]  /*4fb0*/  FFMA R6, R5, R6, -0.16684235632419586182 ;  /* 0xbe2ad8b905067423 */ /* 0x000fc80000000006 */
[----:B------:R-:W-:-:S04]  /*4fc0*/  FFMA R6, R5, R6, 0.20012299716472625732 ;  /* 0x3e4ced0b05067423 */ /* 0x000fc80000000006 */
[----:B------:R-:W-:-:S04]  /*4fd0*/  FFMA R6, R5, R6, -0.24999669194221496582 ;  /* 0xbe7fff2205067423 */ /* 0x000fc80000000006 */
[----:B------:R-:W-:-:S04]  /*4fe0*/  FFMA R6, R5, R6, 0.33333182334899902344 ;  /* 0x3eaaaa7805067423 */ /* 0x000fc80000000006 */
[----:B------:R-:W-:-:S04]  /*4ff0*/  FFMA R6, R5, R6, -0.5 ;  /* 0xbf00000005067423 */ /* 0x000fc80000000006 */
[----:B------:R-:W-:-:S04]  /*5000*/  FMUL R6, R5, R6 ;  /* 0x0000000605067220 */ /* 0x000fc80000400000 */
[----:B------:R-:W-:Y:S01]  /*5010*/  FFMA R6, R5, R6, R5 ;  /* 0x0000000605067223 */ /* 0x000fe20000000005 */
[----:B------:R-:W-:Y:S01]  /*5020*/  FFMA R5, R4, 1.1920928955078125e-07, RZ ;  /* 0x3400000004057823 */ /* 0x000fe200000000ff */
[----:B0-----:R-:W-:-:S03]  /*5030*/  FMUL R4, R10, R10 ;  /* 0x0000000a0a047220 */ /* 0x001fc60000400000 */
[----:B------:R-:W-:Y:S01]  /*5040*/  FFMA R6, R5, 0.69314718246459960938, R6 ;  /* 0x3f31721805067823 */ /* 0x000fe20000000006 */
[----:B------:R-:W-:Y:S01]  /*5050*/  FFMA R5, R4, R9, -0.0027776553761214017868 ;  /* 0xbb36095304057423 */ /* 0x000fe20000000009 */
[C---:B------:R-:W-:Y:S01]  /*5060*/  @P0 FFMA R6, |R0|.reuse, R11, +INF ;  /* 0x7f80000000060423 */ /* 0x040fe2000000020b */
[C---:B------:R-:W-:Y:S01]  /*5070*/  FADD R9, |R0|.reuse, -0.5 ;  /* 0xbf00000000097421 */ /* 0x040fe20000000200 */
[----:B------:R-:W-:Y:S01]  /*5080*/  FSETP.NEU.AND P0, PT, |R0|, +INF , PT ;  /* 0x7f8000000000780b */ /* 0x000fe20003f0d200 */
[----:B------:R-:W-:Y:S01]  /*5090*/  FFMA R5, R4, R5, 0.083333276212215423584 ;  /* 0x3daaaaa304057423 */ /* 0x000fe20000000005 */
[----:B------:R-:W-:-:S03]  /*50a0*/  FMUL R6, R6, 0.5 ;  /* 0x3f00000006067820 */ /* 0x000fc60000400000 */
[----:B------:R-:W-:Y:S01]  /*50b0*/  FFMA R5, R10, R5, 0.91893851757049560547 ;  /* 0x3f6b3f8e0a057423 */ /* 0x000fe20000000005 */
[----:B------:R-:W-:-:S04]  /*50c0*/  FMUL R6, R6, R9 ;  /* 0x0000000906067220 */ /* 0x000fc80000400000 */
[--C-:B------:R-:W-:Y:S01]  /*50d0*/  FADD R5, R5, R6.reuse ;  /* 0x0000000605057221 */ /* 0x100fe20000000000 */
[----:B------:R-:W-:-:S04]  /*50e0*/  FADD R6, -|R0|, R6 ;  /* 0x0000000600067221 */ /* 0x000fc80000000300 */
[----:B------:R-:W-:-:S05]  /*50f0*/  FADD R6, R6, R5 ;  /* 0x0000000506067221 */ /* 0x000fca0000000000 */
[----:B------:R-:W-:Y:S01]  /*5100*/  FSEL R6, R6, +INF , P0 ;  /* 0x7f80000006067808 */ /* 0x000fe20000000000 */
[----:B------:R-:W-:Y:S06]  /*5110*/  BRA `(.L_x_66) ;  /* 0x00000004003c7947 */ /* 0x000fec0003800000 */
.L_x_65:
[----:B------:R-:W-:Y:S01]  /*5120*/  FADD R6, |R0|, -3 ;  /* 0xc040000000067421 */ /* 0x000fe20000000200 */
[----:B------:R-:W-:-:S03]  /*5130*/  MOV R9, 0x443b38fb ;  /* 0x443b38fb00097802 */ /* 0x000fc60000000f00 */
[----:B------:R-:W-:-:S04]  /*5140*/  FADD R5, R6, -259.2509765625 ;  /* 0xc381a02006057421 */ /* 0x000fc80000000000 */
[----:B------:R-:W-:-:S04]  /*5150*/  FFMA R5, R6, R5, -10777.1796875 ;  /* 0xc62864b806057423 */ /* 0x000fc80000000005 */
[----:B------:R-:W-:-:S04]  /*5160*/  FFMA R5, R6, R5, -92685.046875 ;  /* 0xc7b5068606057423 */ /* 0x000fc80000000005 */
[C---:B------:R-:W-:Y:S01]  /*5170*/  FFMA R4, R6.reuse, R5, -206353.578125 ;  /* 0xc849846506047423 */ /* 0x040fe20000000005 */
[----:B------:R-:W-:-:S04]  /*5180*/  FFMA R5, R6, -R9, -12349.7421875 ;  /* 0xc640f6f806057423 */ /* 0x000fc80000000809 */
[C---:B------:R-:W-:Y:S01]  /*5190*/  FFMA R5, R6.reuse, R5, -41061.375 ;  /* 0xc720656006057423 */ /* 0x040fe20000000005 */
[----:B------:R-:W0:Y:S03]  /*51a0*/  MUFU.RCP R4, R4 ;  /* 0x0000000400047308 */ /* 0x000e260000001000 */
[----:B------:R-:W-:-:S04]  /*51b0*/  FFMA R5, R6, R5, -48310.6640625 ;  /* 0xc73cb6aa06057423 */ /* 0x000fc80000000005 */
[----:B------:R-:W-:-:S04]  /*51c0*/  FFMA R5, R6, R5, -143033.40625 ;  /* 0xc80bae5a06057423 */ /* 0x000fc80000000005 */
[----:B0-----:R-:W-:Y:S01]  /*51d0*/  FFMA R6, R5, R4, R6 ;  /* 0x0000000405067223 */ /* 0x001fe20000000006 */
[----:B------:R-:W-:Y:S06]  /*51e0*/  BRA `(.L_x_66) ;  /* 0x0000000400087947 */ /* 0x000fec0003800000 */
.L_x_64:
[----:B------:R-:W-:-:S13]  /*51f0*/  FSETP.GE.AND P0, PT, |R0|, 1.5, PT ;  /* 0x3fc000000000780b */ /* 0x000fda0003f06200 */
[----:B------:R-:W-:Y:S05]  /*5200*/  @!P0 BRA `(.L_x_67) ;  /* 0x0000000000348947 */ /* 0x000fea0003800000 */
[----:B------:R-:W-:Y:S02]  /*5210*/  HFMA2 R5, -RZ, RZ, 0.5390625, 0.00012171268463134765625 ;  /* 0x385007faff057431 */ /* 0x000fe400000001ff */
[----:B------:R-:W-:-:S04]  /*5220*/  FADD R6, |R0|, -2 ;  /* 0xc000000000067421 */ /* 0x000fc80000000200 */
[----:B------:R-:W-:-:S04]  /*5230*/  FFMA R5, R6, R5, -0.00022089484264142811298 ;  /* 0xb967a00206057423 */ /* 0x000fc80000000005 */
[----:B------:R-:W-:-:S04]  /*5240*/  FFMA R5, R6, R5, 0.00054131424985826015472 ;  /* 0x3a0de6fc06057423 */ /* 0x000fc80000000005 */
[----:B------:R-:W-:-:S04]  /*5250*/  FFMA R5, R6, R5, -0.0012045169714838266373 ;  /* 0xba9de0e206057423 */ /* 0x000fc80000000005 */
[----:B------:R-:W-:-:S04]  /*5260*/  FFMA R5, R6, R5, 0.0028842517640441656113 ;  /* 0x3b3d05b706057423 */ /* 0x000fc80000000005 */
[----:B------:R-:W-:-:S04]  /*5270*/  FFMA R5, R6, R5, -0.0073827579617500305176 ;  /* 0xbbf1eb1006057423 */ /* 0x000fc80000000005 */
[----:B------:R-:W-:-:S04]  /*5280*/  FFMA R5, R6, R5, 0.020581319928169250488 ;  /* 0x3ca89a2806057423 */ /* 0x000fc80000000005 */
[----:B------:R-:W-:-:S04]  /*5290*/  FFMA R5, R6, R5, -0.06735248863697052002 ;  /* 0xbd89f01a06057423 */ /* 0x000fc80000000005 */
[----:B------:R-:W-:-:S04]  /*52a0*/  FFMA R5, R6, R5, 0.32246702909469604492 ;  /* 0x3ea51a6606057423 */ /* 0x000fc80000000005 */
[----:B------:R-:W-:-:S04]  /*52b0*/  FFMA R5, R6, R5, 0.42278432846069335938 ;  /* 0x3ed8773006057423 */ /* 0x000fc80000000005 */
[----:B------:R-:W-:Y:S01]  /*52c0*/  FMUL R6, R6, R5 ;  /* 0x0000000506067220 */ /* 0x000fe20000400000 */
[----:B------:R-:W-:Y:S06]  /*52d0*/  BRA `(.L_x_66) ;  /* 0x0000000000cc7947 */ /* 0x000fec0003800000 */
.L_x_67:
[----:B------:R-:W-:-:S13]  /*52e0*/  FSETP.GE.AND P0, PT, |R0|, 0.69999998807907104492, PT ;  /* 0x3f3333330000780b */ /* 0x000fda0003f06200 */
[----:B------:R-:W-:Y:S05]  /*52f0*/  @!P0 BRA `(.L_x_68) ;  /* 0x0000000000388947 */ /* 0x000fea0003800000 */
[----:B------:R-:W-:Y:S01]  /*5300*/  MOV R4, 0x3d3bef76 ;  /* 0x3d3bef7600047802 */ /* 0x000fe20000000f00 */
[----:B------:R-:W-:-:S04]  /*5310*/  FADD R5, -|R0|, 1 ;  /* 0x3f80000000057421 */ /* 0x000fc80000000300 */
[----:B------:R-:W-:-:S04]  /*5320*/  FFMA R4, R5, R4, 0.10373967140913009644 ;  /* 0x3dd4757705047423 */ /* 0x000fc80000000004 */
[----:B------:R-:W-:-:S04]  /*5330*/  FFMA R4, R5, R4, 0.12280363589525222778 ;  /* 0x3dfb807905047423 */ /* 0x000fc80000000004 */
[----:B------:R-:W-:-:S04]  /*5340*/  FFMA R4, R5, R4, 0.12752421200275421143 ;  /* 0x3e0295b505047423 */ /* 0x000fc80000000004 */
[----:B------:R-:W-:-:S04]  /*5350*/  FFMA R4, R5, R4, 0.14321668446063995361 ;  /* 0x3e12a76505047423 */ /* 0x000fc80000000004 */
[----:B------:R-:W-:-:S04]  /*5360*/  FFMA R4, R5, R4, 0.16934357583522796631 ;  /* 0x3e2d686705047423 */ /* 0x000fc80000000004 */
[----:B------:R-:W-:-:S04]  /*5370*/  FFMA R4, R5, R4, 0.2074079364538192749 ;  /* 0x3e5462bf05047423 */ /* 0x000fc80000000004 */
[----:B------:R-:W-:-:S04]  /*5380*/  FFMA R4, R5, R4, 0.27058750391006469727 ;  /* 0x3e8a8a7205047423 */ /* 0x000fc80000000004 */
[----:B------:R-:W-:-:S04]  /*5390*/  FFMA R4, R5, R4, 0.40068542957305908203 ;  /* 0x3ecd26a405047423 */ /* 0x000fc80000000004 */
[----:B------:R-:W-:-:S04]  /*53a0*/  FFMA R4, R5, R4, 0.82246696949005126953 ;  /* 0x3f528d3205047423 */ /* 0x000fc80000000004 */
[----:B------:R-:W-:-:S04]  /*53b0*/  FFMA R4, R5, R4, 0.57721567153930664062 ;  /* 0x3f13c46805047423 */ /* 0x000fc80000000004 */
[----:B------:R-:W-:Y:S01]  /*53c0*/  FMUL R6, R5, R4 ;  /* 0x0000000405067220 */ /* 0x000fe20000400000 */
[----:B------:R-:W-:Y:S06]  /*53d0*/  BRA `(.L_x_66) ;  /* 0x00000000008c7947 */ /* 0x000fec0003800000 */
.L_x_68:
[----:B------:R-:W-:Y:S01]  /*53e0*/  HFMA2 R5, -RZ, RZ, 0.92724609375, 0.00441741943359375 ;  /* 0x3b6b1c86ff057431 */ /* 0x000fe200000001ff */
[----:B------:R-:W-:-:S04]  /*53f0*/  MOV R9, 0x3e055027 ;  /* 0x3e05502700097802 */ /* 0x000fc80000000f00 */
[----:B------:R-:W-:-:S04]  /*5400*/  FFMA R5, |R0|, R5, -0.0054712854325771331787 ;  /* 0xbbb3487800057423 */ /* 0x000fc80000000205 */
[----:B------:R-:W-:-:S04]  /*5410*/  FFMA R5, |R0|, R5, -0.044627126306295394897 ;  /* 0xbd36caef00057423 */ /* 0x000fc80000000205 */
[----:B------:R-:W-:-:S04]  /*5420*/  FFMA R5, |R0|, R5, 0.16731770336627960205 ;  /* 0x3e2b555500057423 */ /* 0x000fc80000000205 */
[----:B------:R-:W-:-:S04]  /*5430*/  FFMA R5, |R0|, R5, -0.042135979980230331421 ;  /* 0xbd2c96c700057423 */ /* 0x000fc80000000205 */
[----:B------:R-:W-:-:S04]  /*5440*/  FFMA R5, |R0|, R5, -0.6558672785758972168 ;  /* 0xbf27e6eb00057423 */ /* 0x000fc80000000205 */
[----:B------:R-:W-:-:S04]  /*5450*/  FFMA R5, |R0|, R5, 0.57721537351608276367 ;  /* 0x3f13c46300057423 */ /* 0x000fc80000000205 */
[----:B------:R-:W-:-:S04]  /*5460*/  FMUL R5, |R0|, R5 ;  /* 0x0000000500057220 */ /* 0x000fc80000400200 */
[----:B------:R-:W-:-:S05]  /*5470*/  FFMA R5, |R0|, R5, |R0| ;  /* 0x0000000500057223 */ /* 0x000fca0000000600 */
[----:B------:R-:W-:-:S13]  /*5480*/  FSETP.GEU.AND P0, PT, R5, 1.175494350822287508e-38, PT ;  /* 0x008000000500780b */ /* 0x000fda0003f0e000 */
[----:B------:R-:W-:-:S04]  /*5490*/  @!P0 FMUL R5, R5, 8388608 ;  /* 0x4b00000005058820 */ /* 0x000fc80000400000 */
[C---:B------:R-:W-:Y:S01]  /*54a0*/  VIADD R4, R5.reuse, 0xc0d55555 ;  /* 0xc0d5555505047836 */ /* 0x040fe20000000000 */
[----:B------:R-:W-:-:S04]  /*54b0*/  FSETP.NEU.AND P1, PT, R5, RZ, PT ;  /* 0x000000ff0500720b */ /* 0x000fc80003f2d000 */
        /* <DEDUP_REMOVED lines=20> */
[----:B------:R-:W-:-:S07]  /*5600*/  FSEL R6, -R4, +INF , P1 ;  /* 0x7f80000004067808 */ /* 0x000fce0000800100 */
.L_x_66:
[----:B------:R-:W-:Y:S05]  /*5610*/  BSYNC.RECONVERGENT B2 ;  /* 0x0000000000027941 */ /* 0x000fea0003800200 */
.L_x_63:
[----:B------:R-:W-:Y:S02]  /*5620*/  FSETP.GE.AND P0, PT, R0, RZ, PT ;  /* 0x000000ff0000720b */ /* 0x000fe40003f06000 */
[----:B------:R-:W-:-:S11]  /*5630*/  MOV R5, R6 ;  /* 0x0000000600057202 */ /* 0x000fd60000000f00 */
[----:B------:R-:W-:Y:S05]  /*5640*/  @P0 BRA `(.L_x_22) ;  /* 0x0000001000700947 */ /* 0x000fea0003800000 */
[----:B------:R-:W0:Y:S02]  /*5650*/  FRND.FLOOR R5, |R0| ;  /* 0x4000000000057307 */ /* 0x000e240000205000 */
[----:B0-----:R-:W-:Y:S01]  /*5660*/  FSETP.NEU.AND P0, PT, |R0|, R5, PT ;  /* 0x000000050000720b */ /* 0x001fe20003f0d200 */
[----:B------:R-:W-:-:S12]  /*5670*/  IMAD.MOV.U32 R5, RZ, RZ, 0x7f800000 ;  /* 0x7f800000ff057424 */ /* 0x000fd800078e00ff */
[----:B------:R-:W-:Y:S05]  /*5680*/  @!P0 BRA `(.L_x_22) ;  /* 0x0000001000608947 */ /* 0x000fea0003800000 */
[----:B------:R-:W-:Y:S02]  /*5690*/  FSETP.GEU.AND P0, PT, |R0|, 9.999999682655225389e-20, PT ;  /* 0x1fec1e4a0000780b */ /* 0x000fe40003f0e200 */
[----:B------:R-:W-:-:S11]  /*56a0*/  MOV R5, 0x7f800000 ;  /* 0x7f80000000057802 */ /* 0x000fd60000000f00 */
[----:B------:R-:W-:Y:S05]  /*56b0*/  @P0 BRA `(.L_x_69) ;  /* 0x00000000006c0947 */ /* 0x000fea0003800000 */
[C---:B------:R-:W-:Y:S01]  /*56c0*/  FMUL R9, |R0|.reuse, 8388608 ;  /* 0x4b00000000097820 */ /* 0x040fe20000400200 */
[----:B------:R-:W-:Y:S01]  /*56d0*/  FSETP.GEU.AND P0, PT, |R0|, 1.175494350822287508e-38, PT ;  /* 0x008000000000780b */ /* 0x000fe20003f0e200 */
[----:B------:R-:W-:-:S03]  /*56e0*/  HFMA2 R11, -RZ, RZ, 1.5048828125, 33.21875 ;  /* 0x3e055027ff0b7431 */ /* 0x000fc600000001ff */
[----:B------:R-:W-:-:S04]  /*56f0*/  FSEL R0, R9, |R0|, !P0 ;  /* 0x4000000009007208 */ /* 0x000fc80004000000 */
[C---:B------:R-:W-:Y:S02]  /*5700*/  IADD3 R4, PT, PT, R0.reuse, -0x3f2aaaab, RZ ;  /* 0xc0d5555500047810 */ /* 0x040fe40007ffe0ff */
[----:B------:R-:W-:Y:S02]  /*5710*/  FSETP.NEU.AND P1, PT, R0, RZ, PT ;  /* 0x000000ff0000720b */ /* 0x000fe40003f2d000 */
[----:B------:R-:W-:-:S04]  /*5720*/  LOP3.LUT R9, R4, 0xff800000, RZ, 0xc0, !PT ;  /* 0xff80000004097812 */ /* 0x000fc800078ec0ff */
[-C--:B------:R-:W-:Y:S02]  /*5730*/  IADD3 R4, PT, PT, R0, -R9.reuse, RZ ;  /* 0x8000000900047210 */ /* 0x080fe40007ffe0ff */
[----:B------:R-:W-:-:S03]  /*5740*/  I2FP.F32.S32 R9, R9 ;  /* 0x0000000900097245 */ /* 0x000fc60000201400 */
[----:B------:R-:W-:Y:S01]  /*5750*/  FADD R6, R4, -1 ;  /* 0xbf80000004067421 */ /* 0x000fe20000000000 */
[----:B------:R-:W-:Y:S02]  /*5760*/  FSEL R4, RZ, -23, P0 ;  /* 0xc1b80000ff047808 */ /* 0x000fe40000000000 */
[----:B------:R-:W-:Y:S01]  /*5770*/  ISETP.GT.U32.AND P0, PT, R0, 0x7f7fffff, PT ;  /* 0x7f7fffff0000780c */ /* 0x000fe20003f04070 */
[C---:B------:R-:W-:Y:S02]  /*5780*/  FFMA R11, R6.reuse, -R11, 0.14084610342979431152 ;  /* 0x3e1039f6060b7423 */ /* 0x040fe4000000080b */
[----:B------:R-:W-:Y:S02]  /*5790*/  FFMA R4, R9, 1.1920928955078125e-07, R4 ;  /* 0x3400000009047823 */ /* 0x000fe40000000004 */
        /* <DEDUP_REMOVED lines=8> */
[----:B------:R-:W-:-:S04]  /*5820*/  FFMA R11, R6, R11, R6 ;  /* 0x0000000b060b7223 */ /* 0x000fc80000000006 */
[----:B------:R-:W-:Y:S01]  /*5830*/  FFMA R4, R4, 0.69314718246459960938, R11 ;  /* 0x3f31721804047823 */ /* 0x000fe2000000000b */
[----:B------:R-:W-:-:S05]  /*5840*/  @P0 FFMA R4, R0, R5, +INF ;  /* 0x7f80000000040423 */ /* 0x000fca0000000005 */
[----:B------:R-:W-:Y:S01]  /*5850*/  FSEL R5, -R4, +INF , P1 ;  /* 0x7f80000004057808 */ /* 0x000fe20000800100 */
[----:B------:R-:W-:Y:S06]  /*5860*/  BRA `(.L_x_22) ;  /* 0x0000000c00e87947 */ /* 0x000fec0003800000 */
.L_x_69:
[----:B------:R-:W-:Y:S01]  /*5870*/  FADD R4, |R0|, |R0| ;  /* 0x4000000000047221 */ /* 0x000fe20000000200 */
[----:B------:R-:W-:Y:S01]  /*5880*/  IMAD.MOV.U32 R14, RZ, RZ, 0x37cbac00 ;  /* 0x37cbac00ff0e7424 */ /* 0x000fe200078e00ff */
[----:B------:R-:W-:Y:S02]  /*5890*/  MOV R13, 0x3d2aaabb ;  /* 0x3d2aaabb000d7802 */ /* 0x000fe40000000f00 */
[----:B------:R-:W0:Y:S01]  /*58a0*/  FRND R9, R4 ;  /* 0x0000000400097307 */ /* 0x000e220000201000 */
[----:B------:R-:W-:-:S07]  /*58b0*/  MOV R15, 0x3effffff ;  /* 0x3effffff000f7802 */ /* 0x000fce0000000f00 */
[----:B------:R-:W1:Y:S01]  /*58c0*/  F2I.NTZ R10, R4 ;  /* 0x00000004000a7305 */ /* 0x000e620000203100 */
[----:B0-----:R-:W-:-:S04]  /*58d0*/  FFMA R9, R9, -0.5, |R0| ;  /* 0xbf00000009097823 */ /* 0x001fc80000000400 */
[----:B------:R-:W-:Y:S01]  /*58e0*/  FMUL R9, R9, 3.1415927410125732422 ;  /* 0x40490fdb09097820 */ /* 0x000fe20000400000 */
[----:B-1----:R-:W-:-:S03]  /*58f0*/  LOP3.LUT R12, R10, 0x1, RZ, 0xc0, !PT ;  /* 0x000000010a0c7812 */ /* 0x002fc600078ec0ff */
[----:B------:R-:W-:Y:S01]  /*5900*/  FMUL R11, R9, R9 ;  /* 0x00000009090b7220 */ /* 0x000fe20000400000 */
[----:B------:R-:W-:Y:S02]  /*5910*/  LOP3.LUT P1, RZ, R10, 0x2, RZ, 0xc0, !PT ;  /* 0x000000020aff7812 */ /* 0x000fe4000782c0ff */
[----:B------:R-:W-:Y:S01]  /*5920*/  ISETP.NE.U32.AND P0, PT, R12, 0x1, PT ;  /* 0x000000010c00780c */ /* 0x000fe20003f05070 */
[----:B------:R-:W-:-:S03]  /*5930*/  FFMA R12, R11, R14, -0.0013887860113754868507 ;  /* 0xbab607ed0b0c7423 */ /* 0x000fc6000000000e */
[----:B------:R-:W-:Y:S02]  /*5940*/  FSEL R14, R13, 0.0083327032625675201416, !P0 ;  /* 0x3c0885e40d0e7808 */ /* 0x000fe40004000000 */
[----:B------:R-:W-:Y:S02]  /*5950*/  FSEL R12, R12, -0.00019574658654164522886, !P0 ;  /* 0xb94d41530c0c7808 */ /* 0x000fe40004000000 */
[----:B------:R-:W-:Y:S02]  /*5960*/  FSEL R4, R9, 1, P0 ;  /* 0x3f80000009047808 */ /* 0x000fe40000000000 */
[----:B------:R-:W-:Y:S01]  /*5970*/  FSEL R13, -R15, -0.16666662693023681641, !P0 ;  /* 0xbe2aaaa80f0d7808 */ /* 0x000fe20004000100 */
[C---:B------:R-:W-:Y:S02]  /*5980*/  FFMA R12, R11.reuse, R12, R14 ;  /* 0x0000000c0b0c7223 */ /* 0x040fe4000000000e */
[C---:B------:R-:W-:Y:S02]  /*5990*/  FFMA R9, R11.reuse, R4, RZ ;  /* 0x000000040b097223 */ /* 0x040fe400000000ff */
[----:B------:R-:W-:Y:S01]  /*59a0*/  FFMA R12, R11, R12, R13 ;  /* 0x0000000c0b0c7223 */ /* 0x000fe2000000000d */
[----:B------:R-:W-:-:S03]  /*59b0*/  IMAD.MOV.U32 R11, RZ, RZ, 0x3e055027 ;  /* 0x3e055027ff0b7424 */ /* 0x000fc600078e00ff */
[----:B------:R-:W-:-:S04]  /*59c0*/  FFMA R9, R9, R12, R4 ;  /* 0x0000000c09097223 */ /* 0x000fc80000000004 */
[----:B------:R-:W-:-:S04]  /*59d0*/  @P1 FADD R9, RZ, -R9 ;  /* 0x80000009ff091221 */ /* 0x000fc80000000000 */
[----:B------:R-:W-:-:S05]  /*59e0*/  FMUL R0, |R0|, |R9| ;  /* 0x4000000900007220 */ /* 0x000fca0000400200 */
[----:B------:R-:W-:-:S13]  /*59f0*/  FSETP.GEU.AND P0, PT, R0, 1.175494350822287508e-38, PT ;  /* 0x008000000000780b */ /* 0x000fda0003f0e000 */
[----:B------:R-:W-:-:S05]  /*5a00*/  @!P0 FMUL R0, R0, 8388608 ;  /* 0x4b00000000008820 */ /* 0x000fca0000400000 */
[----:B------:R-:W-:-:S04]  /*5a10*/  IADD3 R4, PT, PT, R0, -0x3f2aaaab, RZ ;  /* 0xc0d5555500047810 */ /* 0x000fc80007ffe0ff */
        /* <DEDUP_REMOVED lines=18> */
[C---:B------:R-:W-:Y:S01]  /*5b40*/  @P0 FFMA R4, R0.reuse, R5, +INF ;  /* 0x7f80000000040423 */ /* 0x040fe20000000005 */
[----:B------:R-:W-:-:S03]  /*5b50*/  FSETP.NEU.AND P0, PT, R0, RZ, PT ;  /* 0x000000ff0000720b */ /* 0x000fc60003f0d000 */
[----:B------:R-:W-:-:S05]  /*5b60*/  FADD R4, -R4, 1.1447298526763916016 ;  /* 0x3f92868204047421 */ /* 0x000fca0000000100 */
[----:B------:R-:W-:-:S05]  /*5b70*/  FSEL R5, R4, +INF , P0 ;  /* 0x7f80000004057808 */ /* 0x000fca0000000000 */
[----:B------:R-:W-:Y:S01]  /*5b80*/  FADD R5, R5, -R6 ;  /* 0x8000000605057221 */ /* 0x000fe20000000000 */
[----:B------:R-:W-:Y:S06]  /*5b90*/  BRA `(.L_x_22) ;  /* 0x0000000c001c7947 */ /* 0x000fec0003800000 */
.L_x_57:
[----:B------:R-:W-:-:S13]  /*5ba0*/  ISETP.GT.AND P0, PT, R4, 0x48, PT ;  /* 0x000000480400780c */ /* 0x000fda0003f04270 */
[----:B------:R-:W-:Y:S05]  /*5bb0*/  @P0 BRA `(.L_x_70) ;  /* 0x0000000400140947 */ /* 0x000fea0003800000 */
[----:B------:R-:W-:-:S04]  /*5bc0*/  IADD3 R5, PT, PT, R4, -0x46, RZ ;  /* 0xffffffba04057810 */ /* 0x000fc80007ffe0ff */
[----:B------:R-:W-:-:S04]  /*5bd0*/  VIMNMX.U32 R5, PT, PT, R5, 0x2, PT ;  /* 0x0000000205057848 */ /* 0x000fc80003fe0000 */
[----:B------:R-:W-:-:S04]  /*5be0*/  SHF.L.U32 R5, R5, 0x2, RZ ;  /* 0x0000000205057819 */ /* 0x000fc800000006ff */
[----:B------:R-:W0:Y:S02]  /*5bf0*/  LDC R10, c[0x2][R5+0x70] ;  /* 0x00801c00050a7b82 */ /* 0x000e240000000800 */
[----:B0-----:R-:W-:-:S04]  /*5c00*/  SHF.R.S32.HI R11, RZ, 0x1f, R10 ;  /* 0x0000001fff0b7819 */ /* 0x001fc8000001140a */
.L_x_798:
[----:B------:R-:W-:Y:S05]  /*5c10*/  BRX R10 -0x5c20                                                          (*"BRANCH_TARGETS .L_x_799,.L_x_800,.L_x_801"*) ;  /* 0xffffffa00af87949 */ /* 0x000fea000383ffff */
.L_x_801:
[----:B------:R-:W-:Y:S02]  /*5c20*/  ISETP.NE.AND P0, PT, R4, 0x48, PT ;  /* 0x000000480400780c */ /* 0x000fe40003f05270 */
[----:B------:R-:W-:-:S11]  /*5c30*/  MOV R5, R0 ;  /* 0x0000000000057202 */ /* 0x000fd60000000f00 */
[----:B------:R-:W-:Y:S05]  /*5c40*/  @P0 BRA `(.L_x_22) ;  /* 0x0000000800f00947 */ /* 0x000fea0003800000 */
[----:B------:R-:W-:Y:S02]  /*5c50*/  HFMA2 R6, -RZ, RZ, 0.61474609375, 16.90625 ;  /* 0x38eb4c3aff067431 */ /* 0x000fe400000001ff */
[----:B------:R-:W-:Y:S01]  /*5c60*/  FMUL R4, R0, 0.70710676908493041992 ;  /* 0x3f3504f300047820 */ /* 0x000fe20000400000 */
[----:B------:R-:W-:Y:S02]  /*5c70*/  IMAD.MOV.U32 R10, RZ, RZ, 0x3aae005b ;  /* 0x3aae005bff0a7424 */ /* 0x000fe400078e00ff */
[----:B------:R-:W-:Y:S01]  /*5c80*/  HFMA2 R11, -RZ, RZ, 1.28515625, -179.25 ;  /* 0x3d24d99aff0b7431 */ /* 0x000fe200000001ff */
[----:B------:R-:W-:Y:S01]  /*5c90*/  MOV R9, 0x3c09919f ;  /* 0x3c09919f00097802 */ /* 0x000fe20000000f00 */
[C---:B------:R-:W-:Y:S01]  /*5ca0*/  FMUL R5, R4.reuse, R4 ;  /* 0x0000000404057220 */ /* 0x040fe20000400000 */
[----:B------:R-:W-:Y:S01]  /*5cb0*/  FSETP.GE.AND P0, PT, |R4|, 1.0029599666595458984, PT ;  /* 0x3f8060fe0400780b */ /* 0x000fe20003f06200 */
[----:B------:R-:W-:Y:S02]  /*5cc0*/  HFMA2 R12, -RZ, RZ, 1.8525390625, -0.310791015625 ;  /* 0x3f69b4f9ff0c7431 */ /* 0x000fe400000001ff */
[----:B------:R-:W-:Y:S01]  /*5cd0*/  FMUL R0, R0, 0.5 ;  /* 0x3f00000000007820 */ /* 0x000fe20000400000 */
[----:B------:R-:W-:-:S02]  /*5ce0*/  FSEL R5, |R4|, R5, P0 ;  /* 0x0000000504057208 */ /* 0x000fc40000000200 */
[----:B------:R-:W-:Y:S02]  /*5cf0*/  FSEL R6, R6, 8.4834944573231041431e-05, P0 ;  /* 0x38b1e96a06067808 */ /* 0x000fe40000000000 */
[----:B------:R-:W-:Y:S02]  /*5d00*/  FSEL R10, -R10, -0.00082130916416645050049, P0 ;  /* 0xba574d200a0a7808 */ /* 0x000fe40000000100 */
[----:B------:R-:W-:Y:S02]  /*5d10*/  FSEL R9, R9, 0.0052134888246655464172, P0 ;  /* 0x3baad5ea09097808 */ /* 0x000fe40000000000 */
[----:B------:R-:W-:Y:S01]  /*5d20*/  FSEL R11, -R11, -0.026868773624300956726, P0 ;  /* 0xbcdc1be70b0b7808 */ /* 0x000fe20000000100 */
[----:B------:R-:W-:Y:S01]  /*5d30*/  FFMA R6, R5, R6, R10 ;  /* 0x0000000605067223 */ /* 0x000fe2000000000a */
[----:B------:R-:W-:-:S03]  /*5d40*/  MOV R10, 0x3e235519 ;  /* 0x3e235519000a7802 */ /* 0x000fc60000000f00 */
[C---:B------:R-:W-:Y:S01]  /*5d50*/  FFMA R6, R5.reuse, R6, R9 ;  /* 0x0000000605067223 */ /* 0x040fe20000000009 */
        /* <DEDUP_REMOVED lines=10> */
[----:B------:R-:W0:Y:S02]  /*5e00*/  @P0 MUFU.EX2 R5, R6 ;  /* 0x0000000600050308 */ /* 0x000e240000000800 */
[----:B0-----:R-:W-:-:S05]  /*5e10*/  @P0 FADD R5, -R5, 1 ;  /* 0x3f80000005050421 */ /* 0x001fca0000000100 */
[----:B------:R-:W-:-:S05]  /*5e20*/  @P0 LOP3.LUT R6, R5, 0x80000000, R4, 0xb8, !PT ;  /* 0x8000000005060812 */ /* 0x000fca00078eb804 */
[----:B------:R-:W-:-:S04]  /*5e30*/  FADD R5, R6, 1 ;  /* 0x3f80000006057421 */ /* 0x000fc80000000000 */
[----:B------:R-:W-:Y:S01]  /*5e40*/  FMUL R5, R0, R5 ;  /* 0x0000000500057220 */ /* 0x000fe20000400000 */
[----:B------:R-:W-:Y:S06]  /*5e50*/  BRA `(.L_x_22) ;  /* 0x00000008006c7947 */ /* 0x000fec0003800000 */
.L_x_799:
[----:B------:R-:W-:Y:S01]  /*5e60*/  HFMA2 R9, -RZ, RZ, 3.7421875, 0 ;  /* 0x437c0000ff097431 */ /* 0x000fe200000001ff */
[----:B------:R-:W-:Y:S01]  /*5e70*/  MOV R5, 0x3bbb989d ;  /* 0x3bbb989d00057802 */ /* 0x000fe20000000f00 */
[----:B------:R-:W-:Y:S04]  /*5e80*/  BSSY.RECONVERGENT B3, `(.L_x_71) ;  /* 0x0000015000037945 */ /* 0x000fe80003800200 */
[----:B------:R-:W-:-:S04]  /*5e90*/  FFMA.SAT R4, R0, -R5, 0.5 ;  /* 0x3f00000000047423 */ /* 0x000fc80000002805 */
[----:B------:R-:W-:-:S04]  /*5ea0*/  FFMA.RM R4, R4, R9, 12582913 ;  /* 0x4b40000104047423 */ /* 0x000fc80000004009 */
[C---:B------:R-:W-:Y:S01]  /*5eb0*/  FADD R5, R4.reuse, -12583039 ;  /* 0xcb40007f04057421 */ /* 0x040fe20000000000 */
[----:B------:R-:W-:-:S03]  /*5ec0*/  SHF.L.U32 R4, R4, 0x17, RZ ;  /* 0x0000001704047819 */ /* 0x000fc600000006ff */
[----:B------:R-:W-:-:S04]  /*5ed0*/  FFMA R5, R0, -1.4426950216293334961, -R5 ;  /* 0xbfb8aa3b00057823 */ /* 0x000fc80000000805 */
[----:B------:R-:W-:-:S06]  /*5ee0*/  FFMA R5, R0, -1.925963033500011079e-08, R5 ;  /* 0xb2a5706000057823 */ /* 0x000fcc0000000005 */
[----:B------:R-:W0:Y:S02]  /*5ef0*/  MUFU.EX2 R5, R5 ;  /* 0x0000000500057308 */ /* 0x000e240000000800 */
[----:B0-----:R-:W-:-:S05]  /*5f00*/  FFMA R0, R4, R5, 1 ;  /* 0x3f80000004007423 */ /* 0x001fca0000000005 */
[----:B------:R-:W-:-:S04]  /*5f10*/  IADD3 R4, PT, PT, R0, 0x1800000, RZ ;  /* 0x0180000000047810 */ /* 0x000fc80007ffe0ff */
[----:B------:R-:W-:-:S04]  /*5f20*/  LOP3.LUT R4, R4, 0x7f800000, RZ, 0xc0, !PT ;  /* 0x7f80000004047812 */ /* 0x000fc800078ec0ff */
[----:B------:R-:W-:-:S13]  /*5f30*/  ISETP.GT.U32.AND P0, PT, R4, 0x1ffffff, PT ;  /* 0x01ffffff0400780c */ /* 0x000fda0003f04070 */
[----:B------:R-:W-:Y:S05]  /*5f40*/  @P0 BRA `(.L_x_72) ;  /* 0x0000000000100947 */ /* 0x000fea0003800000 */
[----:B------:R-:W-:-:S07]  /*5f50*/  MOV R14, 0x5f70 ;  /* 0x00005f70000e7802 */ /* 0x000fce0000000f00 */
[----:B------:R-:W-:Y:S05]  /*5f60*/  CALL.REL.NOINC `($__internal_0_$__cuda_sm20_rcp_rn_f32_slowpath) ;  /* 0x00000140006c7944 */ /* 0x000fea0003c00000 */
[----:B------:R-:W-:Y:S01]  /*5f70*/  IMAD.MOV.U32 R5, RZ, RZ, R21 ;  /* 0x000000ffff057224 */ /* 0x000fe200078e0015 */
[----:B------:R-:W-:Y:S06]  /*5f80*/  BRA `(.L_x_73) ;  /* 0x0000000000107947 */ /* 0x000fec0003800000 */
.L_x_72:
[----:B------:R-:W0:Y:S02]  /*5f90*/  MUFU.RCP R5, R0 ;  /* 0x0000000000057308 */ /* 0x000e240000001000 */
[----:B0-----:R-:W-:-:S04]  /*5fa0*/  FFMA R4, R0, R5, -1 ;  /* 0xbf80000000047423 */ /* 0x001fc80000000005 */
[----:B------:R-:W-:-:S04]  /*5fb0*/  FADD.FTZ R4, -R4, -RZ ;  /* 0x800000ff04047221 */ /* 0x000fc80000010100 */
[----:B------:R-:W-:-:S07]  /*5fc0*/  FFMA R5, R5, R4, R5 ;  /* 0x0000000405057223 */ /* 0x000fce0000000005 */
.L_x_73:
[----:B------:R-:W-:Y:S05]  /*5fd0*/  BSYNC.RECONVERGENT B3 ;  /* 0x0000000000037941 */ /* 0x000fea0003800200 */
.L_x_71:
[----:B------:R-:W-:Y:S05]  /*5fe0*/  BRA `(.L_x_22) ;  /* 0x0000000800087947 */ /* 0x000fea0003800000 */
.L_x_800:
[----:B------:R-:W-:Y:S01]  /*5ff0*/  FMNMX R5, RZ, R0, !PT ;  /* 0x00000000ff057209 */ /* 0x000fe20007800000 */
[----:B------:R-:W-:Y:S06]  /*6000*/  BRA `(.L_x_22) ;  /* 0x0000000800007947 */ /* 0x000fec0003800000 */
.L_x_70:
[----:B------:R-:W-:-:S04]  /*6010*/  MOV R5, 0xffffffb7 ;  /* 0xffffffb700057802 */ /* 0x000fc80000000f00 */
[----:B------:R-:W-:-:S04]  /*6020*/  VIADDMNMX.U32 R5, R4, R5, 0x2, PT ;  /* 0x0000000204057446 */ /* 0x000fc80003800005 */
[----:B------:R-:W-:-:S04]  /*6030*/  SHF.L.U32 R5, R5, 0x2, RZ ;  /* 0x0000000205057819 */ /* 0x000fc800000006ff */
[----:B------:R-:W0:Y:S02]  /*6040*/  LDC R10, c[0x2][R5+0x7c] ;  /* 0x00801f00050a7b82 */ /* 0x000e240000000800 */
[----:B0-----:R-:W-:-:S04]  /*6050*/  SHF.R.S32.HI R11, RZ, 0x1f, R10 ;  /* 0x0000001fff0b7819 */ /* 0x001fc8000001140a */
.L_x_802:
[----:B------:R-:W-:Y:S05]  /*6060*/  BRX R10 -0x6070                                                          (*"BRANCH_TARGETS .L_x_803,.L_x_804,.L_x_805"*) ;  /* 0xffffff9c0ae47949 */ /* 0x000fea000383ffff */
.L_x_805:
[----:B------:R-:W-:Y:S02]  /*6070*/  ISETP.NE.AND P0, PT, R4, 0x4b, PT ;  /* 0x0000004b0400780c */ /* 0x000fe40003f05270 */
[----:B------:R-:W-:-:S11]  /*6080*/  MOV R5, R0 ;  /* 0x0000000000057202 */ /* 0x000fd60000000f00 */
[----:B------:R-:W-:Y:S05]  /*6090*/  @P0 BRA `(.L_x_22) ;  /* 0x0000000400dc0947 */ /* 0x000fea0003800000 */
[----:B------:R-:W-:Y:S02]  /*60a0*/  HFMA2 R5, -RZ, RZ, 0.96630859375, -0.0022525787353515625 ;  /* 0x3bbb989dff057431 */ /* 0x000fe400000001ff */
[----:B------:R-:W-:Y:S01]  /*60b0*/  IMAD.MOV.U32 R4, RZ, RZ, 0x437c0000 ;  /* 0x437c0000ff047424 */ /* 0x000fe200078e00ff */
[----:B------:R-:W-:Y:S01]  /*60c0*/  MOV R12, 0x3e800000 ;  /* 0x3e800000000c7802 */ /* 0x000fe20000000f00 */
[----:B------:R-:W-:Y:S02]  /*60d0*/  IMAD.MOV.U32 R11, RZ, RZ, 0x3d39bf78 ;  /* 0x3d39bf78ff0b7424 */ /* 0x000fe400078e00ff */
[----:B------:R-:W-:-:S04]  /*60e0*/  FFMA.SAT R5, R0, R5, 0.5 ;  /* 0x3f00000000057423 */ /* 0x000fc80000002005 */
[----:B------:R-:W-:-:S04]  /*60f0*/  FFMA.RM R4, R5, R4, 12582913 ;  /* 0x4b40000105047423 */ /* 0x000fc80000004004 */
[C---:B------:R-:W-:Y:S01]  /*6100*/  FADD R5, R4.reuse, -12583039 ;  /* 0xcb40007f04057421 */ /* 0x040fe20000000000 */
[----:B------:R-:W-:-:S03]  /*6110*/  SHF.L.U32 R4, R4, 0x17, RZ ;  /* 0x0000001704047819 */ /* 0x000fc600000006ff */
[----:B------:R-:W-:-:S04]  /*6120*/  FFMA R5, R0, 1.4426950216293334961, -R5 ;  /* 0x3fb8aa3b00057823 */ /* 0x000fc80000000805 */
[----:B------:R-:W-:-:S04]  /*6130*/  FFMA R10, R0, 1.925963033500011079e-08, R5 ;  /* 0x32a57060000a7823 */ /* 0x000fc80000000005 */
[----:B------:R0:W1:Y:S02]  /*6140*/  MUFU.EX2 R5, R10 ;  /* 0x0000000a00057308 */ /* 0x0000640000000800 */
[----:B0-----:R-:W-:Y:S02]  /*6150*/  HFMA2 R10, -RZ, RZ, 1.125, -9232 ;  /* 0x3c80f082ff0a7431 */ /* 0x001fe400000001ff */
[----:B-1----:R-:W-:-:S04]  /*6160*/  FMUL R4, R4, R5 ;  /* 0x0000000504047220 */ /* 0x002fc80000400000 */
[C---:B------:R-:W-:Y:S01]  /*6170*/  FADD.RZ R5, R4.reuse, 1 ;  /* 0x3f80000004057421 */ /* 0x040fe2000000c000 */
[----:B------:R-:W-:-:S04]  /*6180*/  ISETP.GE.U32.AND P0, PT, R4, 0x7f800000, PT ;  /* 0x7f8000000400780c */ /* 0x000fc80003f06070 */
[----:B------:R-:W-:Y:S02]  /*6190*/  IADD3 R5, PT, PT, R5, -0x3f400000, RZ ;  /* 0xc0c0000005057810 */ /* 0x000fe40007ffe0ff */
[----:B------:R-:W-:Y:S02]  /*61a0*/  ISETP.GT.AND P1, PT, R4, -0x40800000, P0 ;  /* 0xbf8000000400780c */ /* 0x000fe40000724270 */
[----:B------:R-:W-:-:S04]  /*61b0*/  LOP3.LUT R5, R5, 0xff800000, RZ, 0xc0, !PT ;  /* 0xff80000005057812 */ /* 0x000fc800078ec0ff */
[C---:B------:R-:W-:Y:S02]  /*61c0*/  IADD3 R9, PT, PT, -R5.reuse, 0x40800000, RZ ;  /* 0x4080000005097810 */ /* 0x040fe40007ffe1ff */
[----:B------:R-:W-:Y:S02]  /*61d0*/  IADD3 R6, PT, PT, -R5, R4, RZ ;  /* 0x0000000405067210 */ /* 0x000fe40007ffe1ff */
        /* <DEDUP_REMOVED lines=17> */
[----:B------:R-:W-:Y:S02]  /*62f0*/  @P0 FSETP.NEU.AND P1, PT, R4, RZ, PT ;  /* 0x000000ff0400020b */ /* 0x000fe40003f2d000 */
[----:B------:R-:W-:Y:S02]  /*6300*/  MOV R9, 0x3f800000 ;  /* 0x3f80000000097802 */ /* 0x000fe40000000f00 */
[----:B------:R-:W-:-:S04]  /*6310*/  @P0 FSEL R5, R5, -RZ, P1 ;  /* 0x800000ff05050208 */ /* 0x000fc80000800000 */
[C---:B------:R-:W-:Y:S01]  /*6320*/  FSETP.GE.AND P1, PT, |R5|.reuse, 0.60000002384185791016, PT ;  /* 0x3f19999a0500780b */ /* 0x040fe20003f26200 */
[C---:B------:R-:W-:Y:S01]  /*6330*/  FMUL R4, |R5|.reuse, 2.8853900432586669922 ;  /* 0x4038aa3b05047820 */ /* 0x040fe20000400200 */
[C---:B------:R-:W-:Y:S01]  /*6340*/  FMUL R11, R5.reuse, R5 ;  /* 0x00000005050b7220 */ /* 0x040fe20000400000 */
[----:B------:R-:W-:-:S03]  /*6350*/  FSETP.GE.AND P0, PT, |R5|, 9.010913848876953125, PT ;  /* 0x41102cb40500780b */ /* 0x000fc60003f06200 */
[C---:B------:R-:W-:Y:S01]  /*6360*/  FFMA R10, R11.reuse, R10, -0.052303962409496307373 ;  /* 0xbd563cae0b0a7423 */ /* 0x040fe2000000000a */
[----:B------:R-:W0:Y:S03]  /*6370*/  MUFU.EX2 R4, R4 ;  /* 0x0000000400047308 */ /* 0x000e260000000800 */
[----:B------:R-:W-:Y:S01]  /*6380*/  FFMA R12, R11, R10, 0.1331529766321182251 ;  /* 0x3e0859410b0c7423 */ /* 0x000fe2000000000a */
[----:B0-----:R-:W-:-:S03]  /*6390*/  FADD R6, R4, 1 ;  /* 0x3f80000004067421 */ /* 0x001fc60000000000 */
[----:B------:R-:W-:-:S04]  /*63a0*/  FFMA R4, R11, R12, -0.33332768082618713379 ;  /* 0xbeaaa9ed0b047423 */ /* 0x000fc8000000000c */
[----:B------:R-:W-:Y:S01]  /*63b0*/  FFMA R4, R11, R4, RZ ;  /* 0x000000040b047223 */ /* 0x000fe200000000ff */
[----:B------:R-:W0:Y:S02]  /*63c0*/  MUFU.RCP R6, R6 ;  /* 0x0000000600067308 */ /* 0x000e240000001000 */
[----:B0-----:R-:W-:-:S05]  /*63d0*/  FFMA R9, R6, -2, R9 ;  /* 0xc000000006097823 */ /* 0x001fca0000000009 */
[----:B------:R-:W-:-:S04]  /*63e0*/  FSEL R10, R9, 1, !P0 ;  /* 0x3f800000090a7808 */ /* 0x000fc80004000000 */
[--C-:B------:R-:W-:Y:S01]  /*63f0*/  LOP3.LUT R9, R10, 0x80000000, R5.reuse, 0xb8, !PT ;  /* 0x800000000a097812 */ /* 0x100fe200078eb805 */
[----:B------:R-:W-:-:S04]  /*6400*/  @!P1 FFMA R9, R4, R5, R5 ;  /* 0x0000000504099223 */ /* 0x000fc80000000005 */
[----:B------:R-:W-:Y:S01]  /*6410*/  FMUL R5, R0, R9 ;  /* 0x0000000900057220 */ /* 0x000fe20000400000 */
[----:B------:R-:W-:Y:S06]  /*6420*/  BRA `(.L_x_22) ;  /* 0x0000000000f87947 */ /* 0x000fec0003800000 */
.L_x_803:
[----:B------:R-:W-:Y:S02]  /*6430*/  HFMA2 R5, -RZ, RZ, 0.96630859375, -0.0022525787353515625 ;  /* 0x3bbb989dff057431 */ /* 0x000fe400000001ff */
[----:B------:R-:W-:Y:S01]  /*6440*/  IMAD.MOV.U32 R4, RZ, RZ, 0x437c0000 ;  /* 0x437c0000ff047424 */ /* 0x000fe200078e00ff */
[----:B------:R-:W-:Y:S02]  /*6450*/  BSSY.RECONVERGENT B4, `(.L_x_74) ;  /* 0x0000014000047945 */ /* 0x000fe40003800200 */
[----:B------:R-:W-:-:S04]  /*6460*/  FFMA.SAT R5, R0, -R5, 0.5 ;  /* 0x3f00000000057423 */ /* 0x000fc80000002805 */
[----:B------:R-:W-:-:S04]  /*6470*/  FFMA.RM R4, R5, R4, 12582913 ;  /* 0x4b40000105047423 */ /* 0x000fc80000004004 */
[C---:B------:R-:W-:Y:S01]  /*6480*/  FADD R5, R4.reuse, -12583039 ;  /* 0xcb40007f04057421 */ /* 0x040fe20000000000 */
[----:B------:R-:W-:-:S03]  /*6490*/  SHF.L.U32 R4, R4, 0x17, RZ ;  /* 0x0000001704047819 */ /* 0x000fc600000006ff */
[----:B------:R-:W-:-:S04]  /*64a0*/  FFMA R5, R0, -1.4426950216293334961, -R5 ;  /* 0xbfb8aa3b00057823 */ /* 0x000fc80000000805 */
[----:B------:R-:W-:-:S06]  /*64b0*/  FFMA R9, R0, -1.925963033500011079e-08, R5 ;  /* 0xb2a5706000097823 */ /* 0x000fcc0000000005 */
[----:B------:R-:W0:Y:S02]  /*64c0*/  MUFU.EX2 R9, R9 ;  /* 0x0000000900097308 */ /* 0x000e240000000800 */
[----:B0-----:R-:W-:-:S06]  /*64d0*/  FFMA R15, R4, R9, 1 ;  /* 0x3f800000040f7423 */ /* 0x001fcc0000000009 */
[----:B------:R-:W0:Y:S08]  /*64e0*/  MUFU.RCP R5, R15 ;  /* 0x0000000f00057308 */ /* 0x000e300000001000 */
[----:B------:R-:W1:Y:S01]  /*64f0*/  FCHK P0, R0, R15 ;  /* 0x0000000f00007302 */ /* 0x000e620000000000 */
[----:B0-----:R-:W-:-:S04]  /*6500*/  FFMA R4, -R15, R5, 1 ;  /* 0x3f8000000f047423 */ /* 0x001fc80000000105 */
[----:B------:R-:W-:-:S04]  /*6510*/  FFMA R5, R5, R4, R5 ;  /* 0x0000000405057223 */ /* 0x000fc80000000005 */
[----:B------:R-:W-:-:S04]  /*6520*/  FFMA R4, R0, R5, RZ ;  /* 0x0000000500047223 */ /* 0x000fc800000000ff */
[----:B------:R-:W-:-:S04]  /*6530*/  FFMA R6, -R15, R4, R0 ;  /* 0x000000040f067223 */ /* 0x000fc80000000100 */
[----:B------:R-:W-:Y:S01]  /*6540*/  FFMA R5, R5, R6, R4 ;  /* 0x0000000605057223 */ /* 0x000fe20000000004 */
[----:B-1----:R-:W-:Y:S06]  /*6550*/  @!P0 BRA `(.L_x_75) ;  /* 0x00000000000c8947 */ /* 0x002fec0003800000 */
[----:B------:R-:W-:-:S07]  /*6560*/  MOV R4, 0x6580 ;  /* 0x0000658000047802 */ /* 0x000fce0000000f00 */
[----:B------:R-:W-:Y:S05]  /*6570*/  CALL.REL.NOINC `($__internal_2_$__cuda_sm3x_div_rn_noftz_f32_slowpath) ;  /* 0x0000014000187944 */ /* 0x000fea0003c00000 */
[----:B------:R-:W-:-:S07]  /*6580*/  MOV R5, R21 ;  /* 0x0000001500057202 */ /* 0x000fce0000000f00 */
.L_x_75:
[----:B------:R-:W-:Y:S05]  /*6590*/  BSYNC.RECONVERGENT B4 ;  /* 0x0000000000047941 */ /* 0x000fea0003800200 */
.L_x_74:
[----:B------:R-:W-:Y:S05]  /*65a0*/  BRA `(.L_x_22) ;  /* 0x0000000000987947 */ /* 0x000fea0003800000 */
.L_x_804:
[----:B------:R-:W-:Y:S01]  /*65b0*/  HFMA2 R5, -RZ, RZ, 0.96630859375, -0.0022525787353515625 ;  /* 0x3bbb989dff057431 */ /* 0x000fe200000001ff */
[----:B------:R-:W-:Y:S01]  /*65c0*/  MOV R4, 0x437c0000 ;  /* 0x437c000000047802 */ /* 0x000fe20000000f00 */
[----:B------:R-:W-:-:S03]  /*65d0*/  HFMA2 R13, -RZ, RZ, 1.875, 0 ;  /* 0x3f800000ff0d7431 */ /* 0x000fc600000001ff */
[----:B------:R-:W-:-:S04]  /*65e0*/  FFMA.SAT R5, R0, R5, 0.5 ;  /* 0x3f00000000057423 */ /* 0x000fc80000002005 */
[----:B------:R-:W-:-:S04]  /*65f0*/  FFMA.RM R4, R5, R4, 12582913 ;  /* 0x4b40000105047423 */ /* 0x000fc80000004004 */
[C---:B------:R-:W-:Y:S01]  /*6600*/  FADD R5, R4.reuse, -12583039 ;  /* 0xcb40007f04057421 */ /* 0x040fe20000000000 */
[----:B------:R-:W-:-:S03]  /*6610*/  IMAD.SHL.U32 R4, R4, 0x800000, RZ ;  /* 0x0080000004047824 */ /* 0x000fc600078e00ff */
[----:B------:R-:W-:-:S04]  /*6620*/  FFMA R5, R0, 1.4426950216293334961, -R5 ;  /* 0x3fb8aa3b00057823 */ /* 0x000fc80000000805 */
[----:B------:R-:W-:-:S06]  /*6630*/  FFMA R5, R0, 1.925963033500011079e-08, R5 ;  /* 0x32a5706000057823 */ /* 0x000fcc0000000005 */
[----:B------:R-:W0:Y:S02]  /*6640*/  MUFU.EX2 R5, R5 ;  /* 0x0000000500057308 */ /* 0x000e240000000800 */
[----:B0-----:R-:W-:-:S04]  /*6650*/  FMUL R4, R4, R5 ;  /* 0x0000000504047220 */ /* 0x001fc80000400000 */
        /* <DEDUP_REMOVED lines=8> */
[----:B------:R-:W-:Y:S01]  /*66e0*/  FFMA R0, R0, 0.25, -R13 ;  /* 0x3e80000000007823 */ /* 0x000fe2000000080d */
[----:B------:R-:W-:Y:S02]  /*66f0*/  MOV R13, 0x3d39bf78 ;  /* 0x3d39bf78000d7802 */ /* 0x000fe40000000f00 */
[----:B------:R-:W-:Y:S01]  /*6700*/  @P0 FSETP.NEU.AND P1, PT, R4, RZ, PT ;  /* 0x000000ff0400020b */ /* 0x000fe20003f2d000 */
[----:B------:R-:W-:Y:S01]  /*6710*/  FADD R0, R11, R0 ;  /* 0x000000000b007221 */ /* 0x000fe20000000000 */
[----:B------:R-:W-:Y:S01]  /*6720*/  FMUL R6, R9, 1.1920928955078125e-07 ;  /* 0x3400000009067820 */ /* 0x000fe20000400000 */
[----:B------:R-:W-:-:S02]  /*6730*/  @P0 IMAD.MOV.U32 R9, RZ, RZ, 0x7f800000 ;  /* 0x7f800000ff090424 */ /* 0x000fc400078e00ff */
        /* <DEDUP_REMOVED lines=11> */
[----:B------:R-:W-:-:S05]  /*67f0*/  @P2 FFMA R5, R4, R9, +INF ;  /* 0x7f80000004052423 */ /* 0x000fca0000000009 */
[----:B------:R-:W-:-:S07]  /*6800*/  @P0 FSEL R5, R5, -RZ, P1 ;  /* 0x800000ff05050208 */ /* 0x000fce0000800000 */
.L_x_22:
[----:B------:R-:W-:Y:S05]  /*6810*/  BSYNC.RECONVERGENT B0 ;  /* 0x0000000000007941 */ /* 0x000fea0003800200 */
.L_x_16:
[----:B------:R-:W5:Y:S01]  /*6820*/  LDCU.64 UR4, c[0x0][0x380] ;  /* 0x00007000ff0477ac */ /* 0x000f620008000a00 */
[----:B01234-:R-:W-:Y:S02]  /*6830*/  F2FP.F16.F32.PACK_AB R0, RZ, R5 ;  /* 0x00000005ff00723e */ /* 0x01ffe400000000ff */
[----:B-----5:R-:W-:-:S04]  /*6840*/  IADD3 R4, P0, PT, R8, UR4, RZ ;  /* 0x0000000408047c10 */ /* 0x020fc8000ff1e0ff */
[----:B------:R-:W-:-:S05]  /*6850*/  IADD3.X R5, PT, PT, R19, UR5, RZ, P0, !PT ;  /* 0x0000000513057c10 */ /* 0x000fca00087fe4ff */
[----:B------:R0:W-:Y:S04]  /*6860*/  STG.E.U16 desc[UR6][R4.64], R0 ;  /* 0x0000000004007986 */ /* 0x0001e8000c101506 */
.L_x_15:
[----:B------:R-:W-:Y:S05]  /*6870*/  BSYNC.RECONVERGENT B1 ;  /* 0x0000000000017941 */ /* 0x000fea0003800200 */
.L_x_14:
[----:B------:R-:W1:Y:S01]  /*6880*/  LDCU.64 UR4, c[0x0][0x390] ;  /* 0x00007200ff0477ac */ /* 0x000e620008000a00 */
[----:B------:R-:W-:Y:S01]  /*6890*/  IADD3 R2, P0, PT, R2, R7, RZ ;  /* 0x0000000702027210 */ /* 0x000fe20007f1e0ff */
[----:B------:R-:W-:Y:S03]  /*68a0*/  BSSY.RECONVERGENT B1, `(.L_x_76) ;  /* 0x000067e000017945 */ /* 0x000fe60003800200 */
[----:B------:R-:W-:Y:S02]  /*68b0*/  IADD3.X R3, PT, PT, RZ, R3, RZ, P0, !PT ;  /* 0x00000003ff037210 */ /* 0x000fe400007fe4ff */
[----:B-1----:R-:W-:-:S04]  /*68c0*/  ISETP.GE.U32.AND P0, PT, R2, UR4, PT ;  /* 0x0000000402007c0c */ /* 0x002fc8000bf06070 */
[----:B------:R-:W-:-:S13]  /*68d0*/  ISETP.GE.U32.AND.EX P0, PT, R3, UR5, PT, P0 ;  /* 0x0000000503007c0c */ /* 0x000fda000bf06100 */
[----:B------:R-:W-:Y:S05]  /*68e0*/  @P0 BRA `(.L_x_77) ;  /* 0x0000006400e40947 */ /* 0x000fea0003800000 */
[----:B------:R-:W1:Y:S01]  /*68f0*/  LDCU.64 UR4, c[0x0][0x388] ;  /* 0x00007100ff0477ac */ /* 0x000e620008000a00 */
[C---:B------:R-:W-:Y:S01]  /*6900*/  SHF.L.U32 R8, R2.reuse, 0x1, RZ ;  /* 0x0000000102087819 */ /* 0x040fe200000006ff */
[----:B0-----:R-:W0:Y:S01]  /*6910*/  LDC R4, c[0x0][0x398] ;  /* 0x0000e600ff047b82 */ /* 0x001e220000000800 */
[----:B------:R-:W-:Y:S02]  /*6920*/  SHF.L.U64.HI R19, R2, 0x1, R3 ;  /* 0x0000000102137819 */ /* 0x000fe40000010203 */
[----:B-1----:R-:W-:-:S04]  /*6930*/  IADD3 R14, P0, PT, R8, UR4, RZ ;  /* 0x00000004080e7c10 */ /* 0x002fc8000ff1e0ff */
[----:B------:R-:W-:-:S05]  /*6940*/  IADD3.X R15, PT, PT, R19, UR5, RZ, P0, !PT ;  /* 0x00000005130f7c10 */ /* 0x000fca00087fe4ff */
[----:B------:R-:W2:Y:S01]  /*6950*/  LDG.E.U16.CONSTANT R0, desc[UR6][R14.64] ;  /* 0x000000060e007981 */ /* 0x000ea2000c1e9500 */
[----:B0-----:R-:W-:Y:S01]  /*6960*/  ISETP.GT.AND P0, PT, R4, 0x22, PT ;  /* 0x000000220400780c */ /* 0x001fe20003f04270 */
        /* <DEDUP_REMOVED lines=11> */
[----:B------:R-:W-:Y:S02]  /*6a20*/  ISETP.NE.AND P0, PT, R4, 0x1, PT ;  /* 0x000000010400780c */ /* 0x000fe40003f05270 */
[----:B------:R-:W-:-:S11]  /*6a30*/  MOV R21, R0 ;  /* 0x0000000000157202 */ /* 0x000fd60000000f00 */
[----:B------:R-:W-:Y:S05]  /*6a40*/  @P0 BRA `(.L_x_84) ;  /* 0x0000006400740947 */ /* 0x000fea0003800000 */
[----:B------:R-:W-:Y:S01]  /*6a50*/  FADD R21, |R0|, -RZ ;  /* 0x800000ff00157221 */ /* 0x000fe20000000200 */
[----:B------:R-:W-:Y:S06]  /*6a60*/  BRA `(.L_x_84) ;  /* 0x00000064006c7947 */ /* 0x000fec0003800000 */
.L_x_83:
[----:B------:R-:W-:Y:S01]  /*6a70*/  FADD R21, -R0, -RZ ;  /* 0x800000ff00157221 */ /* 0x000fe20000000100 */
[----:B------:R-:W-:Y:S06]  /*6a80*/  BRA `(.L_x_84) ;  /* 0x0000006400647947 */ /* 0x000fec0003800000 */
.L_x_82:
[----:B------:R-:W-:-:S04]  /*6a90*/  MOV R5, 0xfffffffe ;  /* 0xfffffffe00057802 */ /* 0x000fc80000000f00 */
[----:B------:R-:W-:-:S05]  /*6aa0*/  VIADDMNMX.U32 R5, R4, R5, 0x9, PT ;  /* 0x0000000904057446 */ /* 0x000fca0003800005 */
[----:B------:R-:W-:-:S04]  /*6ab0*/  IMAD.SHL.U32 R5, R5, 0x4, RZ ;  /* 0x0000000405057824 */ /* 0x000fc800078e00ff */
[----:B------:R-:W0:Y:S02]  /*6ac0*/  LDC R14, c[0x2][R5+0x88] ;  /* 0x00802200050e7b82 */ /* 0x000e240000000800 */
[----:B0-----:R-:W-:-:S04]  /*6ad0*/  SHF.R.S32.HI R15, RZ, 0x1f, R14 ;  /* 0x0000001fff0f7819 */ /* 0x001fc8000001140e */
.L_x_806:
[----:B------:R-:W-:Y:S05]  /*6ae0*/  BRX R14 -0x6af0                                                          (*"BRANCH_TARGETS .L_x_807,.L_x_808,.L_x_815"*) ;  /* 0xffffff940e447949 */ /* 0x000fea000383ffff */
.L_x_808:
        /* <DEDUP_REMOVED lines=9> */
.L_x_815:
[----:B------:R-:W-:Y:S01]  /*6b80*/  HFMA2 R5, -RZ, RZ, 0.96630859375, -0.0022525787353515625 ;  /* 0x3bbb989dff057431 */ /* 0x000fe200000001ff */
[----:B------:R-:W-:-:S04]  /*6b90*/  MOV R15, 0x437c0000 ;  /* 0x437c0000000f7802 */ /* 0x000fc80000000f00 */
[----:B------:R-:W-:-:S04]  /*6ba0*/  FFMA.SAT R4, R0, R5, 0.5 ;  /* 0x3f00000000047423 */ /* 0x000fc80000002005 */
[----:B------:R-:W-:-:S04]  /*6bb0*/  FFMA.RM R4, R4, R15, 12582913 ;  /* 0x4b40000104047423 */ /* 0x000fc8000000400f */
[C---:B------:R-:W-:Y:S01]  /*6bc0*/  FADD R5, R4.reuse, -12583039 ;  /* 0xcb40007f04057421 */ /* 0x040fe20000000000 */
[----:B------:R-:W-:-:S03]  /*6bd0*/  SHF.L.U32 R4, R4, 0x17, RZ ;  /* 0x0000001704047819 */ /* 0x000fc600000006ff */
[----:B------:R-:W-:-:S04]  /*6be0*/  FFMA R5, R0, 1.4426950216293334961, -R5 ;  /* 0x3fb8aa3b00057823 */ /* 0x000fc80000000805 */
[----:B------:R-:W-:-:S06]  /*6bf0*/  FFMA R5, R0, 1.925963033500011079e-08, R5 ;  /* 0x32a5706000057823 */ /* 0x000fcc0000000005 */
[----:B------:R-:W0:Y:S02]  /*6c00*/  MUFU.EX2 R5, R5 ;  /* 0x0000000500057308 */ /* 0x000e240000000800 */
[----:B0-----:R-:W-:Y:S01]  /*6c10*/  FMUL R21, R4, R5 ;  /* 0x0000000504157220 */ /* 0x001fe20000400000 */
[----:B------:R-:W-:Y:S06]  /*6c20*/  BRA `(.L_x_84) ;  /* 0x0000006000fc7947 */ /* 0x000fec0003800000 */
.L_x_807:
        /* <DEDUP_REMOVED lines=8> */
.L_x_81:
        /* <DEDUP_REMOVED lines=14> */
[----:B------:R-:W-:Y:S01]  /*6d90*/  IMAD.IADD R4, R0, 0x1, -R5 ;  /* 0x0000000100047824 */ /* 0x000fe200078e0a05 */
[----:B------:R-:W-:-:S03]  /*6da0*/  I2FP.F32.S32 R5, R5 ;  /* 0x0000000500057245 */ /* 0x000fc60000201400 */
[----:B------:R-:W-:Y:S01]  /*6db0*/  FADD R14, R4, -1 ;  /* 0xbf800000040e7421 */ /* 0x000fe20000000000 */
[----:B------:R-:W-:Y:S02]  /*6dc0*/  FSEL R4, RZ, -23, P0 ;  /* 0xc1b80000ff047808 */ /* 0x000fe40000000000 */
[----:B------:R-:W-:Y:S01]  /*6dd0*/  ISETP.GT.U32.AND P0, PT, R0, 0x7f7fffff, PT ;  /* 0x7f7fffff0000780c */ /* 0x000fe20003f04070 */
[C---:B------:R-:W-:Y:S02]  /*6de0*/  FFMA R15, R14.reuse, -R15, 0.14084610342979431152 ;  /* 0x3e1039f60e0f7423 */ /* 0x040fe4000000080f */
[----:B------:R-:W-:Y:S01]  /*6df0*/  FFMA R4, R5, 1.1920928955078125e-07, R4 ;  /* 0x3400000005047823 */ /* 0x000fe20000000004 */
[----:B------:R-:W-:Y:S01]  /*6e00*/  MOV R5, 0x7f800000 ;  /* 0x7f80000000057802 */ /* 0x000fe20000000f00 */
        /* <DEDUP_REMOVED lines=11> */
[----:B------:R-:W-:Y:S01]  /*6ec0*/  FSEL R21, R4, -INF , P1 ;  /* 0xff80000004157808 */ /* 0x000fe20000800000 */
[----:B------:R-:W-:Y:S06]  /*6ed0*/  BRA `(.L_x_84) ;  /* 0x0000006000507947 */ /* 0x000fec0003800000 */
.L_x_86:
        /* <DEDUP_REMOVED lines=30> */
.L_x_85:
[----:B------:R-:W-:-:S04]  /*70c0*/  MOV R5, 0xfffffff2 ;  /* 0xfffffff200057802 */ /* 0x000fc80000000f00 */
[----:B------:R-:W-:-:S05]  /*70d0*/  VIADDMNMX.U32 R5, R4, R5, 0x2, PT ;  /* 0x0000000204057446 */ /* 0x000fca0003800005 */
[----:B------:R-:W-:-:S04]  /*70e0*/  IMAD.SHL.U32 R5, R5, 0x4, RZ ;  /* 0x0000000405057824 */ /* 0x000fc800078e00ff */
[----:B------:R-:W0:Y:S02]  /*70f0*/  LDC R14, c[0x2][R5+0xb0] ;  /* 0x00802c00050e7b82 */ /* 0x000e240000000800 */
[----:B0-----:R-:W-:-:S04]  /*7100*/  SHF.R.S32.HI R15, RZ, 0x1f, R14 ;  /* 0x0000001fff0f7819 */ /* 0x001fc8000001140e */
.L_x_817:
[----:B------:R-:W-:Y:S05]  /*7110*/  BRX R14 -0x7120                                                          (*"BRANCH_TARGETS .L_x_818,.L_x_819,.L_x_820"*) ;  /* 0xffffff8c0eb87949 */ /* 0x000fea000383ffff */
.L_x_820:
[----:B------:R-:W-:Y:S02]  /*7120*/  ISETP.NE.AND P0, PT, R4, 0x10, PT ;  /* 0x000000100400780c */ /* 0x000fe40003f05270 */
[----:B------:R-:W-:-:S11]  /*7130*/  MOV R21, R0 ;  /* 0x0000000000157202 */ /* 0x000fd60000000f00 */
[----:B------:R-:W-:Y:S05]  /*7140*/  @P0 BRA `(.L_x_84) ;  /* 0x0000005c00b40947 */ /* 0x000fea0003800000 */
[C---:B------:R-:W-:Y:S01]  /*7150*/  FADD.RZ R4, R0.reuse, 1 ;  /* 0x3f80000000047421 */ /* 0x040fe2000000c000 */
[----:B------:R-:W-:Y:S02]  /*7160*/  HFMA2 R15, -RZ, RZ, 1.625, 0 ;  /* 0x3e800000ff0f7431 */ /* 0x000fe400000001ff */
[----:B------:R-:W-:Y:S01]  /*7170*/  IMAD.MOV.U32 R17, RZ, RZ, 0x3d39bf78 ;  /* 0x3d39bf78ff117424 */ /* 0x000fe200078e00ff */
        /* <DEDUP_REMOVED lines=27> */
.L_x_819:
[C---:B------:R-:W-:Y:S01]  /*7330*/  FMUL R5, R0.reuse, 8388608 ;  /* 0x4b00000000057820 */ /* 0x040fe20000400000 */
[----:B------:R-:W-:Y:S02]  /*7340*/  FSETP.GEU.AND P0, PT, R0, 1.175494350822287508e-38, PT ;  /* 0x008000000000780b */ /* 0x000fe40003f0e000 */
[----:B------:R-:W-:Y:S02]  /*7350*/  MOV R15, 0x3e055027 ;  /* 0x3e055027000f7802 */ /* 0x000fe40000000f00 */
[----:B------:R-:W-:-:S04]  /*7360*/  FSEL R0, R5, R0, !P0 ;  /* 0x0000000005007208 */ /* 0x000fc80004000000 */
        /* <DEDUP_REMOVED lines=8> */
[----:B------:R-:W-:Y:S01]  /*73f0*/  FFMA R4, R5, 1.1920928955078125e-07, R4 ;  /* 0x3400000005047823 */ /* 0x000fe20000000004 */
[----:B------:R-:W-:Y:S02]  /*7400*/  IMAD.MOV.U32 R5, RZ, RZ, 0x7f800000 ;  /* 0x7f800000ff057424 */ /* 0x000fe400078e00ff */
        /* <DEDUP_REMOVED lines=12> */
[----:B------:R-:W-:-:S05]  /*74d0*/  FMUL R21, R21, 0.43429449200630187988 ;  /* 0x3ede5bd915157820 */ /* 0x000fca0000400000 */
[----:B------:R-:W-:Y:S01]  /*74e0*/  FSEL R21, R21, -INF , P0 ;  /* 0xff80000015157808 */ /* 0x000fe20000000000 */
[----:B------:R-:W-:Y:S06]  /*74f0*/  BRA `(.L_x_84) ;  /* 0x0000005800c87947 */ /* 0x000fec0003800000 */
.L_x_818:
[C---:B------:R-:W-:Y:S01]  /*7500*/  FMUL R5, R0.reuse, 8388608 ;  /* 0x4b00000000057820 */ /* 0x040fe20000400000 */
[----:B------:R-:W-:Y:S01]  /*7510*/  FSETP.GEU.AND P0, PT, R0, 1.175494350822287508e-38, PT ;  /* 0x008000000000780b */ /* 0x000fe20003f0e000 */
[----:B------:R-:W-:-:S03]  /*7520*/  HFMA2 R15, -RZ, RZ, 1.443359375, -0.2030029296875 ;  /* 0x3dc6b27fff0f7431 */ /* 0x000fc600000001ff */
[----:B------:R-:W-:Y:S02]  /*7530*/  FSEL R0, R5, R0, !P0 ;  /* 0x0000000005007208 */ /* 0x000fe40004000000 */
[----:B------:R-:W-:Y:S02]  /*7540*/  FSEL R14, RZ, -23, P0 ;  /* 0xc1b80000ff0e7808 */ /* 0x000fe40000000000 */
[C---:B------:R-:W-:Y:S02]  /*7550*/  IADD3 R4, PT, PT, R0.reuse, -0x3f3504f3, RZ ;  /* 0xc0cafb0d00047810 */ /* 0x040fe40007ffe0ff */
[----:B------:R-:W-:Y:S02]  /*7560*/  ISETP.GT.U32.AND P0, PT, R0, 0x7f7fffff, PT ;  /* 0x7f7fffff0000780c */ /* 0x000fe40003f04070 */
[----:B------:R-:W-:Y:S02]  /*7570*/  LOP3.LUT R5, R4, 0xff800000, RZ, 0xc0, !PT ;  /* 0xff80000004057812 */ /* 0x000fe400078ec0ff */
[----:B------:R-:W-:-:S02]  /*7580*/  FSETP.NEU.AND P1, PT, R0, RZ, PT ;  /* 0x000000ff0000720b */ /* 0x000fc40003f2d000 */
        /* <DEDUP_REMOVED lines=21> */
.L_x_80:
        /* <DEDUP_REMOVED lines=15> */
.L_x_89:
[----:B------:R-:W-:Y:S01]  /*77d0*/  IADD3 R4, PT, PT, R0, -0xd000000, RZ ;  /* 0xf300000000047810 */ /* 0x000fe20007ffe0ff */
[----:B------:R0:W1:Y:S01]  /*77e0*/  MUFU.RSQ R5, R0 ;  /* 0x0000000000057308 */ /* 0x0000620000001400 */
[----:B------:R-:W-:Y:S02]  /*77f0*/  BSSY.RECONVERGENT B2, `(.L_x_90) ;  /* 0x000000a000027945 */ /* 0x000fe40003800200 */
[----:B------:R-:W-:-:S13]  /*7800*/  ISETP.GT.U32.AND P0, PT, R4, 0x727fffff, PT ;  /* 0x727fffff0400780c */ /* 0x000fda0003f04070 */
[----:B0-----:R-:W-:Y:S05]  /*7810*/  @!P0 BRA `(.L_x_91) ;  /* 0x00000000000c8947 */ /* 0x001fea0003800000 */
[----:B------:R-:W-:-:S07]  /*7820*/  MOV R4, 0x7840 ;  /* 0x0000784000047802 */ /* 0x000fce0000000f00 */
[----:B-1----:R-:W-:Y:S05]  /*7830*/  CALL.REL.NOINC `($__internal_1_$__cuda_sm20_sqrt_rn_f32_slowpath) ;  /* 0x0000012c00107944 */ /* 0x002fea0003c00000 */
[----:B------:R-:W-:Y:S05]  /*7840*/  BRA `(.L_x_92) ;  /* 0x0000000000107947 */ /* 0x000fea0003800000 */
.L_x_91:
[----:B-1----:R-:W-:Y:S01]  /*7850*/  FMUL.FTZ R21, R0, R5 ;  /* 0x0000000500157220 */ /* 0x002fe20000410000 */
[----:B------:R-:W-:-:S03]  /*7860*/  FMUL.FTZ R5, R5, 0.5 ;  /* 0x3f00000005057820 */ /* 0x000fc60000410000 */
[----:B------:R-:W-:-:S04]  /*7870*/  FFMA R0, -R21, R21, R0 ;  /* 0x0000001515007223 */ /* 0x000fc80000000100 */
[----:B------:R-:W-:-:S07]  /*7880*/  FFMA R21, R0, R5, R21 ;  /* 0x0000000500157223 */ /* 0x000fce0000000015 */
.L_x_92:
[----:B------:R-:W-:Y:S05]  /*7890*/  BSYNC.RECONVERGENT B2 ;  /* 0x0000000000027941 */ /* 0x000fea0003800200 */
.L_x_90:
[----:B------:R-:W-:Y:S05]  /*78a0*/  BRA `(.L_x_84) ;  /* 0x0000005400dc7947 */ /* 0x000fea0003800000 */
.L_x_88:
[----:B------:R-:W-:-:S04]  /*78b0*/  MOV R5, 0xffffffea ;  /* 0xffffffea00057802 */ /* 0x000fc80000000f00 */
[----:B------:R-:W-:-:S04]  /*78c0*/  VIADDMNMX.U32 R5, R4, R5, 0x2, PT ;  /* 0x0000000204057446 */ /* 0x000fc80003800005 */
[----:B------:R-:W-:-:S04]  /*78d0*/  SHF.L.U32 R5, R5, 0x2, RZ ;  /* 0x0000000205057819 */ /* 0x000fc800000006ff */
[----:B------:R-:W0:Y:S02]  /*78e0*/  LDC R14, c[0x2][R5+0xbc] ;  /* 0x00802f00050e7b82 */ /* 0x000e240000000800 */
[----:B0-----:R-:W-:-:S04]  /*78f0*/  SHF.R.S32.HI R15, RZ, 0x1f, R14 ;  /* 0x0000001fff0f7819 */ /* 0x001fc8000001140e */
.L_x_821:
[----:B------:R-:W-:Y:S05]  /*7900*/  BRX R14 -0x7910                                                          (*"BRANCH_TARGETS .L_x_822,.L_x_823,.L_x_824"*) ;  /* 0xffffff840ebc7949 */ /* 0x000fea000383ffff */
.L_x_824:
[----:B------:R-:W-:Y:S02]  /*7910*/  ISETP.NE.AND P0, PT, R4, 0x18, PT ;  /* 0x000000180400780c */ /* 0x000fe40003f05270 */
[----:B------:R-:W-:-:S11]  /*7920*/  MOV R21, R0 ;  /* 0x0000000000157202 */ /* 0x000fd60000000f00 */
[----:B------:R-:W-:Y:S05]  /*7930*/  @P0 BRA `(.L_x_84) ;  /* 0x0000005400b80947 */ /* 0x000fea0003800000 */
[----:B------:R-:W-:Y:S01]  /*7940*/  VIADD R4, R0, 0x1800000 ;  /* 0x0180000000047836 */ /* 0x000fe20000000000 */
[----:B------:R-:W-:Y:S04]  /*7950*/  BSSY.RECONVERGENT B3, `(.L_x_93) ;  /* 0x000000b000037945 */ /* 0x000fe80003800200 */
[----:B------:R-:W-:-:S04]  /*7960*/  LOP3.LUT R4, R4, 0x7f800000, RZ, 0xc0, !PT ;  /* 0x7f80000004047812 */ /* 0x000fc800078ec0ff */
[----:B------:R-:W-:-:S13]  /*7970*/  ISETP.GT.U32.AND P0, PT, R4, 0x1ffffff, PT ;  /* 0x01ffffff0400780c */ /* 0x000fda0003f04070 */
[----:B------:R-:W-:Y:S05]  /*7980*/  @P0 BRA `(.L_x_94) ;  /* 0x00000000000c0947 */ /* 0x000fea0003800000 */
[----:B------:R-:W-:-:S07]  /*7990*/  MOV R14, 0x79b0 ;  /* 0x000079b0000e7802 */ /* 0x000fce0000000f00 */
[----:B------:R-:W-:Y:S05]  /*79a0*/  CALL.REL.NOINC `($__internal_0_$__cuda_sm20_rcp_rn_f32_slowpath) ;  /* 0x0000012400dc7944 */ /* 0x000fea0003c00000 */
[----:B------:R-:W-:Y:S05]  /*79b0*/  BRA `(.L_x_95) ;  /* 0x0000000000107947 */ /* 0x000fea0003800000 */
.L_x_94:
[----:B------:R-:W0:Y:S02]  /*79c0*/  MUFU.RCP R21, R0 ;  /* 0x0000000000157308 */ /* 0x000e240000001000 */
[----:B0-----:R-:W-:-:S04]  /*79d0*/  FFMA R4, R0, R21, -1 ;  /* 0xbf80000000047423 */ /* 0x001fc80000000015 */
[----:B------:R-:W-:-:S04]  /*79e0*/  FADD.FTZ R4, -R4, -RZ ;  /* 0x800000ff04047221 */ /* 0x000fc80000010100 */
[----:B------:R-:W-:-:S07]  /*79f0*/  FFMA R21, R21, R4, R21 ;  /* 0x0000000415157223 */ /* 0x000fce0000000015 */
.L_x_95:
[----:B------:R-:W-:Y:S05]  /*7a00*/  BSYNC.RECONVERGENT B3 ;  /* 0x0000000000037941 */ /* 0x000fea0003800200 */
.L_x_93:
[----:B------:R-:W-:Y:S05]  /*7a10*/  BRA `(.L_x_84) ;  /* 0x0000005400807947 */ /* 0x000fea0003800000 */
.L_x_823:
[----:B------:R-:W-:Y:S01]  /*7a20*/  FMUL R21, R0, R0 ;  /* 0x0000000000157220 */ /* 0x000fe20000400000 */
[----:B------:R-:W-:Y:S06]  /*7a30*/  BRA `(.L_x_84) ;  /* 0x0000005400787947 */ /* 0x000fec0003800000 */
.L_x_822:
[C---:B------:R-:W-:Y:S01]  /*7a40*/  FMUL R5, |R0|.reuse, 16777216 ;  /* 0x4b80000000057820 */ /* 0x040fe20000400200 */
[C---:B------:R-:W-:Y:S01]  /*7a50*/  FSETP.GEU.AND P0, PT, |R0|.reuse, 1.175494350822287508e-38, PT ;  /* 0x008000000000780b */ /* 0x040fe20003f0e200 */
[C---:B------:R-:W-:Y:S01]  /*7a60*/  FADD R21, R0.reuse, R0 ;  /* 0x0000000000157221 */ /* 0x040fe20000000000 */
[----:B------:R-:W-:Y:S02]  /*7a70*/  FSETP.GEU.AND P1, PT, R0, RZ, PT ;  /* 0x000000ff0000720b */ /* 0x000fe40003f2e000 */
[----:B------:R-:W-:-:S04]  /*7a80*/  FSEL R5, R5, |R0|, !P0 ;  /* 0x4000000005057208 */ /* 0x000fc80004000000 */
[----:B------:R-:W0:Y:S05]  /*7a90*/  MUFU.LG2 R4, R5 ;  /* 0x0000000500047308 */ /* 0x000e2a0000000c00 */
[----:B0-----:R-:W-:Y:S01]  /*7aa0*/  @!P0 FADD R4, R4, -24 ;  /* 0xc1c0000004048421 */ /* 0x001fe20000000000 */
[----:B------:R-:W-:-:S03]  /*7ab0*/  FSETP.NEU.AND P0, PT, R21, R0, PT ;  /* 0x000000001500720b */ /* 0x000fc60003f0d000 */
[----:B------:R-:W-:-:S04]  /*7ac0*/  FMUL R4, R4, -0.6666666865348815918 ;  /* 0xbf2aaaab04047820 */ /* 0x000fc80000400000 */
[----:B------:R-:W0:Y:S02]  /*7ad0*/  MUFU.EX2 R15, R4 ;  /* 0x00000004000f7308 */ /* 0x000e240000000800 */
[----:B0-----:R-:W-:-:S04]  /*7ae0*/  FMUL R14, |R0|, R15 ;  /* 0x0000000f000e7220 */ /* 0x001fc80000400200 */
[----:B------:R-:W-:-:S04]  /*7af0*/  FMUL R15, R15, -R14 ;  /* 0x8000000e0f0f7220 */ /* 0x000fc80000400000 */
[----:B------:R-:W-:-:S04]  /*7b00*/  FFMA R15, R14, R15, 1 ;  /* 0x3f8000000e0f7423 */ /* 0x000fc8000000000f */
[----:B------:R-:W-:-:S04]  /*7b10*/  FMUL R15, R15, 0.3333333432674407959 ;  /* 0x3eaaaaab0f0f7820 */ /* 0x000fc80000400000 */
[----:B------:R-:W-:-:S05]  /*7b20*/  FFMA R15, R14, R15, R14 ;  /* 0x0000000f0e0f7223 */ /* 0x000fca000000000e */
[----:B------:R-:W-:Y:S01]  /*7b30*/  @P0 FSEL R21, -R15, R15, !P1 ;  /* 0x0000000f0f150208 */ /* 0x000fe20004800100 */
[----:B------:R-:W-:Y:S06]  /*7b40*/  BRA `(.L_x_84) ;  /* 0x0000005400347947 */ /* 0x000fec0003800000 */
.L_x_87:
[----:B------:R-:W-:-:S13]  /*7b50*/  ISETP.GT.AND P0, PT, R4, 0x1f, PT ;  /* 0x0000001f0400780c */ /* 0x000fda0003f04270 */
[----:B------:R-:W-:Y:S05]  /*7b60*/  @P0 BRA `(.L_x_96) ;  /* 0x0000000c00f80947 */ /* 0x000fea0003800000 */
[----:B------:R-:W-:-:S13]  /*7b70*/  ISETP.NE.AND P0, PT, R4, 0x1e, PT ;  /* 0x0000001e0400780c */ /* 0x000fda0003f05270 */
[----:B------:R-:W-:Y:S05]  /*7b80*/  @!P0 BRA `(.L_x_97) ;  /* 0x0000000800048947 */ /* 0x000fea0003800000 */
[----:B------:R-:W-:Y:S02]  /*7b90*/  ISETP.NE.AND P0, PT, R4, 0x1f, PT ;  /* 0x0000001f0400780c */ /* 0x000fe40003f05270 */
[----:B------:R-:W-:-:S11]  /*7ba0*/  MOV R21, R0 ;  /* 0x0000000000157202 */ /* 0x000fd60000000f00 */
        /* <DEDUP_REMOVED lines=11> */
[----:B------:R-:W-:Y:S05]  /*7c60*/  @!P0 BRA `(.L_x_100) ;  /* 0x0000000400748947 */ /* 0x000fea0003800000 */
[----:B------:R-:W-:Y:S01]  /*7c70*/  SHF.L.U32 R4, R0, 0x8, RZ ;  /* 0x0000000800047819 */ /* 0x000fe200000006ff */
[----:B------:R-:W-:Y:S01]  /*7c80*/  HFMA2 R17, -RZ, RZ, 0, 0 ;  /* 0x00000000ff117431 */ /* 0x000fe200000001ff */
[----:B------:R-:W-:Y:S01]  /*7c90*/  MOV R18, RZ ;  /* 0x000000ff00127202 */ /* 0x000fe20000000f00 */
[----:B------:R-:W0:Y:S01]  /*7ca0*/  LDCU.64 UR8, c[0x4][URZ] ;  /* 0x01000000ff0877ac */ /* 0x000e220008000a00 */
[----:B------:R-:W-:Y:S01]  /*7cb0*/  LOP3.LUT R16, R4, 0x80000000, RZ, 0xfc, !PT ;  /* 0x8000000004107812 */ /* 0x000fe200078efcff */
[----:B------:R-:W-:Y:S01]  /*7cc0*/  UMOV UR5, URZ ;  /* 0x000000ff00057c82 */ /* 0x000fe20008000000 */
[----:B------:R-:W-:-:S05]  /*7cd0*/  UMOV UR4, URZ ;  /* 0x000000ff00047c82 */ /* 0x000fca0008000000 */
.L_x_101:
[----:B0-----:R-:W-:Y:S01]  /*7ce0*/  MOV R5, UR9 ;  /* 0x0000000900057c02 */ /* 0x001fe20008000f00 */
[----:B------:R-:W-:-:S05]  /*7cf0*/  IMAD.U32 R4, RZ, RZ, UR8 ;  /* 0x00000008ff047e24 */ /* 0x000fca000f8e00ff */
        /* <DEDUP_REMOVED lines=37> */
[----:B------:R-:W-:Y:S02]  /*7f50*/  @P4 MOV R5, R6 ;  /* 0x0000000600054202 */ /* 0x000fe40000000f00 */
[-C--:B------:R-:W-:Y:S01]  /*7f60*/  @P4 MOV R16, R13.reuse ;  /* 0x0000000d00104202 */ /* 0x080fe20000000f00 */
[----:B------:R-:W-:Y:S01]  /*7f70*/  @P2 IMAD.MOV.U32 R16, RZ, RZ, R12 ;  /* 0x000000ffff102224 */ /* 0x000fe200078e000c */
[----:B------:R-:W-:Y:S02]  /*7f80*/  ISETP.EQ.AND P4, PT, R18, 0x4, PT ;  /* 0x000000041200780c */ /* 0x000fe40003f82270 */
[----:B------:R-:W-:-:S02]  /*7f90*/  @P2 MOV R5, R13 ;  /* 0x0000000d00052202 */ /* 0x000fc40000000f00 */
[----:B------:R-:W-:Y:S02]  /*7fa0*/  @P1 MOV R5, R12 ;  /* 0x0000000c00051202 */ /* 0x000fe40000000f00 */
[----:B------:R-:W-:Y:S01]  /*7fb0*/  @P0 MOV R5, R11 ;  /* 0x0000000b00050202 */ /* 0x000fe20000000f00 */
[----:B------:R-:W-:Y:S01]  /*7fc0*/  @P3 IMAD.MOV.U32 R5, RZ, RZ, R10 ;  /* 0x000000ffff053224 */ /* 0x000fe200078e000a */
[----:B------:R-:W-:Y:S02]  /*7fd0*/  @P5 MOV R5, R9 ;  /* 0x0000000900055202 */ /* 0x000fe40000000f00 */
[----:B------:R-:W-:Y:S02]  /*7fe0*/  @P1 MOV R16, R11 ;  /* 0x0000000b00101202 */ /* 0x000fe40000000f00 */
[----:B------:R-:W-:Y:S02]  /*7ff0*/  @P0 MOV R16, R10 ;  /* 0x0000000a00100202 */ /* 0x000fe40000000f00 */
[----:B------:R-:W-:-:S02]  /*8000*/  @P4 MOV R5, R17 ;  /* 0x0000001100054202 */ /* 0x000fc40000000f00 */
[----:B------:R-:W-:Y:S02]  /*8010*/  @P3 MOV R16, R9 ;  /* 0x0000000900103202 */ /* 0x000fe40000000f00 */
[----:B------:R-:W-:Y:S01]  /*8020*/  @P5 MOV R16, R17 ;  /* 0x0000001100105202 */ /* 0x000fe20000000f00 */
[----:B------:R-:W-:Y:S01]  /*8030*/  IMAD.MOV.U32 R14, RZ, RZ, R5 ;  /* 0x000000ffff0e7224 */ /* 0x000fe200078e0005 */
[----:B------:R-:W-:Y:S06]  /*8040*/  @!P6 BRA `(.L_x_103) ;  /* 0x00000000002ce947 */ /* 0x000fec0003800000 */
[----:B------:R-:W-:Y:S02]  /*8050*/  @P2 MOV R15, R6 ;  /* 0x00000006000f2202 */ /* 0x000fe40000000f00 */
[----:B------:R-:W-:Y:S02]  /*8060*/  @P1 MOV R15, R13 ;  /* 0x0000000d000f1202 */ /* 0x000fe40000000f00 */
[----:B------:R-:W-:Y:S02]  /*8070*/  @P0 MOV R15, R12 ;  /* 0x0000000c000f0202 */ /* 0x000fe40000000f00 */
[----:B------:R-:W-:Y:S02]  /*8080*/  ISETP.EQ.AND P0, PT, R18, 0x8, PT ;  /* 0x000000081200780c */ /* 0x000fe40003f02270 */
[----:B------:R-:W-:Y:S01]  /*8090*/  @P3 MOV R15, R11 ;  /* 0x0000000b000f3202 */ /* 0x000fe20000000f00 */
[----:B------:R-:W-:Y:S01]  /*80a0*/  @P5 IMAD.MOV.U32 R15, RZ, RZ, R10 ;  /* 0x000000ffff0f5224 */ /* 0x000fe200078e000a */
[----:B------:R-:W-:-:S02]  /*80b0*/  @P4 MOV R15, R9 ;  /* 0x00000009000f4202 */ /* 0x000fc40000000f00 */
[----:B------:R-:W-:-:S04]  /*80c0*/  LOP3.LUT R5, R4, 0x1f, RZ, 0xc0, !PT ;  /* 0x0000001f04057812 */ /* 0x000fc800078ec0ff */
[----:B------:R-:W-:-:S03]  /*80d0*/  SHF.L.W.U32.HI R16, R14, R5, R16 ;  /* 0x000000050e107219 */ /* 0x000fc60000010e10 */
[----:B------:R-:W-:-:S04]  /*80e0*/  @P0 MOV R15, R17 ;  /* 0x00000011000f0202 */ /* 0x000fc80000000f00 */
[----:B------:R-:W-:-:S07]  /*80f0*/  SHF.L.W.U32.HI R14, R15, R5, R14 ;  /* 0x000000050f0e7219 */ /* 0x000fce0000010e0e */
.L_x_103:
[----:B------:R-:W-:Y:S05]  /*8100*/  BSYNC.RECONVERGENT B3 ;  /* 0x0000000000037941 */ /* 0x000fea0003800200 */
.L_x_102:
        /* <DEDUP_REMOVED lines=17> */
[----:B0-----:R-:W-:Y:S01]  /*8220*/  FSEL R5, -R14, R14, !P1 ;  /* 0x0000000e0e057208 */ /* 0x001fe20004800100 */
[----:B------:R-:W-:Y:S06]  /*8230*/  BRA `(.L_x_99) ;  /* 0x0000000000087947 */ /* 0x000fec0003800000 */
.L_x_100:
[----:B------:R-:W-:Y:S01]  /*8240*/  FMUL R5, RZ, R0 ;  /* 0x00000000ff057220 */ /* 0x000fe20000400000 */
[----:B------:R-:W-:-:S07]  /*8250*/  MOV R16, RZ ;  /* 0x000000ff00107202 */ /* 0x000fce0000000f00 */
.L_x_99:
[----:B------:R-:W-:Y:S05]  /*8260*/  BSYNC.RECONVERGENT B2 ;  /* 0x0000000000027941 */ /* 0x000fea0003800200 */
.L_x_98:
[----:B------:R-:W-:Y:S02]  /*8270*/  HFMA2 R0, -RZ, RZ, 0.487060546875, -0.0625 ;  /* 0x37cbac00ff007431 */ /* 0x000fe400000001ff */
[----:B------:R-:W-:Y:S01]  /*8280*/  FMUL R15, R5, R5 ;  /* 0x00000005050f7220 */ /* 0x000fe20000400000 */
[----:B------:R-:W-:Y:S01]  /*8290*/  LOP3.LUT R4, R16, 0x1, RZ, 0xc0, !PT ;  /* 0x0000000110047812 */ /* 0x000fe200078ec0ff */
[----:B------:R-:W-:Y:S01]  /*82a0*/  IMAD.MOV.U32 R17, RZ, RZ, 0x3e2aaaa8 ;  /* 0x3e2aaaa8ff117424 */ /* 0x000fe200078e00ff */
[----:B------:R-:W-:Y:S02]  /*82b0*/  MOV R14, 0x3c0885e4 ;  /* 0x3c0885e4000e7802 */ /* 0x000fe40000000f00 */
[----:B------:R-:W-:Y:S02]  /*82c0*/  ISETP.NE.U32.AND P0, PT, R4, 0x1, PT ;  /* 0x000000010400780c */ /* 0x000fe40003f05070 */
[----:B------:R-:W-:Y:S01]  /*82d0*/  IADD3 R16, PT, PT, R16, 0x1, RZ ;  /* 0x0000000110107810 */ /* 0x000fe20007ffe0ff */
[----:B------:R-:W-:Y:S01]  /*82e0*/  FFMA R0, R15, R0, -0.0013887860113754868507 ;  /* 0xbab607ed0f007423 */ /* 0x000fe20000000000 */
[----:B------:R-:W-:-:S02]  /*82f0*/  FSEL R14, R14, 0.041666727513074874878, !P0 ;  /* 0x3d2aaabb0e0e7808 */ /* 0x000fc40004000000 */
[----:B------:R-:W-:Y:S02]  /*8300*/  LOP3.LUT P1, RZ, R16, 0x2, RZ, 0xc0, !PT ;  /* 0x0000000210ff7812 */ /* 0x000fe4000782c0ff */
[----:B------:R-:W-:Y:S02]  /*8310*/  FSEL R4, R0, -0.00019574658654164522886, P0 ;  /* 0xb94d415300047808 */ /* 0x000fe40000000000 */
[----:B------:R-:W-:Y:S02]  /*8320*/  FSEL R0, R5, 1, !P0 ;  /* 0x3f80000005007808 */ /* 0x000fe40004000000 */
[----:B------:R-:W-:Y:S01]  /*8330*/  FSEL R5, -R17, -0.4999999701976776123, !P0 ;  /* 0xbeffffff11057808 */ /* 0x000fe20004000100 */
[C---:B------:R-:W-:Y:S02]  /*8340*/  FFMA R4, R15.reuse, R4, R14 ;  /* 0x000000040f047223 */ /* 0x040fe4000000000e */
[C---:B------:R-:W-:Y:S02]  /*8350*/  FFMA R21, R15.reuse, R0, RZ ;  /* 0x000000000f157223 */ /* 0x040fe400000000ff */
[----:B------:R-:W-:-:S04]  /*8360*/  FFMA R4, R15, R4, R5 ;  /* 0x000000040f047223 */ /* 0x000fc80000000005 */
[----:B------:R-:W-:-:S04]  /*8370*/  FFMA R21, R21, R4, R0 ;  /* 0x0000000415157223 */ /* 0x000fc80000000000 */
[----:B------:R-:W-:Y:S01]  /*8380*/  @P1 FADD R21, RZ, -R21 ;  /* 0x80000015ff151221 */ /* 0x000fe20000000000 */
[----:B------:R-:W-:Y:S06]  /*8390*/  BRA `(.L_x_84) ;  /* 0x0000004c00207947 */ /* 0x000fec0003800000 */
.L_x_97:
        /* <DEDUP_REMOVED lines=11> */
[----:B------:R-:W-:Y:S02]  /*8450*/  SHF.L.U32 R4, R0, 0x8, RZ ;  /* 0x0000000800047819 */ /* 0x000fe400000006ff */
[----:B------:R-:W-:Y:S01]  /*8460*/  CS2R R16, SRZ ;  /* 0x0000000000107805 */ /* 0x000fe2000001ff00 */
[----:B------:R-:W0:Y:S01]  /*8470*/  LDCU.64 UR8, c[0x4][URZ] ;  /* 0x01000000ff0877ac */ /* 0x000e220008000a00 */
[----:B------:R-:W-:Y:S01]  /*8480*/  LOP3.LUT R21, R4, 0x80000000, RZ, 0xfc, !PT ;  /* 0x8000000004157812 */ /* 0x000fe200078efcff */
[----:B------:R-:W-:Y:S01]  /*8490*/  UMOV UR5, URZ ;  /* 0x000000ff00057c82 */ /* 0x000fe20008000000 */
[----:B------:R-:W-:-:S05]  /*84a0*/  UMOV UR4, URZ ;  /* 0x000000ff00047c82 */ /* 0x000fca0008000000 */
.L_x_107:
        /* <DEDUP_REMOVED lines=37> */
[-C--:B------:R-:W-:Y:S02]  /*8700*/  @P3 MOV R16, R6.reuse ;  /* 0x0000000600103202 */ /* 0x080fe40000000f00 */
[C---:B------:R-:W-:Y:S01]  /*8710*/  ISETP.EQ.AND P3, PT, R15.reuse, -0x4, PT ;  /* 0xfffffffc0f00780c */ /* 0x040fe20003f62270 */
[----:B------:R-:W-:Y:S01]  /*8720*/  @P4 IMAD.MOV.U32 R16, RZ, RZ, R13 ;  /* 0x000000ffff104224 */ /* 0x000fe200078e000d */
[----:B------:R-:W-:Y:S02]  /*8730*/  @P4 MOV R4, R6 ;  /* 0x0000000600044202 */ /* 0x000fe40000000f00 */
[----:B------:R-:W-:Y:S02]  /*8740*/  ISETP.EQ.AND P4, PT, R15, 0x4, PT ;  /* 0x000000040f00780c */ /* 0x000fe40003f82270 */
[----:B------:R-:W-:Y:S02]  /*8750*/  @P2 MOV R4, R13 ;  /* 0x0000000d00042202 */ /* 0x000fe40000000f00 */
[----:B------:R-:W-:-:S02]  /*8760*/  @P2 MOV R16, R12 ;  /* 0x0000000c00102202 */ /* 0x000fc40000000f00 */
[----:B------:R-:W-:Y:S01]  /*8770*/  @P1 MOV R4, R12 ;  /* 0x0000000c00041202 */ /* 0x000fe20000000f00 */
[----:B------:R-:W-:Y:S01]  /*8780*/  @P0 IMAD.MOV.U32 R4, RZ, RZ, R11 ;  /* 0x000000ffff040224 */ /* 0x000fe200078e000b */
[----:B------:R-:W-:Y:S02]  /*8790*/  @P1 MOV R16, R11 ;  /* 0x0000000b00101202 */ /* 0x000fe40000000f00 */
[-C--:B------:R-:W-:Y:S02]  /*87a0*/  @P0 MOV R16, R10.reuse ;  /* 0x0000000a00100202 */ /* 0x080fe40000000f00 */
[----:B------:R-:W-:Y:S02]  /*87b0*/  @P3 MOV R4, R10 ;  /* 0x0000000a00043202 */ /* 0x000fe40000000f00 */
[-C--:B------:R-:W-:Y:S01]  /*87c0*/  @P3 MOV R16, R9.reuse ;  /* 0x0000000900103202 */ /* 0x080fe20000000f00 */
[----:B------:R-:W-:Y:S01]  /*87d0*/  @P5 IMAD.MOV.U32 R16, RZ, RZ, R17 ;  /* 0x000000ffff105224 */ /* 0x000fe200078e0011 */
[----:B------:R-:W-:-:S02]  /*87e0*/  @P5 MOV R4, R9 ;  /* 0x0000000900045202 */ /* 0x000fc40000000f00 */
        /* <DEDUP_REMOVED lines=13> */
.L_x_109:
[----:B------:R-:W-:Y:S05]  /*88c0*/  BSYNC.RECONVERGENT B3 ;  /* 0x0000000000037941 */ /* 0x000fea0003800200 */
.L_x_108:
[C-C-:B------:R-:W-:Y:S01]  /*88d0*/  SHF.L.W.U32.HI R17, R4.reuse, 0x2, R16.reuse ;  /* 0x0000000204117819 */ /* 0x140fe20000010e10 */
[----:B------:R-:W-:Y:S01]  /*88e0*/  UMOV UR4, 0x54442d19 ;  /* 0x54442d1900047882 */ /* 0x000fe20000000000 */
[----:B------:R-:W-:Y:S01]  /*88f0*/  SHF.L.U32 R4, R4, 0x2, RZ ;  /* 0x0000000204047819 */ /* 0x000fe200000006ff */
[----:B------:R-:W-:Y:S01]  /*8900*/  UMOV UR5, 0x3bf921fb ;  /* 0x3bf921fb00057882 */ /* 0x000fe20000000000 */
[----:B------:R-:W-:Y:S02]  /*8910*/  SHF.R.S32.HI R5, RZ, 0x1f, R17 ;  /* 0x0000001fff057819 */ /* 0x000fe40000011411 */
[----:B------:R-:W-:Y:S02]  /*8920*/  SHF.R.U32.HI R16, RZ, 0x1e, R16 ;  /* 0x0000001eff107819 */ /* 0x000fe40000011610 */
[C---:B------:R-:W-:Y:S02]  /*8930*/  LOP3.LUT R4, R5.reuse, R4, RZ, 0x3c, !PT ;  /* 0x0000000405047212 */ /* 0x040fe400078e3cff */
[----:B------:R-:W-:-:S02]  /*8940*/  LOP3.LUT R5, R5, R17, RZ, 0x3c, !PT ;  /* 0x0000001105057212 */ /* 0x000fc400078e3cff */
[----:B------:R-:W-:Y:S02]  /*8950*/  ISETP.GE.AND P1, PT, R0, RZ, PT ;  /* 0x000000ff0000720c */ /* 0x000fe40003f26270 */
[C---:B------:R-:W-:Y:S02]  /*8960*/  LOP3.LUT R0, R17.reuse, R0, RZ, 0x3c, !PT ;  /* 0x0000000011007212 */ /* 0x040fe400078e3cff */
[----:B------:R-:W0:Y:S01]  /*8970*/  I2F.F64.S64 R4, R4 ;  /* 0x0000000400047312 */ /* 0x000e220000301c00 */
[----:B------:R-:W-:Y:S02]  /*8980*/  LEA.HI R16, R17, R16, RZ, 0x1 ;  /* 0x0000001011107211 */ /* 0x000fe400078f08ff */
[----:B------:R-:W-:-:S03]  /*8990*/  ISETP.GE.AND P0, PT, R0, RZ, PT ;  /* 0x000000ff0000720c */ /* 0x000fc60003f06270 */
[----:B------:R-:W-:-:S05]  /*89a0*/  IMAD.MOV R0, RZ, RZ, -R16 ;  /* 0x000000ffff007224 */ /* 0x000fca00078e0a10 */
[----:B------:R-:W-:Y:S01]  /*89b0*/  @!P1 MOV R16, R0 ;  /* 0x0000000000109202 */ /* 0x000fe20000000f00 */
[----:B0-----:R-:W-:-:S10]  /*89c0*/  DMUL R14, R4, UR4 ;  /* 0x00000004040e7c28 */ /* 0x001fd40008000000 */
[----:B------:R-:W0:Y:S02]  /*89d0*/  F2F.F32.F64 R14, R14 ;  /* 0x0000000e000e7310 */ /* 0x000e240000301000 */
[----:B0-----:R-:W-:Y:S01]  /*89e0*/  FSEL R4, -R14, R14, !P0 ;  /* 0x0000000e0e047208 */ /* 0x001fe20004000100 */
[----:B------:R-:W-:Y:S06]  /*89f0*/  BRA `(.L_x_105) ;  /* 0x0000000000087947 */ /* 0x000fec0003800000 */
.L_x_106:
[----:B------:R-:W-:Y:S02]  /*8a00*/  HFMA2 R16, -RZ, RZ, 0, 0 ;  /* 0x00000000ff107431 */ /* 0x000fe400000001ff */
[----:B------:R-:W-:-:S07]  /*8a10*/  FMUL R4, RZ, R0 ;  /* 0x00000000ff047220 */ /* 0x000fce0000400000 */
.L_x_105:
[----:B------:R-:W-:Y:S05]  /*8a20*/  BSYNC.RECONVERGENT B2 ;  /* 0x0000000000027941 */ /* 0x000fea0003800200 */
.L_x_104:
[----:B------:R-:W-:Y:S01]  /*8a30*/  MOV R0, 0x37cbac00 ;  /* 0x37cbac0000007802 */ /* 0x000fe20000000f00 */
[----:B------:R-:W-:Y:S02]  /*8a40*/  HFMA2 R18, -RZ, RZ, 1.291015625, -0.052581787109375 ;  /* 0x3d2aaabbff127431 */ /* 0x000fe400000001ff */
[----:B------:R-:W-:Y:S01]  /*8a50*/  FMUL R5, R4, R4 ;  /* 0x0000000404057220 */ /* 0x000fe20000400000 */
[C---:B------:R-:W-:Y:S01]  /*8a60*/  LOP3.LUT R14, R16.reuse, 0x1, RZ, 0xc0, !PT ;  /* 0x00000001100e7812 */ /* 0x040fe200078ec0ff */
[----:B------:R-:W-:Y:S01]  /*8a70*/  IMAD.MOV.U32 R15, RZ, RZ, 0x3effffff ;  /* 0x3effffffff0f7424 */ /* 0x000fe200078e00ff */
[----:B------:R-:W-:Y:S01]  /*8a80*/  LOP3.LUT P1, RZ, R16, 0x2, RZ, 0xc0, !PT ;  /* 0x0000000210ff7812 */ /* 0x000fe2000782c0ff */
[----:B------:R-:W-:Y:S01]  /*8a90*/  FFMA R0, R5, R0, -0.0013887860113754868507 ;  /* 0xbab607ed05007423 */ /* 0x000fe20000000000 */
[----:B------:R-:W-:-:S04]  /*8aa0*/  ISETP.NE.U32.AND P0, PT, R14, 0x1, PT ;  /* 0x000000010e00780c */ /* 0x000fc80003f05070 */
        /* <DEDUP_REMOVED lines=10> */
.L_x_96:
[----:B------:R-:W-:-:S04]  /*8b50*/  MOV R5, 0xffffffe0 ;  /* 0xffffffe000057802 */ /* 0x000fc80000000f00 */
[----:B------:R-:W-:-:S04]  /*8b60*/  VIADDMNMX.U32 R5, R4, R5, 0x2, PT ;  /* 0x0000000204057446 */ /* 0x000fc80003800005 */
[----:B------:R-:W-:-:S04]  /*8b70*/  SHF.L.U32 R5, R5, 0x2, RZ ;  /* 0x0000000205057819 */ /* 0x000fc800000006ff */
[----:B------:R-:W0:Y:S02]  /*8b80*/  LDC R14, c[0x2][R5+0xc8] ;  /* 0x00803200050e7b82 */ /* 0x000e240000000800 */
[----:B0-----:R-:W-:-:S04]  /*8b90*/  SHF.R.S32.HI R15, RZ, 0x1f, R14 ;  /* 0x0000001fff0f7819 */ /* 0x001fc8000001140e */
.L_x_825:
[----:B------:R-:W-:Y:S05]  /*8ba0*/  BRX R14 -0x8bb0                                                          (*"BRANCH_TARGETS .L_x_826,.L_x_827,.L_x_828"*) ;  /* 0xffffff740e147949 */ /* 0x000fea000383ffff */
.L_x_828:
        /* <DEDUP_REMOVED lines=23> */
[----:B------:R-:W-:-:S04]  /*8d20*/  FMUL R4, R4, R15 ;  /* 0x0000000f04047220 */ /* 0x000fc80000400000 */
[----:B------:R-:W-:Y:S01]  /*8d30*/  FFMA R21, R5, R4, R5 ;  /* 0x0000000405157223 */ /* 0x000fe20000000005 */
[----:B------:R-:W-:-:S04]  /*8d40*/  MOV R5, 0x3fd774eb ;  /* 0x3fd774eb00057802 */ /* 0x000fc80000000f00 */
[----:B------:R-:W-:-:S05]  /*8d50*/  FSEL R0, R21, -R21, P0 ;  /* 0x8000001515007208 */ /* 0x000fca0000000000 */
[----:B------:R-:W-:-:S04]  /*8d60*/  @!P1 FFMA R21, R5, 0.93318945169448852539, R0 ;  /* 0x3f6ee58105159823 */ /* 0x000fc80000000000 */
[----:B------:R-:W-:Y:S01]  /*8d70*/  @P0 FADD R21, R21, R21 ;  /* 0x0000001515150221 */ /* 0x000fe20000000000 */
[----:B------:R-:W-:Y:S06]  /*8d80*/  BRA `(.L_x_84) ;  /* 0x0000004000a47947 */ /* 0x000fec0003800000 */
.L_x_827:
[----:B------:R-:W-:Y:S01]  /*8d90*/  HFMA2 R5, -RZ, RZ, 1.75, 0 ;  /* 0x3f000000ff057431 */ /* 0x000fe200000001ff */
[C---:B------:R-:W-:Y:S02]  /*8da0*/  FSETP.NEU.AND P0, PT, |R0|.reuse, 1, PT ;  /* 0x3f8000000000780b */ /* 0x040fe40003f0d200 */
[C---:B------:R-:W-:Y:S02]  /*8db0*/  FSETP.GT.AND P1, PT, |R0|.reuse, 0.56000000238418579102, PT ;  /* 0x3f0f5c290000780b */ /* 0x040fe40003f24200 */
[----:B------:R-:W-:-:S04]  /*8dc0*/  FFMA R5, |R0|, -R5, 0.5 ;  /* 0x3f00000000057423 */ /* 0x000fc80000000a05 */
[----:B------:R-:W0:Y:S02]  /*8dd0*/  MUFU.RSQ R4, R5 ;  /* 0x0000000500047308 */ /* 0x000e240000001400 */
[----:B0-----:R-:W-:Y:S01]  /*8de0*/  FMUL R14, R5, R4 ;  /* 0x00000004050e7220 */ /* 0x001fe20000400000 */
[----:B------:R-:W-:-:S04]  /*8df0*/  FMUL R15, R4, -0.5 ;  /* 0xbf000000040f7820 */ /* 0x000fc80000400000 */
[----:B------:R-:W-:-:S04]  /*8e00*/  FFMA R15, R14, R15, 0.5 ;  /* 0x3f0000000e0f7423 */ /* 0x000fc8000000000f */
[----:B------:R-:W-:-:S05]  /*8e10*/  FFMA R15, R14, R15, R14 ;  /* 0x0000000f0e0f7223 */ /* 0x000fca000000000e */
[----:B------:R-:W-:-:S04]  /*8e20*/  FSEL R15, R15, RZ, P0 ;  /* 0x000000ff0f0f7208 */ /* 0x000fc80000000000 */
[----:B------:R-:W-:Y:S02]  /*8e30*/  FSEL R14, R15, |R0|, P1 ;  /* 0x400000000f0e7208 */ /* 0x000fe40000800000 */
[----:B------:R-:W-:-:S03]  /*8e40*/  MOV R15, 0x3d4dd2f7 ;  /* 0x3d4dd2f7000f7802 */ /* 0x000fc60000000f00 */
[----:B------:R-:W-:-:S04]  /*8e50*/  FMUL R4, R14, R14 ;  /* 0x0000000e0e047220 */ /* 0x000fc80000400000 */
[----:B------:R-:W-:Y:S01]  /*8e60*/  FFMA R5, R4, R15, 0.018773360177874565125 ;  /* 0x3c99ca9704057423 */ /* 0x000fe2000000000f */
[----:B------:R-:W-:-:S03]  /*8e70*/  HFMA2 R15, -RZ, RZ, 1.9599609375, 20144 ;  /* 0x3fd774ebff0f7431 */ /* 0x000fc600000001ff */
        /* <DEDUP_REMOVED lines=11> */
.L_x_826:
        /* <DEDUP_REMOVED lines=11> */
[----:B------:R-:W-:Y:S01]  /*8fe0*/  IMAD.SHL.U32 R4, R0, 0x100, RZ ;  /* 0x0000010000047824 */ /* 0x000fe200078e00ff */
[----:B------:R-:W-:Y:S01]  /*8ff0*/  CS2R R16, SRZ ;  /* 0x0000000000107805 */ /* 0x000fe2000001ff00 */
[----:B------:R-:W0:Y:S03]  /*9000*/  LDCU.64 UR8, c[0x4][URZ] ;  /* 0x01000000ff0877ac */ /* 0x000e260008000a00 */
[----:B------:R-:W-:Y:S01]  /*9010*/  LOP3.LUT R21, R4, 0x80000000, RZ, 0xfc, !PT ;  /* 0x8000000004157812 */ /* 0x000fe200078efcff */
[----:B------:R-:W-:Y:S01]  /*9020*/  UMOV UR5, URZ ;  /* 0x000000ff00057c82 */ /* 0x000fe20008000000 */
[----:B------:R-:W-:-:S05]  /*9030*/  UMOV UR4, URZ ;  /* 0x000000ff00047c82 */ /* 0x000fca0008000000 */
.L_x_113:
        /* <DEDUP_REMOVED lines=27> */
[----:B------:R-:W-:-:S03]  /*91f0*/  LOP3.LUT P6, RZ, R14, 0x1f, RZ, 0xc0, !PT ;  /* 0x0000001f0eff7812 */ /* 0x000fc600078cc0ff */
[----:B------:R-:W-:-:S05]  /*9200*/  VIADD R4, R4, 0xffffff80 ;  /* 0xffffff8004047836 */ /* 0x000fca0000000000 */
        /* <DEDUP_REMOVED lines=15> */
[----:B------:R-:W-:Y:S02]  /*9300*/  @P1 MOV R4, R12 ;  /* 0x0000000c00041202 */ /* 0x000fe40000000f00 */
[-C--:B------:R-:W-:Y:S01]  /*9310*/  @P1 MOV R16, R11.reuse ;  /* 0x0000000b00101202 */ /* 0x080fe20000000f00 */
[----:B------:R-:W-:Y:S01]  /*9320*/  @P0 IMAD.MOV.U32 R16, RZ, RZ, R10 ;  /* 0x000000ffff100224 */ /* 0x000fe200078e000a */
[----:B------:R-:W-:Y:S02]  /*9330*/  @P0 MOV R4, R11 ;  /* 0x0000000b00040202 */ /* 0x000fe40000000f00 */
        /* <DEDUP_REMOVED lines=17> */
.L_x_115:
[----:B------:R-:W-:Y:S05]  /*9450*/  BSYNC.RECONVERGENT B3 ;  /* 0x0000000000037941 */ /* 0x000fea0003800200 */
.L_x_114:
        /* <DEDUP_REMOVED lines=19> */
.L_x_112:
[----:B------:R-:W-:Y:S01]  /*9590*/  FMUL R4, RZ, R0 ;  /* 0x00000000ff047220 */ /* 0x000fe20000400000 */
[----:B------:R-:W-:-:S07]  /*95a0*/  MOV R16, RZ ;  /* 0x000000ff00107202 */ /* 0x000fce0000000f00 */
.L_x_111:
[----:B------:R-:W-:Y:S05]  /*95b0*/  BSYNC.RECONVERGENT B2 ;  /* 0x0000000000027941 */ /* 0x000fea0003800200 */
.L_x_110:
        /* <DEDUP_REMOVED lines=13> */
[----:B0-----:R-:W-:Y:S01]  /*9690*/  MOV R21, R4 ;  /* 0x0000000400157202 */ /* 0x001fe20000000f00 */
[----:B------:R-:W-:Y:S06]  /*96a0*/  BRA `(.L_x_84) ;  /* 0x00000038005c7947 */ /* 0x000fec0003800000 */
.L_x_79:
        /* <DEDUP_REMOVED lines=11> */
[C---:B------:R-:W-:Y:S01]  /*9760*/  FMUL R4, |R0|.reuse, 1.4426950216293334961 ;  /* 0x3fb8aa3b00047820 */ /* 0x040fe20000400200 */
[----:B------:R-:W-:Y:S02]  /*9770*/  IMAD.MOV.U32 R5, RZ, RZ, 0x42fc0000 ;  /* 0x42fc0000ff057424 */ /* 0x000fe400078e00ff */
[----:B------:R-:W-:Y:S02]  /*9780*/  HFMA2 R15, -RZ, RZ, 0.389892578125, 0.0002090930938720703125 ;  /* 0x363d0adaff0f7431 */ /* 0x000fe400000001ff */
[----:B------:R-:W-:Y:S01]  /*9790*/  FMUL R16, R0, R0 ;  /* 0x0000000000107220 */ /* 0x000fe20000400000 */
[----:B------:R-:W0:Y:S03]  /*97a0*/  FRND.TRUNC R4, R4 ;  /* 0x0000000400047307 */ /* 0x000e26000020d000 */
[----:B------:R-:W-:-:S04]  /*97b0*/  FFMA R15, R16, R15, 0.00019836159481201320887 ;  /* 0x394fff49100f7423 */ /* 0x000fc8000000000f */
[----:B------:R-:W-:-:S04]  /*97c0*/  FFMA R15, R15, R16, 0.0083333496004343032837 ;  /* 0x3c08889a0f0f7423 */ /* 0x000fc80000000010 */
[-C--:B------:R-:W-:Y:S01]  /*97d0*/  FFMA R15, R15, R16.reuse, 0.16666667163372039795 ;  /* 0x3e2aaaab0f0f7423 */ /* 0x080fe20000000010 */
[----:B0-----:R-:W-:Y:S02]  /*97e0*/  FSETP.GT.AND P0, PT, |R4|, 126, PT ;  /* 0x42fc00000400780b */ /* 0x001fe40003f04200 */
[----:B------:R-:W-:Y:S01]  /*97f0*/  LOP3.LUT R5, R5, 0x80000000, R4, 0xb8, !PT ;  /* 0x8000000005057812 */ /* 0x000fe200078eb804 */
[----:B------:R-:W-:-:S03]  /*9800*/  FMUL R15, R15, R16 ;  /* 0x000000100f0f7220 */ /* 0x000fc60000400000 */
        /* <DEDUP_REMOVED lines=15> */
.L_x_119:
[----:B------:R-:W0:Y:S01]  /*9900*/  MUFU.RCP R5, |R0| ;  /* 0x4000000000057308 */ /* 0x000e220000001000 */
[----:B------:R-:W-:Y:S01]  /*9910*/  FSETP.GT.AND P0, PT, |R0|, 1, PT ;  /* 0x3f8000000000780b */ /* 0x000fe20003f04200 */
[----:B------:R-:W-:Y:S01]  /*9920*/  HFMA2 R14, -RZ, RZ, 1.857421875, -1409 ;  /* 0x3f6ee581ff0e7431 */ /* 0x000fe200000001ff */
[----:B------:R-:W-:Y:S02]  /*9930*/  MOV R15, 0x3b2090aa ;  /* 0x3b2090aa000f7802 */ /* 0x000fe40000000f00 */
        /* <DEDUP_REMOVED lines=11> */
[----:B------:R-:W-:Y:S01]  /*99f0*/  @P0 FFMA R5, R14, 1.6832555532455444336, -R5 ;  /* 0x3fd774eb0e050823 */ /* 0x000fe20000000805 */
[----:B------:R-:W-:-:S04]  /*9a00*/  FSETP.NAN.AND P0, PT, |R0|, |R0|, PT ;  /* 0x400000000000720b */ /* 0x000fc80003f08200 */
[----:B------:R-:W-:-:S04]  /*9a10*/  LOP3.LUT R0, R5, 0x80000000, R0, 0xb8, !PT ;  /* 0x8000000005007812 */ /* 0x000fc800078eb800 */
[----:B------:R-:W-:Y:S01]  /*9a20*/  FSEL R21, R0, R5, !P0 ;  /* 0x0000000500157208 */ /* 0x000fe20004000000 */
[----:B------:R-:W-:Y:S06]  /*9a30*/  BRA `(.L_x_84) ;  /* 0x0000003400787947 */ /* 0x000fec0003800000 */
.L_x_118:
[----:B------:R-:W-:-:S05]  /*9a40*/  IMAD.MOV.U32 R5, RZ, RZ, -0x29 ;  /* 0xffffffd7ff057424 */ /* 0x000fca00078e00ff */
[----:B------:R-:W-:-:S04]  /*9a50*/  VIADDMNMX.U32 R5, R4, R5, 0x2, PT ;  /* 0x0000000204057446 */ /* 0x000fc80003800005 */
[----:B------:R-:W-:-:S04]  /*9a60*/  SHF.L.U32 R5, R5, 0x2, RZ ;  /* 0x0000000205057819 */ /* 0x000fc800000006ff */
[----:B------:R-:W0:Y:S02]  /*9a70*/  LDC R14, c[0x2][R5+0xd4] ;  /* 0x00803500050e7b82 */ /* 0x000e240000000800 */
[----:B0-----:R-:W-:-:S04]  /*9a80*/  SHF.R.S32.HI R15, RZ, 0x1f, R14 ;  /* 0x0000001fff0f7819 */ /* 0x001fc8000001140e */
.L_x_829:
[----:B------:R-:W-:Y:S05]  /*9a90*/  BRX R14 -0x9aa0                                                          (*"BRANCH_TARGETS .L_x_830,.L_x_831,.L_x_832"*) ;  /* 0xffffff640e587949 */ /* 0x000fea000383ffff */
.L_x_832:
[----:B------:R-:W-:Y:S02]  /*9aa0*/  ISETP.NE.AND P0, PT, R4, 0x2b, PT ;  /* 0x0000002b0400780c */ /* 0x000fe40003f05270 */
[----:B------:R-:W-:-:S11]  /*9ab0*/  MOV R21, R0 ;  /* 0x0000000000157202 */ /* 0x000fd60000000f00 */
[----:B------:R-:W-:Y:S05]  /*9ac0*/  @P0 BRA `(.L_x_84) ;  /* 0x0000003400540947 */ /* 0x000fea0003800000 */
[C---:B------:R-:W-:Y:S01]  /*9ad0*/  FFMA R5, R0.reuse, R0, 1 ;  /* 0x3f80000000057423 */ /* 0x040fe20000000000 */
[----:B------:R-:W-:Y:S01]  /*9ae0*/  FSETP.GT.AND P0, PT, |R0|, 8388608, PT ;  /* 0x4b0000000000780b */ /* 0x000fe20003f04200 */
[----:B------:R-:W-:Y:S02]  /*9af0*/  HFMA2 R17, -RZ, RZ, 1.625, 0 ;  /* 0x3e800000ff117431 */ /* 0x000fe400000001ff */
[----:B------:R-:W0:Y:S02]  /*9b00*/  MUFU.RSQ R4, R5 ;  /* 0x0000000500047308 */ /* 0x000e240000001400 */
[----:B0-----:R-:W-:-:S06]  /*9b10*/  FFMA R14, R5, R4, 1 ;  /* 0x3f800000050e7423 */ /* 0x001fcc0000000004 */
[----:B------:R0:W1:Y:S02]  /*9b20*/  MUFU.RCP R15, R14 ;  /* 0x0000000e000f7308 */ /* 0x0000640000001000 */
[----:B0-----:R-:W-:Y:S01]  /*9b30*/  MOV R14, 0x3d39bf78 ;  /* 0x3d39bf78000e7802 */ /* 0x001fe20000000f00 */
        /* <DEDUP_REMOVED lines=8> */
[----:B------:R-:W-:Y:S01]  /*9bc0*/  IADD3 R16, PT, PT, -R15, 0x40800000, RZ ;  /* 0x408000000f107810 */ /* 0x000fe20007ffe1ff */
[----:B------:R-:W-:Y:S01]  /*9bd0*/  IMAD.IADD R5, R4, 0x1, -R15 ;  /* 0x0000000104057824 */ /* 0x000fe200078e0a0f */
[----:B------:R-:W-:-:S03]  /*9be0*/  I2FP.F32.S32 R15, R15 ;  /* 0x0000000f000f7245 */ /* 0x000fc60000201400 */
[----:B------:R-:W-:Y:S02]  /*9bf0*/  FFMA R16, R16, R17, -1 ;  /* 0xbf80000010107423 */ /* 0x000fe40000000011 */
[----:B------:R-:W-:Y:S02]  /*9c00*/  FMUL R15, R15, 1.1920928955078125e-07 ;  /* 0x340000000f0f7820 */ /* 0x000fe40000400000 */
[----:B------:R-:W-:-:S04]  /*9c10*/  FADD R5, R5, R16 ;  /* 0x0000001005057221 */ /* 0x000fc80000000000 */
        /* <DEDUP_REMOVED lines=20> */
.L_x_831:
[C---:B------:R-:W-:Y:S01]  /*9d60*/  FMUL R4, |R0|.reuse, 2.8853900432586669922 ;  /* 0x4038aa3b00047820 */ /* 0x040fe20000400200 */
[----:B------:R-:W-:Y:S02]  /*9d70*/  HFMA2 R15, -RZ, RZ, 1.125, -9232 ;  /* 0x3c80f082ff0f7431 */ /* 0x000fe400000001ff */
[C---:B------:R-:W-:Y:S01]  /*9d80*/  FMUL R16, R0.reuse, R0 ;  /* 0x0000000000107220 */ /* 0x040fe20000400000 */
[----:B------:R-:W-:Y:S02]  /*9d90*/  MOV R14, 0x3f800000 ;  /* 0x3f800000000e7802 */ /* 0x000fe40000000f00 */
[C---:B------:R-:W-:Y:S01]  /*9da0*/  FSETP.GE.AND P1, PT, |R0|.reuse, 0.60000002384185791016, PT ;  /* 0x3f19999a0000780b */ /* 0x040fe20003f26200 */
[----:B------:R-:W0:Y:S01]  /*9db0*/  MUFU.EX2 R4, R4 ;  /* 0x0000000400047308 */ /* 0x000e220000000800 */
[----:B------:R-:W-:Y:S01]  /*9dc0*/  FSETP.GE.AND P0, PT, |R0|, 9.010913848876953125, PT ;  /* 0x41102cb40000780b */ /* 0x000fe20003f06200 */
[----:B------:R-:W-:-:S04]  /*9dd0*/  FFMA R15, R16, R15, -0.052303962409496307373 ;  /* 0xbd563cae100f7423 */ /* 0x000fc8000000000f */
[----:B------:R-:W-:Y:S01]  /*9de0*/  FFMA R15, R15, R16, 0.1331529766321182251 ;  /* 0x3e0859410f0f7423 */ /* 0x000fe20000000010 */
[----:B0-----:R-:W-:-:S03]  /*9df0*/  FADD R5, R4, 1 ;  /* 0x3f80000004057421 */ /* 0x001fc60000000000 */
[----:B------:R-:W-:-:S03]  /*9e00*/  FFMA R4, R15, R16, -0.33332768082618713379 ;  /* 0xbeaaa9ed0f047423 */ /* 0x000fc60000000010 */
[----:B------:R-:W0:Y:S02]  /*9e10*/  MUFU.RCP R5, R5 ;  /* 0x0000000500057308 */ /* 0x000e240000001000 */
[----:B0-----:R-:W-:Y:S01]  /*9e20*/  FFMA R14, R5, -2, R14 ;  /* 0xc0000000050e7823 */ /* 0x001fe2000000000e */
[----:B------:R-:W-:-:S04]  /*9e30*/  FFMA R5, R4, R16, RZ ;  /* 0x0000001004057223 */ /* 0x000fc800000000ff */
[----:B------:R-:W-:-:S04]  /*9e40*/  FSEL R21, R14, 1, !P0 ;  /* 0x3f8000000e157808 */ /* 0x000fc80004000000 */
[--C-:B------:R-:W-:Y:S01]  /*9e50*/  LOP3.LUT R21, R21, 0x80000000, R0.reuse, 0xb8, !PT ;  /* 0x8000000015157812 */ /* 0x100fe200078eb800 */
[----:B------:R-:W-:Y:S01]  /*9e60*/  @!P1 FFMA R21, R0, R5, R0 ;  /* 0x0000000500159223 */ /* 0x000fe20000000000 */
[----:B------:R-:W-:Y:S06]  /*9e70*/  BRA `(.L_x_84) ;  /* 0x0000003000687947 */ /* 0x000fec0003800000 */
.L_x_830:
[----:B------:R-:W-:Y:S01]  /*9e80*/  FMUL R4, |R0|, 1.4426950216293334961 ;  /* 0x3fb8aa3b00047820 */ /* 0x000fe20000400200 */
[----:B------:R-:W-:-:S05]  /*9e90*/  IMAD.MOV.U32 R5, RZ, RZ, 0x42fc0000 ;  /* 0x42fc0000ff057424 */ /* 0x000fca00078e00ff */
        /* <DEDUP_REMOVED lines=15> */
.L_x_117:
        /* <DEDUP_REMOVED lines=9> */
[----:B------:R-:W-:Y:S02]  /*a020*/  HFMA2 R17, -RZ, RZ, 1.875, 0 ;  /* 0x3f800000ff117431 */ /* 0x000fe400000001ff */
[----:B------:R-:W-:Y:S02]  /*a030*/  HFMA2 R21, -RZ, RZ, 1.75, 0 ;  /* 0x3f000000ff157431 */ /* 0x000fe400000001ff */
[----:B------:R-:W0:Y:S03]  /*a040*/  MUFU.RCP R5, R5 ;  /* 0x0000000500057308 */ /* 0x000e260000001000 */
[----:B------:R-:W-:Y:S01]  /*a050*/  LOP3.LUT R21, R21, 0x80000000, R0, 0xb8, !PT ;  /* 0x8000000015157812 */ /* 0x000fe200078eb800 */
        /* <DEDUP_REMOVED lines=11> */
[----:B------:R-:W-:Y:S01]  /*a110*/  FFMA R5, R16, 0.25, -R17 ;  /* 0x3e80000010057823 */ /* 0x000fe20000000811 */
[----:B------:R-:W-:Y:S01]  /*a120*/  MOV R16, 0x3d39bf78 ;  /* 0x3d39bf7800107802 */ /* 0x000fe20000000f00 */
        /* <DEDUP_REMOVED lines=17> */
[----:B------:R-:W-:Y:S01]  /*a240*/  FMUL R21, R21, R14 ;  /* 0x0000000e15157220 */ /* 0x000fe20000400000 */
[----:B------:R-:W-:Y:S06]  /*a250*/  BRA `(.L_x_84) ;  /* 0x0000002c00707947 */ /* 0x000fec0003800000 */
.L_x_121:
[C---:B------:R-:W-:Y:S01]  /*a260*/  FFMA R4, R0.reuse, R0, -1 ;  /* 0xbf80000000047423 */ /* 0x040fe20000000000 */
[----:B------:R-:W-:Y:S01]  /*a270*/  FADD R0, R0, -1 ;  /* 0xbf80000000007421 */ /* 0x000fe20000000000 */
[----:B------:R-:W-:Y:S02]  /*a280*/  MOV R17, 0x3d39bf78 ;  /* 0x3d39bf7800117802 */ /* 0x000fe40000000f00 */
[----:B------:R-:W0:Y:S01]  /*a290*/  MUFU.RSQ R5, R4 ;  /* 0x0000000400057308 */ /* 0x000e220000001400 */
[----:B------:R-:W-:Y:S02]  /*a2a0*/  FSETP.NEU.AND P1, PT, R4, RZ, PT ;  /* 0x000000ff0400720b */ /* 0x000fe40003f2d000 */
[----:B------:R-:W-:Y:S01]  /*a2b0*/  ISETP.GT.U32.AND P0, PT, R0, 0x4b000000, PT ;  /* 0x4b0000000000780c */ /* 0x000fe20003f04070 */
[----:B0-----:R-:W-:Y:S01]  /*a2c0*/  FMUL R15, R4, R5 ;  /* 0x00000005040f7220 */ /* 0x001fe20000400000 */
[----:B------:R-:W-:-:S03]  /*a2d0*/  FMUL R14, R5, 0.5 ;  /* 0x3f000000050e7820 */ /* 0x000fc60000400000 */
[----:B------:R-:W-:-:S04]  /*a2e0*/  FFMA R5, -R15, R15, R4 ;  /* 0x0000000f0f057223 */ /* 0x000fc80000000104 */
[----:B------:R-:W-:Y:S01]  /*a2f0*/  FFMA R5, R14, R5, R15 ;  /* 0x000000050e057223 */ /* 0x000fe2000000000f */
[----:B------:R-:W-:-:S04]  /*a300*/  IMAD.MOV.U32 R15, RZ, RZ, 0x3f800000 ;  /* 0x3f800000ff0f7424 */ /* 0x000fc800078e00ff */
        /* <DEDUP_REMOVED lines=30> */
[----:B------:R-:W-:Y:S06]  /*a4f0*/  BRA `(.L_x_84) ;  /* 0x0000002800c87947 */ /* 0x000fec0003800000 */
.L_x_120:
[----:B------:R-:W-:-:S04]  /*a500*/  MOV R5, 0xffffffce ;  /* 0xffffffce00057802 */ /* 0x000fc80000000f00 */
[----:B------:R-:W-:-:S05]  /*a510*/  VIADDMNMX.U32 R5, R4, R5, 0x2, PT ;  /* 0x0000000204057446 */ /* 0x000fca0003800005 */
[----:B------:R-:W-:-:S04]  /*a520*/  IMAD.SHL.U32 R5, R5, 0x4, RZ ;  /* 0x0000000405057824 */ /* 0x000fc800078e00ff */
[----:B------:R-:W0:Y:S02]  /*a530*/  LDC R14, c[0x2][R5+0xe0] ;  /* 0x00803800050e7b82 */ /* 0x000e240000000800 */
[----:B0-----:R-:W-:-:S04]  /*a540*/  SHF.R.S32.HI R15, RZ, 0x1f, R14 ;  /* 0x0000001fff0f7819 */ /* 0x001fc8000001140e */
.L_x_833:
[----:B------:R-:W-:Y:S05]  /*a550*/  BRX R14 -0xa560                                                          (*"BRANCH_TARGETS .L_x_834,.L_x_835,.L_x_836"*) ;  /* 0xffffff580ea87949 */ /* 0x000fea000383ffff */
.L_x_836:
[----:B------:R-:W-:Y:S02]  /*a560*/  ISETP.NE.AND P0, PT, R4, 0x34, PT ;  /* 0x000000340400780c */ /* 0x000fe40003f05270 */
[----:B------:R-:W-:-:S11]  /*a570*/  MOV R21, R0 ;  /* 0x0000000000157202 */ /* 0x000fd60000000f00 */
[----:B------:R-:W-:Y:S05]  /*a580*/  @P0 BRA `(.L_x_84) ;  /* 0x0000002800a40947 */ /* 0x000fea0003800000 */
[----:B------:R-:W-:-:S05]  /*a590*/  HFMA2 R5, -RZ, RZ, 1.75, 0 ;  /* 0x3f000000ff057431 */ /* 0x000fca00000001ff */
[----:B------:R-:W-:-:S05]  /*a5a0*/  LOP3.LUT R5, R5, 0x80000000, R0, 0xb8, !PT ;  /* 0x8000000005057812 */ /* 0x000fca00078eb800 */
[----:B------:R-:W-:-:S04]  /*a5b0*/  FADD.RZ R0, R0, R5 ;  /* 0x0000000500007221 */ /* 0x000fc8000000c000 */
[----:B------:R4:W0:Y:S01]  /*a5c0*/  FRND.TRUNC R21, R0 ;  /* 0x0000000000157307 */ /* 0x000822000020d000 */
[----:B------:R-:W-:Y:S05]  /*a5d0*/  BRA `(.L_x_84) ;  /* 0x0000002800907947 */ /* 0x000fea0003800000 */
.L_x_835:
[----:B------:R2:W3:Y:S01]  /*a5e0*/  FRND.CEIL R21, R0 ;  /* 0x0000000000157307 */ /* 0x0004e20000209000 */
[----:B------:R-:W-:Y:S05]  /*a5f0*/  BRA `(.L_x_84) ;  /* 0x0000002800887947 */ /* 0x000fea0003800000 */
.L_x_834:
[----:B------:R0:W1:Y:S01]  /*a600*/  FRND.FLOOR R21, R0 ;  /* 0x0000000000157307 */ /* 0x0000620000205000 */
[----:B------:R-:W-:Y:S05]  /*a610*/  BRA `(.L_x_84) ;  /* 0x0000002800807947 */ /* 0x000fea0003800000 */
.L_x_116:
        /* <DEDUP_REMOVED lines=9> */
[----:B------:R-:W-:Y:S02]  /*a6b0*/  HFMA2 R4, -RZ, RZ, 0.61474609375, 16.90625 ;  /* 0x38eb4c3aff047431 */ /* 0x000fe400000001ff */
[C---:B------:R-:W-:Y:S01]  /*a6c0*/  FMUL R5, R0.reuse, R0 ;  /* 0x0000000000057220 */ /* 0x040fe20000400000 */
[----:B------:R-:W-:Y:S01]  /*a6d0*/  IMAD.MOV.U32 R14, RZ, RZ, 0x3aae005b ;  /* 0x3aae005bff0e7424 */ /* 0x000fe200078e00ff */
[C---:B------:R-:W-:Y:S01]  /*a6e0*/  FSETP.GE.AND P0, PT, |R0|.reuse, 1.0029599666595458984, PT ;  /* 0x3f8060fe0000780b */ /* 0x040fe20003f06200 */
[----:B------:R-:W-:Y:S01]  /*a6f0*/  HFMA2 R17, -RZ, RZ, 1.28515625, -179.25 ;  /* 0x3d24d99aff117431 */ /* 0x000fe200000001ff */
[----:B------:R-:W-:Y:S01]  /*a700*/  MOV R15, 0x3c09919f ;  /* 0x3c09919f000f7802 */ /* 0x000fe20000000f00 */
[----:B------:R-:W-:Y:S01]  /*a710*/  HFMA2 R16, -RZ, RZ, 1.8525390625, -0.310791015625 ;  /* 0x3f69b4f9ff107431 */ /* 0x000fe200000001ff */
[----:B------:R-:W-:Y:S02]  /*a720*/  FSEL R5, |R0|, R5, P0 ;  /* 0x0000000500057208 */ /* 0x000fe40000000200 */
[----:B------:R-:W-:-:S02]  /*a730*/  FSEL R14, -R14, -0.00082130916416645050049, P0 ;  /* 0xba574d200e0e7808 */ /* 0x000fc40000000100 */
[----:B------:R-:W-:Y:S02]  /*a740*/  FSEL R4, R4, 8.4834944573231041431e-05, P0 ;  /* 0x38b1e96a04047808 */ /* 0x000fe40000000000 */
[----:B------:R-:W-:Y:S02]  /*a750*/  FSEL R15, R15, 0.0052134888246655464172, P0 ;  /* 0x3baad5ea0f0f7808 */ /* 0x000fe40000000000 */
[----:B------:R-:W-:Y:S01]  /*a760*/  FSEL R17, -R17, -0.026868773624300956726, P0 ;  /* 0xbcdc1be711117808 */ /* 0x000fe20000000100 */
[C---:B------:R-:W-:Y:S01]  /*a770*/  FFMA R4, R5.reuse, R4, R14 ;  /* 0x0000000405047223 */ /* 0x040fe2000000000e */
[----:B------:R-:W-:Y:S02]  /*a780*/  MOV R14, 0x3e235519 ;  /* 0x3e235519000e7802 */ /* 0x000fe40000000f00 */
[C---:B------:R-:W-:Y:S01]  /*a790*/  FSEL R21, -R5.reuse, R0, P0 ;  /* 0x0000000005157208 */ /* 0x040fe20000000100 */
[----:B------:R-:W-:Y:S01]  /*a7a0*/  FFMA R4, R5, R4, R15 ;  /* 0x0000000405047223 */ /* 0x000fe2000000000f */
[----:B------:R-:W-:Y:S01]  /*a7b0*/  FSEL R15, R14, 0.11284004896879196167, P0 ;  /* 0x3de718af0e0f7808 */ /* 0x000fe20000000000 */
[----:B------:R-:W-:-:S02]  /*a7c0*/  IMAD.MOV.U32 R14, RZ, RZ, 0x3f210a14 ;  /* 0x3f210a14ff0e7424 */ /* 0x000fc400078e00ff */
[----:B------:R-:W-:Y:S01]  /*a7d0*/  FFMA R4, R5, R4, R17 ;  /* 0x0000000405047223 */ /* 0x000fe20000000011 */
[----:B------:R-:W-:-:S03]  /*a7e0*/  FSEL R17, R16, -0.37612664699554443359, P0 ;  /* 0xbec093ac10117808 */ /* 0x000fc60000000000 */
[----:B------:R-:W-:Y:S01]  /*a7f0*/  FFMA R4, R5, R4, R15 ;  /* 0x0000000405047223 */ /* 0x000fe2000000000f */
[----:B------:R-:W-:-:S03]  /*a800*/  FSEL R15, R14, 0.12837915122509002686, P0 ;  /* 0x3e0375d30e0f7808 */ /* 0x000fc60000000000 */
[----:B------:R-:W-:-:S04]  /*a810*/  FFMA R4, R5, R4, R17 ;  /* 0x0000000405047223 */ /* 0x000fc80000000011 */
[----:B------:R-:W-:-:S04]  /*a820*/  FFMA R4, R5, R4, R15 ;  /* 0x0000000405047223 */ /* 0x000fc8000000000f */
[----:B------:R-:W-:Y:S01]  /*a830*/  FFMA R21, R4, R21, R21 ;  /* 0x0000001504157223 */ /* 0x000fe20000000015 */
[----:B------:R-:W-:Y:S06]  /*a840*/  @!P0 BRA `(.L_x_84) ;  /* 0x0000002400f48947 */ /* 0x000fec0003800000 */
[----:B------:R-:W0:Y:S02]  /*a850*/  MUFU.EX2 R4, R21 ;  /* 0x0000001500047308 */ /* 0x000e240000000800 */
[----:B0-----:R-:W-:-:S05]  /*a860*/  FADD R5, -R4, 1 ;  /* 0x3f80000004057421 */ /* 0x001fca0000000100 */
[----:B------:R-:W-:Y:S01]  /*a870*/  LOP3.LUT R21, R5, 0x80000000, R0, 0xb8, !PT ;  /* 0x8000000005157812 */ /* 0x000fe200078eb800 */
[----:B------:R-:W-:Y:S06]  /*a880*/  BRA `(.L_x_84) ;  /* 0x0000002400e47947 */ /* 0x000fec0003800000 */
.L_x_124:
[----:B------:R0:W1:Y:S01]  /*a890*/  FRND.TRUNC R21, R0 ;  /* 0x0000000000157307 */ /* 0x000062000020d000 */
[----:B------:R-:W-:Y:S05]  /*a8a0*/  BRA `(.L_x_84) ;  /* 0x0000002400dc7947 */ /* 0x000fea0003800000 */
.L_x_123:
[----:B------:R-:W-:-:S04]  /*a8b0*/  MOV R5, 0xffffffc3 ;  /* 0xffffffc300057802 */ /* 0x000fc80000000f00 */
[----:B------:R-:W-:-:S04]  /*a8c0*/  VIADDMNMX.U32 R5, R4, R5, 0x2, PT ;  /* 0x0000000204057446 */ /* 0x000fc80003800005 */
[----:B------:R-:W-:-:S04]  /*a8d0*/  SHF.L.U32 R5, R5, 0x2, RZ ;  /* 0x0000000205057819 */ /* 0x000fc800000006ff */
[----:B------:R-:W0:Y:S02]  /*a8e0*/  LDC R14, c[0x2][R5+0xec] ;  /* 0x00803b00050e7b82 */ /* 0x000e240000000800 */
[----:B0-----:R-:W-:-:S04]  /*a8f0*/  SHF.R.S32.HI R15, RZ, 0x1f, R14 ;  /* 0x0000001fff0f7819 */ /* 0x001fc8000001140e */
.L_x_837:
[----:B------:R-:W-:Y:S05]  /*a900*/  BRX R14 -0xa910                                                          (*"BRANCH_TARGETS .L_x_838,.L_x_839,.L_x_840"*) ;  /* 0xffffff540ebc7949 */ /* 0x000fea000383ffff */
.L_x_840:
[----:B------:R-:W-:Y:S02]  /*a910*/  ISETP.NE.AND P0, PT, R4, 0x3f, PT ;  /* 0x0000003f0400780c */ /* 0x000fe40003f05270 */
[----:B------:R-:W-:-:S11]  /*a920*/  MOV R21, R0 ;  /* 0x0000000000157202 */ /* 0x000fd60000000f00 */
[----:B------:R-:W-:Y:S05]  /*a930*/  @P0 BRA `(.L_x_84) ;  /* 0x0000002400b80947 */ /* 0x000fea0003800000 */
[----:B------:R-:W-:-:S13]  /*a940*/  FSETP.GE.AND P0, PT, |R0|, 1.5, PT ;  /* 0x3fc000000000780b */ /* 0x000fda0003f06200 */
[----:B------:R-:W-:Y:S05]  /*a950*/  @!P0 BRA `(.L_x_125) ;  /* 0x0000000400ec8947 */ /* 0x000fea0003800000 */
[C---:B------:R-:W-:Y:S01]  /*a960*/  FSETP.GT.AND P0, PT, |R0|.reuse, 41.09999847412109375, PT ;  /* 0x422466660000780b */ /* 0x040fe20003f04200 */
[----:B------:R-:W-:Y:S01]  /*a970*/  HFMA2 R21, -RZ, RZ, 0.771484375, 0.21533203125 ;  /* 0x3a2c32e4ff157431 */ /* 0x000fe200000001ff */
        /* <DEDUP_REMOVED lines=8> */
[----:B------:R-:W-:Y:S01]  /*aa00*/  I2FP.F32.S32 R17, R16 ;  /* 0x0000001000117245 */ /* 0x000fe20000201400 */
[----:B------:R-:W-:Y:S01]  /*aa10*/  IMAD.IADD R5, R5, 0x1, -R16 ;  /* 0x0000000105057824 */ /* 0x000fe200078e0a10 */
[----:B------:R-:W-:-:S03]  /*aa20*/  @!P1 FSETP.GT.AND P0, PT, |R14|, 33, PT ;  /* 0x420400000e00980b */ /* 0x000fc60003f04200 */
[C---:B------:R-:W-:Y:S01]  /*aa30*/  FADD R15, R5.reuse, 1 ;  /* 0x3f800000050f7421 */ /* 0x040fe20000000000 */
[----:B------:R-:W-:-:S04]  /*aa40*/  FADD R20, R5, -1 ;  /* 0xbf80000005147421 */ /* 0x000fc80000000000 */
[----:B------:R-:W-:Y:S01]  /*aa50*/  FADD R18, R20, R20 ;  /* 0x0000001414127221 */ /* 0x000fe20000000000 */
[----:B------:R-:W0:Y:S03]  /*aa60*/  MUFU.RCP R15, R15 ;  /* 0x0000000f000f7308 */ /* 0x000e260000001000 */
[----:B0-----:R-:W-:Y:S01]  /*aa70*/  FMUL R5, R15, R18 ;  /* 0x000000120f057220 */ /* 0x001fe20000400000 */
[----:B------:R-:W-:-:S03]  /*aa80*/  FFMA R18, R17, 1.1920928955078125e-07, R4 ;  /* 0x3400000011127823 */ /* 0x000fc60000000004 */
[----:B------:R-:W-:Y:S01]  /*aa90*/  FADD R17, R20, -R5 ;  /* 0x8000000514117221 */ /* 0x000fe20000000000 */
[C---:B------:R-:W-:Y:S01]  /*aaa0*/  FMUL R16, R5.reuse, R5 ;  /* 0x0000000505107220 */ /* 0x040fe20000400000 */
[----:B------:R-:W-:Y:S02]  /*aab0*/  FFMA R4, R5, 1.4426950216293334961, R18 ;  /* 0x3fb8aa3b05047823 */ /* 0x000fe40000000012 */
[----:B------:R-:W-:Y:S01]  /*aac0*/  FADD R17, R17, R17 ;  /* 0x0000001111117221 */ /* 0x000fe20000000000 */
[----:B------:R-:W-:Y:S01]  /*aad0*/  FFMA R21, R16, R21, 0.0032181653659790754318 ;  /* 0x3b52e7db10157423 */ /* 0x000fe20000000015 */
[----:B------:R-:W-:Y:S02]  /*aae0*/  FADD R18, R18, -R4 ;  /* 0x8000000412127221 */ /* 0x000fe40000000000 */
[----:B------:R-:W-:Y:S01]  /*aaf0*/  FFMA R20, R20, -R5, R17 ;  /* 0x8000000514147223 */ /* 0x000fe20000000011 */
[----:B------:R-:W-:Y:S01]  /*ab00*/  FFMA R21, R16, R21, 0.018033718690276145935 ;  /* 0x3c93bb7310157423 */ /* 0x000fe20000000015 */
[----:B------:R-:W-:-:S02]  /*ab10*/  FFMA R17, R5, 1.4426950216293334961, R18 ;  /* 0x3fb8aa3b05117823 */ /* 0x000fc40000000012 */
[----:B------:R-:W-:Y:S01]  /*ab20*/  FMUL R20, R15, R20 ;  /* 0x000000140f147220 */ /* 0x000fe20000400000 */
[----:B------:R-:W-:-:S03]  /*ab30*/  FFMA R21, R16, R21, 0.12022458761930465698 ;  /* 0x3df6384f10157423 */ /* 0x000fc60000000015 */
[----:B------:R-:W-:Y:S01]  /*ab40*/  FFMA R20, R20, 1.4426950216293334961, R17 ;  /* 0x3fb8aa3b14147823 */ /* 0x000fe20000000011 */
[----:B------:R-:W-:-:S03]  /*ab50*/  FMUL R16, R16, R21 ;  /* 0x0000001510107220 */ /* 0x000fc60000400000 */
[----:B------:R-:W-:-:S04]  /*ab60*/  FFMA R15, R5, 1.9251366722983220825e-08, R20 ;  /* 0x32a55e34050f7823 */ /* 0x000fc80000000014 */
[----:B------:R-:W-:Y:S01]  /*ab70*/  FFMA R17, R5, R16, R15 ;  /* 0x0000001005117223 */ /* 0x000fe2000000000f */
[C---:B------:R-:W-:Y:S01]  /*ab80*/  FADD R16, |R14|.reuse, -0.5 ;  /* 0xbf0000000e107421 */ /* 0x040fe20000000200 */
[----:B------:R-:W-:Y:S02]  /*ab90*/  FMUL R15, |R14|, 1.4426950216293334961 ;  /* 0x3fb8aa3b0e0f7820 */ /* 0x000fe40000400200 */
        /* <DEDUP_REMOVED lines=11> */
[----:B------:R-:W-:Y:S01]  /*ac50*/  FADD R15, -R15, -R24 ;  /* 0x800000180f0f7221 */ /* 0x000fe20000000100 */
[----:B------:R-:W0:Y:S01]  /*ac60*/  FRND R4, R5 ;  /* 0x0000000500047307 */ /* 0x000e220000201000 */
[----:B------:R-:W-:Y:S01]  /*ac70*/  FFMA R17, R17, R16, R20 ;  /* 0x0000001011117223 */ /* 0x000fe20000000014 */
[----:B------:R-:W-:Y:S01]  /*ac80*/  FADD R18, R18, -R22 ;  /* 0x8000001612127221 */ /* 0x000fe20000000000 */
[----:B------:R-:W-:Y:S01]  /*ac90*/  FFMA R16, |R14|, 1.925963033500011079e-08, R21 ;  /* 0x32a570600e107823 */ /* 0x000fe20000000215 */
[----:B------:R-:W-:-:S02]  /*aca0*/  MOV R21, 0x391fcb8e ;  /* 0x391fcb8e00157802 */ /* 0x000fc40000000f00 */
[----:B------:R-:W-:Y:S01]  /*acb0*/  FADD R18, R18, R15 ;  /* 0x0000000f12127221 */ /* 0x000fe20000000000 */
[----:B------:R-:W-:Y:S01]  /*acc0*/  FADD R17, R17, -R16 ;  /* 0x8000001011117221 */ /* 0x000fe20000000000 */
[----:B------:R-:W1:Y:S03]  /*acd0*/  MUFU.RCP R15, |R14| ;  /* 0x4000000e000f7308 */ /* 0x000e660000001000 */
[----:B------:R-:W-:Y:S01]  /*ace0*/  FADD R16, R18, R17 ;  /* 0x0000001112107221 */ /* 0x000fe20000000000 */
[----:B------:R-:W-:Y:S02]  /*acf0*/  HFMA2 R18, -RZ, RZ, 0.56982421875, 44576 ;  /* 0x388f7971ff127431 */ /* 0x000fe400000001ff */
[----:B0-----:R-:W-:Y:S01]  /*ad00*/  FADD R17, -R4, R5 ;  /* 0x0000000504117221 */ /* 0x001fe20000000100 */
[----:B------:R-:W-:Y:S01]  /*ad10*/  @!P1 FADD R16, -R16, -RZ ;  /* 0x800000ff10109221 */ /* 0x000fe20000000100 */
[----:B------:R-:W0:Y:S01]  /*ad20*/  F2I.NTZ R5, R5 ;  /* 0x0000000500057305 */ /* 0x000e220000203100 */
[----:B------:R-:W-:-:S02]  /*ad30*/  FSETP.GT.AND P0, PT, R4, RZ, PT ;  /* 0x000000ff0400720b */ /* 0x000fc40003f04000 */
[----:B------:R-:W-:Y:S02]  /*ad40*/  FADD R16, R17, R16 ;  /* 0x0000001011107221 */ /* 0x000fe40000000000 */
[----:B------:R-:W-:Y:S02]  /*ad50*/  SEL R4, RZ, 0x83000000, P0 ;  /* 0x83000000ff047807 */ /* 0x000fe40000000000 */
[----:B------:R-:W-:Y:S01]  /*ad60*/  FFMA R17, R16, R21, 0.0013391353422775864601 ;  /* 0x3aaf85ed10117423 */ /* 0x000fe20000000015 */
[----:B-1----:R-:W-:-:S03]  /*ad70*/  FFMA R18, R15, R18, -5.0603266572579741478e-05 ;  /* 0xb8543ed80f127423 */ /* 0x002fc60000000012 */
[----:B------:R-:W-:Y:S01]  /*ad80*/  FFMA R17, R16, R17, 0.0096188392490148544312 ;  /* 0x3c1d985610117423 */ /* 0x000fe20000000011 */
[----:B------:R-:W-:-:S03]  /*ad90*/  FFMA R18, R15, R18, -0.00042276637395843863487 ;  /* 0xb9dda6be0f127423 */ /* 0x000fc60000000012 */
[----:B------:R-:W-:Y:S01]  /*ada0*/  FFMA R17, R16, R17, 0.055503588169813156128 ;  /* 0x3d6357bb10117423 */ /* 0x000fe20000000011 */
[----:B------:R-:W-:-:S03]  /*adb0*/  FFMA R18, R15, R18, 0.00099214143119752407074 ;  /* 0x3a820abe0f127423 */ /* 0x000fc60000000012 */
[----:B------:R-:W-:Y:S01]  /*adc0*/  FFMA R17, R16, R17, 0.24022644758224487305 ;  /* 0x3e75fdec10117423 */ /* 0x000fe20000000011 */
[----:B------:R-:W-:-:S03]  /*add0*/  FFMA R18, R15, R18, -0.00027855476946569979191 ;  /* 0xb9920afd0f127423 */ /* 0x000fc60000000012 */
[----:B------:R-:W-:Y:S01]  /*ade0*/  FFMA R17, R16, R17, 0.69314718246459960938 ;  /* 0x3f31721810117423 */ /* 0x000fe20000000011 */
[----:B------:R-:W-:Y:S01]  /*adf0*/  FFMA R20, R15, R18, -0.0026749009266495704651 ;  /* 0xbb2f4d640f147423 */ /* 0x000fe20000000012 */
[----:B------:R-:W-:Y:S01]  /*ae00*/  IADD3 R18, PT, PT, R4, 0x7f000000, RZ ;  /* 0x7f00000004127810 */ /* 0x000fe20007ffe0ff */
[----:B0-----:R-:W-:Y:S02]  /*ae10*/  IMAD R4, R5, 0x800000, -R4 ;  /* 0x0080000005047824 */ /* 0x001fe400078e0a04 */
[----:B------:R-:W-:Y:S01]  /*ae20*/  FFMA R17, R16, R17, 1 ;  /* 0x3f80000010117423 */ /* 0x000fe20000000011 */
[----:B------:R-:W-:-:S03]  /*ae30*/  FFMA R16, R15, R20, 0.0034718033857643604279 ;  /* 0x3b6387320f107423 */ /* 0x000fc60000000014 */
[----:B------:R-:W-:Y:S01]  /*ae40*/  FMUL R17, R17, R18 ;  /* 0x0000001211117220 */ /* 0x000fe20000400000 */
[----:B------:R-:W-:-:S03]  /*ae50*/  FFMA R16, R15, R16, 0.083333343267440795898 ;  /* 0x3daaaaac0f107423 */ /* 0x000fc60000000010 */
[----:B------:R-:W-:Y:S01]  /*ae60*/  FMUL R17, R17, R4 ;  /* 0x0000000411117220 */ /* 0x000fe20000400000 */
[----:B------:R-:W-:-:S03]  /*ae70*/  @P1 FMUL R4, R15, R16 ;  /* 0x000000100f041220 */ /* 0x000fc60000400000 */
[----:B------:R-:W-:-:S04]  /*ae80*/  FMUL R17, R17, 2.5066282749176025391 ;  /* 0x40206c9911117820 */ /* 0x000fc80000400000 */
[----:B------:R-:W-:Y:S01]  /*ae90*/  @P1 FFMA R21, R17, R4, R17 ;  /* 0x0000000411151223 */ /* 0x000fe20000000011 */
[----:B------:R-:W-:Y:S06]  /*aea0*/  @P1 BRA `(.L_x_84) ;  /* 0x00000020005c1947 */ /* 0x000fec0003800000 */
[----:B------:R-:W-:Y:S01]  /*aeb0*/  FADD R5, |R14|, |R14| ;  /* 0x4000000e0e057221 */ /* 0x000fe20000000200 */
[----:B------:R-:W-:Y:S01]  /*aec0*/  MOV R22, 0x3e684e12 ;  /* 0x3e684e1200167802 */ /* 0x000fe20000000f00 */
[----:B------:R-:W-:Y:S01]  /*aed0*/  FMUL R15, R15, R16 ;  /* 0x000000100f0f7220 */ /* 0x000fe20000400000 */
[----:B------:R-:W-:Y:S01]  /*aee0*/  MOV R24, 0x3f17acc9 ;  /* 0x3f17acc900187802 */ /* 0x000fe20000000f00 */
[----:B------:R-:W0:Y:S01]  /*aef0*/  FRND R21, R5 ;  /* 0x0000000500157307 */ /* 0x000e220000201000 */
[----:B------:R-:W-:-:S07]  /*af00*/  MOV R16, 0x4b800000 ;  /* 0x4b80000000107802 */ /* 0x000fce0000000f00 */
[----:B------:R-:W1:Y:S01]  /*af10*/  F2I.NTZ R18, R5 ;  /* 0x0000000500127305 */ /* 0x000e620000203100 */
[----:B0-----:R-:W-:-:S04]  /*af20*/  FFMA R4, R21, -0.5, |R14| ;  /* 0xbf00000015047823 */ /* 0x001fc8000000040e */
[----:B------:R-:W-:Y:S01]  /*af30*/  FMUL R21, R4, R4 ;  /* 0x0000000404157220 */ /* 0x000fe20000400000 */
[----:B-1----:R-:W-:-:S03]  /*af40*/  LOP3.LUT R20, R18, 0x1, RZ, 0xc0, !PT ;  /* 0x0000000112147812 */ /* 0x002fc600078ec0ff */
[C---:B------:R-:W-:Y:S01]  /*af50*/  FFMA R22, R21.reuse, R22, -1.334560394287109375 ;  /* 0xbfaad2e015167423 */ /* 0x040fe20000000016 */
[----:B------:R-:W-:Y:S01]  /*af60*/  LOP3.LUT P1, RZ, R18, 0x2, RZ, 0xc0, !PT ;  /* 0x0000000212ff7812 */ /* 0x000fe2000782c0ff */
[----:B------:R-:W-:Y:S01]  /*af70*/  FFMA R18, R4, R21, RZ ;  /* 0x0000001504127223 */ /* 0x000fe200000000ff */
[----:B------:R-:W-:Y:S01]  /*af80*/  ISETP.NE.U32.AND P0, PT, R20, 0x1, PT ;  /* 0x000000011400780c */ /* 0x000fe20003f05070 */
[C---:B------:R-:W-:Y:S01]  /*af90*/  FFMA R20, R21.reuse, -R24, 2.550144195556640625 ;  /* 0x4023359015147423 */ /* 0x040fe20000000818 */
[----:B------:R-:W-:-:S03]  /*afa0*/  FFMA R22, R21, R22, 4.0586924552917480469 ;  /* 0x4081e0cf15167423 */ /* 0x000fc60000000016 */
[C---:B------:R-:W-:Y:S01]  /*afb0*/  FFMA R5, R21.reuse, R20, -5.1677198410034179688 ;  /* 0xc0a55df615057423 */ /* 0x040fe20000000014 */
[----:B------:R-:W-:-:S03]  /*afc0*/  FFMA R22, R21, R22, -4.9348020553588867188 ;  /* 0xc09de9e615167423 */ /* 0x000fc60000000016 */
[----:B------:R-:W-:Y:S01]  /*afd0*/  FFMA R5, R5, R18, RZ ;  /* 0x0000001205057223 */ /* 0x000fe200000000ff */
[----:B------:R-:W-:-:S03]  /*afe0*/  FFMA R21, R21, R22, 1 ;  /* 0x3f80000015157423 */ /* 0x000fc60000000016 */
[----:B------:R-:W-:Y:S01]  /*aff0*/  @P0 FFMA R21, R4, 3.1415927410125732422, R5 ;  /* 0x40490fdb04150823 */ /* 0x000fe20000000005 */
[----:B------:R-:W-:-:S03]  /*b000*/  FFMA R4, R14, R15, R14 ;  /* 0x0000000f0e047223 */ /* 0x000fc6000000000e */
        /* <DEDUP_REMOVED lines=16> */
.L_x_125:
[----:B------:R-:W0:Y:S01]  /*b110*/  FRND R5, R0 ;  /* 0x0000000000057307 */ /* 0x000e220000201000 */
[C---:B------:R-:W-:Y:S02]  /*b120*/  FSETP.NEU.AND P0, PT, R0.reuse, RZ, PT ;  /* 0x000000ff0000720b */ /* 0x040fe40003f0d000 */
[----:B------:R-:W-:Y:S02]  /*b130*/  MOV R4, 0x3a8c9f66 ;  /* 0x3a8c9f6600047802 */ /* 0x000fe40000000f00 */
        /* <DEDUP_REMOVED lines=16> */
[----:B------:R-:W-:-:S04]  /*b240*/  IMAD.MOV.U32 R5, RZ, RZ, 0x4b800000 ;  /* 0x4b800000ff057424 */ /* 0x000fc800078e00ff */
        /* <DEDUP_REMOVED lines=8> */
.L_x_126:
[----:B------:R-:W0:Y:S01]  /*b2d0*/  FRND.TRUNC R5, R0 ;  /* 0x0000000000057307 */ /* 0x000e22000020d000 */
[----:B------:R-:W-:Y:S02]  /*b2e0*/  MOV R21, 0x7fffffff ;  /* 0x7fffffff00157802 */ /* 0x000fe40000000f00 */
[----:B0-----:R-:W-:-:S13]  /*b2f0*/  FSETP.NEU.AND P0, PT, R0, R5, PT ;  /* 0x000000050000720b */ /* 0x001fda0003f0d000 */
[----:B------:R-:W-:Y:S05]  /*b300*/  @!P0 BRA `(.L_x_84) ;  /* 0x0000001c00448947 */ /* 0x000fea0003800000 */
[----:B------:R-:W-:Y:S02]  /*b310*/  FSETP.GEU.AND P0, PT, R0, -41.09999847412109375, PT ;  /* 0xc22466660000780b */ /* 0x000fe40003f0e000 */
[----:B------:R-:W-:-:S11]  /*b320*/  MOV R21, R4 ;  /* 0x0000000400157202 */ /* 0x000fd60000000f00 */
[----:B------:R-:W-:Y:S05]  /*b330*/  @P0 BRA `(.L_x_84) ;  /* 0x0000001c00380947 */ /* 0x000fea0003800000 */
[----:B------:R-:W0:Y:S02]  /*b340*/  F2I.TRUNC.NTZ R0, R0 ;  /* 0x0000000000007305 */ /* 0x000e24000020f100 */
[----:B0-----:R-:W-:-:S04]  /*b350*/  LOP3.LUT R5, R0, 0x1, RZ, 0xc0, !PT ;  /* 0x0000000100057812 */ /* 0x001fc800078ec0ff */
[----:B------:R-:W-:-:S04]  /*b360*/  ISETP.NE.U32.AND P0, PT, R5, 0x1, PT ;  /* 0x000000010500780c */ /* 0x000fc80003f05070 */
[----:B------:R-:W-:Y:S01]  /*b370*/  FSEL R21, R4, RZ, P0 ;  /* 0x000000ff04157208 */ /* 0x000fe20000000000 */
[----:B------:R-:W-:Y:S08]  /*b380*/  BRA `(.L_x_84) ;  /* 0x0000001c00247947 */ /* 0x000ff00003800000 */
.L_x_839:
[----:B------:R-:W-:Y:S01]  /*b390*/  FSETP.GE.AND P0, PT, |R0|, 3, PT ;  /* 0x404000000000780b */ /* 0x000fe20003f06200 */
[----:B------:R-:W-:-:S12]  /*b3a0*/  BSSY.RECONVERGENT B2, `(.L_x_127) ;  /* 0x0000078000027945 */ /* 0x000fd80003800200 */
[----:B------:R-:W-:Y:S05]  /*b3b0*/  @!P0 BRA `(.L_x_128) ;  /* 0x0000000000d08947 */ /* 0x000fea0003800000 */
[----:B------:R-:W-:-:S13]  /*b3c0*/  FSETP.GE.AND P0, PT, |R0|, 7.8000001907348632812, PT ;  /* 0x40f9999a0000780b */ /* 0x000fda0003f06200 */
[----:B------:R-:W-:Y:S05]  /*b3d0*/  @!P0 BRA `(.L_x_129) ;  /* 0x0000000000948947 */ /* 0x000fea0003800000 */
[----:B------:R-:W-:Y:S01]  /*b3e0*/  FADD R17, |R0|, -RZ ;  /* 0x800000ff00117221 */ /* 0x000fe20000000200 */
[----:B------:R-:W-:Y:S01]  /*b3f0*/  HFMA2 R15, -RZ, RZ, 1.5048828125, 33.21875 ;  /* 0x3e055027ff0f7431 */ /* 0x000fe200000001ff */
[----:B------:R-:W-:-:S03]  /*b400*/  MOV R21, 0x7f800000 ;  /* 0x7f80000000157802 */ /* 0x000fc60000000f00 */
[C---:B------:R-:W-:Y:S02]  /*b410*/  IADD3 R4, PT, PT, R17.reuse, -0x3f2aaaab, RZ ;  /* 0xc0d5555511047810 */ /* 0x040fe40007ffe0ff */
[----:B------:R-:W-:Y:S02]  /*b420*/  ISETP.GT.U32.AND P0, PT, R17, 0x7f7fffff, PT ;  /* 0x7f7fffff1100780c */ /* 0x000fe40003f04070 */
[----:B------:R-:W-:-:S05]  /*b430*/  LOP3.LUT R4, R4, 0xff800000, RZ, 0xc0, !PT ;  /* 0xff80000004047812 */ /* 0x000fca00078ec0ff */
[----:B------:R-:W-:Y:S01]  /*b440*/  IMAD.IADD R5, R17, 0x1, -R4 ;  /* 0x0000000111057824 */ /* 0x000fe200078e0a04 */
[----:B------:R-:W-:Y:S02]  /*b450*/  I2FP.F32.S32 R4, R4 ;  /* 0x0000000400047245 */ /* 0x000fe40000201400 */
[----:B------:R-:W-:Y:S01]  /*b460*/  MOV R17, 0x3a4be755 ;  /* 0x3a4be75500117802 */ /* 0x000fe20000000f00 */
[----:B------:R-:W-:-:S04]  /*b470*/  FADD R14, R5, -1 ;  /* 0xbf800000050e7421 */ /* 0x000fc80000000000 */
[----:B------:R-:W-:-:S04]  /*b480*/  FFMA R5, R14, -R15, 0.14084610342979431152 ;  /* 0x3e1039f60e057423 */ /* 0x000fc8000000080f */
[----:B------:R-:W-:-:S04]  /*b490*/  FFMA R5, R14, R5, -0.12148627638816833496 ;  /* 0xbdf8cdcc0e057423 */ /* 0x000fc80000000005 */
[----:B------:R-:W-:-:S04]  /*b4a0*/  FFMA R5, R14, R5, 0.13980610668659210205 ;  /* 0x3e0f29550e057423 */ /* 0x000fc80000000005 */
[----:B------:R-:W-:-:S04]  /*b4b0*/  FFMA R5, R14, R5, -0.16684235632419586182 ;  /* 0xbe2ad8b90e057423 */ /* 0x000fc80000000005 */
[----:B------:R-:W-:-:S04]  /*b4c0*/  FFMA R5, R14, R5, 0.20012299716472625732 ;  /* 0x3e4ced0b0e057423 */ /* 0x000fc80000000005 */
[C---:B------:R-:W-:Y:S02]  /*b4d0*/  FFMA R15, R14.reuse, R5, -0.24999669194221496582 ;  /* 0xbe7fff220e0f7423 */ /* 0x040fe40000000005 */
[----:B------:R-:W0:Y:S02]  /*b4e0*/  MUFU.RCP R5, |R0| ;  /* 0x4000000000057308 */ /* 0x000e240000001000 */
[----:B------:R-:W-:-:S04]  /*b4f0*/  FFMA R15, R14, R15, 0.33333182334899902344 ;  /* 0x3eaaaa780e0f7423 */ /* 0x000fc8000000000f */
[----:B------:R-:W-:-:S04]  /*b500*/  FFMA R15, R14, R15, -0.5 ;  /* 0xbf0000000e0f7423 */ /* 0x000fc8000000000f */
[----:B------:R-:W-:-:S04]  /*b510*/  FMUL R15, R14, R15 ;  /* 0x0000000f0e0f7220 */ /* 0x000fc80000400000 */
[----:B------:R-:W-:Y:S01]  /*b520*/  FFMA R15, R14, R15, R14 ;  /* 0x0000000f0e0f7223 */ /* 0x000fe2000000000e */
[----:B------:R-:W-:Y:S01]  /*b530*/  FFMA R14, R4, 1.1920928955078125e-07, RZ ;  /* 0x34000000040e7823 */ /* 0x000fe200000000ff */
[----:B0-----:R-:W-:-:S03]  /*b540*/  FMUL R4, R5, R5 ;  /* 0x0000000505047220 */ /* 0x001fc60000400000 */
[----:B------:R-:W-:Y:S01]  /*b550*/  FFMA R14, R14, 0.69314718246459960938, R15 ;  /* 0x3f3172180e0e7823 */ /* 0x000fe2000000000f */
[----:B------:R-:W-:Y:S01]  /*b560*/  @P0 FFMA R14, |R0|, R21, +INF ;  /* 0x7f800000000e0423 */ /* 0x000fe20000000215 */
[----:B------:R-:W-:Y:S01]  /*b570*/  FFMA R15, R4, R17, -0.0027776553761214017868 ;  /* 0xbb360953040f7423 */ /* 0x000fe20000000011 */
[C---:B------:R-:W-:Y:S01]  /*b580*/  FADD R17, |R0|.reuse, -0.5 ;  /* 0xbf00000000117421 */ /* 0x040fe20000000200 */
[----:B------:R-:W-:Y:S01]  /*b590*/  FSETP.NEU.AND P0, PT, |R0|, +INF , PT ;  /* 0x7f8000000000780b */ /* 0x000fe20003f0d200 */
[----:B------:R-:W-:Y:S01]  /*b5a0*/  FMUL R14, R14, 0.5 ;  /* 0x3f0000000e0e7820 */ /* 0x000fe20000400000 */
[----:B------:R-:W-:-:S03]  /*b5b0*/  FFMA R4, R4, R15, 0.083333276212215423584 ;  /* 0x3daaaaa304047423 */ /* 0x000fc6000000000f */
[----:B------:R-:W-:Y:S01]  /*b5c0*/  FMUL R17, R14, R17 ;  /* 0x000000110e117220 */ /* 0x000fe20000400000 */
[----:B------:R-:W-:-:S04]  /*b5d0*/  FFMA R4, R4, R5, 0.91893851757049560547 ;  /* 0x3f6b3f8e04047423 */ /* 0x000fc80000000005 */
[--C-:B------:R-:W-:Y:S01]  /*b5e0*/  FADD R4, R4, R17.reuse ;  /* 0x0000001104047221 */ /* 0x100fe20000000000 */
[----:B------:R-:W-:-:S04]  /*b5f0*/  FADD R17, -|R0|, R17 ;  /* 0x0000001100117221 */ /* 0x000fc80000000300 */
[----:B------:R-:W-:-:S05]  /*b600*/  FADD R4, R17, R4 ;  /* 0x0000000411047221 */ /* 0x000fca0000000000 */
[----:B------:R-:W-:Y:S01]  /*b610*/  FSEL R5, R4, +INF , P0 ;  /* 0x7f80000004057808 */ /* 0x000fe20000000000 */
[----:B------:R-:W-:Y:S06]  /*b620*/  BRA `(.L_x_130) ;  /* 0x00000004003c7947 */ /* 0x000fec0003800000 */
.L_x_129:
[----:B------:R-:W-:Y:S01]  /*b630*/  FADD R5, |R0|, -3 ;  /* 0xc040000000057421 */ /* 0x000fe20000000200 */
[----:B------:R-:W-:-:S03]  /*b640*/  HFMA2 R16, -RZ, RZ, 4.23046875, 0.62255859375 ;  /* 0x443b38fbff107431 */ /* 0x000fc600000001ff */
        /* <DEDUP_REMOVED lines=11> */
.L_x_128:
[----:B------:R-:W-:-:S13]  /*b700*/  FSETP.GE.AND P0, PT, |R0|, 1.5, PT ;  /* 0x3fc000000000780b */ /* 0x000fda0003f06200 */
[----:B------:R-:W-:Y:S05]  /*b710*/  @!P0 BRA `(.L_x_131) ;  /* 0x0000000000348947 */ /* 0x000fea0003800000 */
[----:B------:R-:W-:Y:S02]  /*b720*/  IMAD.MOV.U32 R4, RZ, RZ, 0x385007fa ;  /* 0x385007faff047424 */ /* 0x000fe400078e00ff */
        /* <DEDUP_REMOVED lines=12> */
.L_x_131:
        /* <DEDUP_REMOVED lines=16> */
.L_x_132:
[----:B------:R-:W-:Y:S02]  /*b8f0*/  HFMA2 R5, -RZ, RZ, 0.92724609375, 0.00441741943359375 ;  /* 0x3b6b1c86ff057431 */ /* 0x000fe400000001ff */
[----:B------:R-:W-:-:S03]  /*b900*/  IMAD.MOV.U32 R17, RZ, RZ, 0x3e055027 ;  /* 0x3e055027ff117424 */ /* 0x000fc600078e00ff */
        /* <DEDUP_REMOVED lines=9> */
[----:B------:R-:W-:-:S05]  /*b9a0*/  @!P0 FMUL R4, R4, 8388608 ;  /* 0x4b00000004048820 */ /* 0x000fca0000400000 */
[C---:B------:R-:W-:Y:S02]  /*b9b0*/  IADD3 R5, PT, PT, R4.reuse, -0x3f2aaaab, RZ ;  /* 0xc0d5555504057810 */ /* 0x040fe40007ffe0ff */
[----:B------:R-:W-:Y:S02]  /*b9c0*/  FSETP.NEU.AND P1, PT, R4, RZ, PT ;  /* 0x000000ff0400720b */ /* 0x000fe40003f2d000 */
[----:B------:R-:W-:-:S04]  /*b9d0*/  LOP3.LUT R15, R5, 0xff800000, RZ, 0xc0, !PT ;  /* 0xff800000050f7812 */ /* 0x000fc800078ec0ff */
[-C--:B------:R-:W-:Y:S02]  /*b9e0*/  IADD3 R5, PT, PT, R4, -R15.reuse, RZ ;  /* 0x8000000f04057210 */ /* 0x080fe40007ffe0ff */
        /* <DEDUP_REMOVED lines=10> */
[----:B------:R-:W-:Y:S01]  /*ba90*/  FFMA R17, R16, R5, -0.5 ;  /* 0xbf00000010117423 */ /* 0x000fe20000000005 */
[----:B------:R-:W-:Y:S02]  /*baa0*/  FSEL R5, RZ, -23, P0 ;  /* 0xc1b80000ff057808 */ /* 0x000fe40000000000 */
[----:B------:R-:W-:Y:S01]  /*bab0*/  ISETP.GT.U32.AND P0, PT, R4, 0x7f7fffff, PT ;  /* 0x7f7fffff0400780c */ /* 0x000fe20003f04070 */
[----:B------:R-:W-:Y:S02]  /*bac0*/  FMUL R17, R16, R17 ;  /* 0x0000001110117220 */ /* 0x000fe40000400000 */
[----:B------:R-:W-:Y:S02]  /*bad0*/  FFMA R5, R14, 1.1920928955078125e-07, R5 ;  /* 0x340000000e057823 */ /* 0x000fe40000000005 */
[----:B------:R-:W-:-:S04]  /*bae0*/  FFMA R16, R16, R17, R16 ;  /* 0x0000001110107223 */ /* 0x000fc80000000010 */
[----:B------:R-:W-:-:S04]  /*baf0*/  FFMA R5, R5, 0.69314718246459960938, R16 ;  /* 0x3f31721805057823 */ /* 0x000fc80000000010 */
[----:B------:R-:W-:-:S05]  /*bb00*/  @P0 FFMA R5, R4, R15, +INF ;  /* 0x7f80000004050423 */ /* 0x000fca000000000f */
[----:B------:R-:W-:-:S07]  /*bb10*/  FSEL R5, -R5, +INF , P1 ;  /* 0x7f80000005057808 */ /* 0x000fce0000800100 */
.L_x_130:
[----:B------:R-:W-:Y:S05]  /*bb20*/  BSYNC.RECONVERGENT B2 ;  /* 0x0000000000027941 */ /* 0x000fea0003800200 */
.L_x_127:
[----:B------:R-:W-:Y:S02]  /*bb30*/  FSETP.GE.AND P0, PT, R0, RZ, PT ;  /* 0x000000ff0000720b */ /* 0x000fe40003f06000 */
[----:B------:R-:W-:-:S11]  /*bb40*/  MOV R21, R5 ;  /* 0x0000000500157202 */ /* 0x000fd60000000f00 */
[----:B------:R-:W-:Y:S05]  /*bb50*/  @P0 BRA `(.L_x_84) ;  /* 0x0000001400300947 */ /* 0x000fea0003800000 */
[----:B------:R-:W0:Y:S01]  /*bb60*/  FRND.FLOOR R15, |R0| ;  /* 0x40000000000f7307 */ /* 0x000e220000205000 */
[----:B------:R-:W-:Y:S02]  /*bb70*/  MOV R21, 0x7f800000 ;  /* 0x7f80000000157802 */ /* 0x000fe40000000f00 */
[----:B0-----:R-:W-:-:S13]  /*bb80*/  FSETP.NEU.AND P0, PT, |R0|, R15, PT ;  /* 0x0000000f0000720b */ /* 0x001fda0003f0d200 */
[----:B------:R-:W-:Y:S05]  /*bb90*/  @!P0 BRA `(.L_x_84) ;  /* 0x0000001400208947 */ /* 0x000fea0003800000 */
[----:B------:R-:W-:Y:S02]  /*bba0*/  FSETP.GEU.AND P0, PT, |R0|, 9.999999682655225389e-20, PT ;  /* 0x1fec1e4a0000780b */ /* 0x000fe40003f0e200 */
[----:B------:R-:W-:-:S11]  /*bbb0*/  MOV R14, 0x7f800000 ;  /* 0x7f800000000e7802 */ /* 0x000fd60000000f00 */
[----:B------:R-:W-:Y:S05]  /*bbc0*/  @!P0 BRA `(.L_x_133) ;  /* 0x0000000000cc8947 */ /* 0x000fea0003800000 */
[--C-:B------:R-:W-:Y:S01]  /*bbd0*/  FADD R4, |R0|, |R0|.reuse ;  /* 0x4000000000047221 */ /* 0x100fe20000000200 */
[----:B------:R-:W-:Y:S02]  /*bbe0*/  HFMA2 R21, -RZ, RZ, 1.291015625, -0.052581787109375 ;  /* 0x3d2aaabbff157431 */ /* 0x000fe400000001ff */
[----:B------:R-:W-:Y:S01]  /*bbf0*/  IMAD.MOV.U32 R20, RZ, RZ, 0x37cbac00 ;  /* 0x37cbac00ff147424 */ /* 0x000fe200078e00ff */
[----:B------:R-:W-:Y:S01]  /*bc00*/  MOV R22, 0x3effffff ;  /* 0x3effffff00167802 */ /* 0x000fe20000000f00 */
[----:B------:R-:W0:Y:S08]  /*bc10*/  FRND R15, R4 ;  /* 0x00000004000f7307 */ /* 0x000e300000201000 */
        /* <DEDUP_REMOVED lines=35> */
[----:B------:R-:W-:-:S03]  /*be50*/  I2FP.F32.S32 R17, R4 ;  /* 0x0000000400117245 */ /* 0x000fc60000201400 */
[C---:B------:R-:W-:Y:S02]  /*be60*/  FMUL R21, R16.reuse, R21 ;  /* 0x0000001510157220 */ /* 0x040fe40000400000 */
[----:B------:R-:W-:Y:S02]  /*be70*/  FFMA R0, R17, 1.1920928955078125e-07, R0 ;  /* 0x3400000011007823 */ /* 0x000fe40000000000 */
        /* <DEDUP_REMOVED lines=8> */
.L_x_133:
[C---:B------:R-:W-:Y:S01]  /*bf00*/  FMUL R5, |R0|.reuse, 8388608 ;  /* 0x4b00000000057820 */ /* 0x040fe20000400200 */
[----:B------:R-:W-:Y:S01]  /*bf10*/  FSETP.GEU.AND P0, PT, |R0|, 1.175494350822287508e-38, PT ;  /* 0x008000000000780b */ /* 0x000fe20003f0e200 */
[----:B------:R-:W-:-:S03]  /*bf20*/  HFMA2 R15, -RZ, RZ, 1.5048828125, 33.21875 ;  /* 0x3e055027ff0f7431 */ /* 0x000fc600000001ff */
[----:B------:R-:W-:-:S04]  /*bf30*/  FSEL R5, R5, |R0|, !P0 ;  /* 0x4000000005057208 */ /* 0x000fc80004000000 */
[C---:B------:R-:W-:Y:S02]  /*bf40*/  IADD3 R0, PT, PT, R5.reuse, -0x3f2aaaab, RZ ;  /* 0xc0d5555505007810 */ /* 0x040fe40007ffe0ff */
[----:B------:R-:W-:Y:S02]  /*bf50*/  FSETP.NEU.AND P1, PT, R5, RZ, PT ;  /* 0x000000ff0500720b */ /* 0x000fe40003f2d000 */
        /* <DEDUP_REMOVED lines=18> */
[----:B------:R-:W-:-:S05]  /*c080*/  @P0 FFMA R0, R5, R14, +INF ;  /* 0x7f80000005000423 */ /* 0x000fca000000000e */
[----:B------:R-:W-:Y:S01]  /*c090*/  FSEL R21, -R0, +INF , P1 ;  /* 0x7f80000000157808 */ /* 0x000fe20000800100 */
[----:B------:R-:W-:Y:S06]  /*c0a0*/  BRA `(.L_x_84) ;  /* 0x0000000c00dc7947 */ /* 0x000fec0003800000 */
.L_x_838:
[C---:B------:R-:W-:Y:S01]  /*c0b0*/  FADD R14, |R0|.reuse, 4 ;  /* 0x40800000000e7421 */ /* 0x040fe20000000200 */
[C---:B------:R-:W-:Y:S01]  /*c0c0*/  FADD R4, |R0|.reuse, -4 ;  /* 0xc080000000047421 */ /* 0x040fe20000000200 */
[C---:B------:R-:W-:Y:S01]  /*c0d0*/  FMUL R5, R0.reuse, -R0 ;  /* 0x8000000000057220 */ /* 0x040fe20000400000 */
[----:B------:R-:W-:Y:S01]  /*c0e0*/  MOV R21, 0x3a69a091 ;  /* 0x3a69a09100157802 */ /* 0x000fe20000000f00 */
[----:B------:R-:W0:Y:S01]  /*c0f0*/  MUFU.RCP R15, R14 ;  /* 0x0000000e000f7308 */ /* 0x000e220000001000 */
[----:B------:R-:W-:Y:S01]  /*c100*/  FSETP.GEU.AND P1, PT, R0, RZ, PT ;  /* 0x000000ff0000720b */ /* 0x000fe20003f2e000 */
[----:B------:R-:W-:-:S06]  /*c110*/  FMUL R16, R5, 1.4426950216293334961 ;  /* 0x3fb8aa3b05107820 */ /* 0x000fcc0000400000 */
[----:B------:R-:W1:Y:S01]  /*c120*/  FRND.TRUNC R16, R16 ;  /* 0x0000001000107307 */ /* 0x000e62000020d000 */
[----:B0-----:R-:W-:-:S04]  /*c130*/  FMUL R4, R4, R15 ;  /* 0x0000000f04047220 */ /* 0x001fc80000400000 */
[----:B------:R-:W-:Y:S01]  /*c140*/  FADD R17, R4, 1 ;  /* 0x3f80000004117421 */ /* 0x000fe20000000000 */
[----:B-1----:R-:W-:-:S03]  /*c150*/  FSETP.GT.AND P0, PT, |R16|, 126, PT ;  /* 0x42fc00001000780b */ /* 0x002fc60003f04200 */
[----:B------:R-:W-:-:S04]  /*c160*/  FFMA R17, R17, -4, |R0| ;  /* 0xc080000011117823 */ /* 0x000fc80000000400 */
[----:B------:R-:W-:-:S04]  /*c170*/  FFMA R17, |R0|, -R4, R17 ;  /* 0x8000000400117223 */ /* 0x000fc80000000211 */
[----:B------:R-:W-:Y:S01]  /*c180*/  FFMA R4, R15, R17, R4 ;  /* 0x000000110f047223 */ /* 0x000fe20000000004 */
[----:B------:R-:W-:-:S03]  /*c190*/  IMAD.MOV.U32 R17, RZ, RZ, 0x42fc0000 ;  /* 0x42fc0000ff117424 */ /* 0x000fc600078e00ff */
[C---:B------:R-:W-:Y:S01]  /*c1a0*/  FFMA R15, R4.reuse, R21, 0.0070457882247865200043 ;  /* 0x3be6e05b040f7423 */ /* 0x040fe20000000015 */
[----:B------:R-:W-:Y:S01]  /*c1b0*/  HFMA2 R21, -RZ, RZ, 2, 0 ;  /* 0x40000000ff157431 */ /* 0x000fe200000001ff */
[----:B------:R-:W-:Y:S02]  /*c1c0*/  LOP3.LUT R17, R17, 0x80000000, R16, 0xb8, !PT ;  /* 0x8000000011117812 */ /* 0x000fe400078eb810 */
[C---:B------:R-:W-:Y:S02]  /*c1d0*/  FFMA R15, R4.reuse, R15, -0.015866896137595176697 ;  /* 0xbc81fb4b040f7423 */ /* 0x040fe4000000000f */
[----:B------:R-:W-:Y:S02]  /*c1e0*/  FSEL R16, R17, R16, P0 ;  /* 0x0000001011107208 */ /* 0x000fe40000000000 */
[----:B------:R-:W-:Y:S01]  /*c1f0*/  FFMA R15, R4, R15, 0.036429625004529953003 ;  /* 0x3d15373b040f7423 */ /* 0x000fe2000000000f */
[C---:B------:R-:W-:Y:S01]  /*c200*/  FSETP.GT.AND P0, PT, |R0|.reuse, 10.05500030517578125, PT ;  /* 0x4120e1480000780b */ /* 0x040fe20003f04200 */
[----:B------:R-:W-:-:S02]  /*c210*/  FFMA R14, |R0|, R21, 1 ;  /* 0x3f800000000e7423 */ /* 0x000fc40000000215 */
[----:B------:R-:W-:Y:S01]  /*c220*/  FFMA R15, R4, R15, -0.066643431782722473145 ;  /* 0xbd887c5a040f7423 */ /* 0x000fe2000000000f */
[--C-:B------:R-:W-:Y:S01]  /*c230*/  FFMA R17, R16, -0.69314718246459960938, R5.reuse ;  /* 0xbf31721810117823 */ /* 0x100fe20000000005 */
[----:B------:R-:W-:Y:S02]  /*c240*/  FFMA R5, -|R0|, |R0|, -R5 ;  /* 0x4000000000057223 */ /* 0x000fe40000000b05 */
[----:B------:R-:W-:Y:S01]  /*c250*/  FFMA R15, R4, R15, 0.093814529478549957275 ;  /* 0x3dc021d5040f7423 */ /* 0x000fe2000000000f */
[----:B------:R-:W0:Y:S01]  /*c260*/  MUFU.RCP R14, R14 ;  /* 0x0000000e000e7308 */ /* 0x000e220000001000 */
[C---:B------:R-:W-:Y:S01]  /*c270*/  FFMA R17, R16.reuse, 1.9046542121259335545e-09, R17 ;  /* 0x3102e30810117823 */ /* 0x040fe20000000011 */
[----:B------:R-:W-:Y:S01]  /*c280*/  FADD R16, R16, 12583039 ;  /* 0x4b40007f10107421 */ /* 0x000fe20000000000 */
[----:B------:R-:W-:Y:S02]  /*c290*/  FFMA R15, R4, R15, -0.10099056363105773926 ;  /* 0xbdced424040f7423 */ /* 0x000fe4000000000f */
[----:B------:R-:W-:-:S02]  /*c2a0*/  FMUL R18, R17, 1.4426950216293334961 ;  /* 0x3fb8aa3b11127820 */ /* 0x000fc40000400000 */
[----:B------:R-:W-:Y:S01]  /*c2b0*/  FFMA R15, R4, R15, 0.06809400022029876709 ;  /* 0x3d8b74de040f7423 */ /* 0x000fe2000000000f */
[----:B------:R-:W-:Y:S01]  /*c2c0*/  SHF.L.U32 R16, R16, 0x17, RZ ;  /* 0x0000001710107819 */ /* 0x000fe200000006ff */
[----:B------:R-:W1:Y:S02]  /*c2d0*/  MUFU.EX2 R21, R18 ;  /* 0x0000001200157308 */ /* 0x000e640000000800 */
[----:B------:R-:W-:-:S04]  /*c2e0*/  FFMA R15, R4, R15, 0.015377387404441833496 ;  /* 0x3c7bf170040f7423 */ /* 0x000fc8000000000f */
[----:B------:R-:W-:-:S04]  /*c2f0*/  FFMA R15, R4, R15, -0.1396210789680480957 ;  /* 0xbe0ef8d4040f7423 */ /* 0x000fc8000000000f */
[----:B------:R-:W-:-:S04]  /*c300*/  FFMA R15, R4, R15, 1.232995152473449707 ;  /* 0x3f9dd2c9040f7423 */ /* 0x000fc8000000000f */
[----:B0-----:R-:W-:Y:S01]  /*c310*/  FMUL R17, R15, R14 ;  /* 0x0000000e0f117220 */ /* 0x001fe20000400000 */
[----:B-1----:R-:W-:-:S03]  /*c320*/  FMUL R16, R16, R21 ;  /* 0x0000001510107220 */ /* 0x002fc60000400000 */
[----:B------:R-:W-:Y:S01]  /*c330*/  FMUL R4, R17, -2 ;  /* 0xc000000011047820 */ /* 0x000fe20000400000 */
[----:B------:R-:W-:-:S03]  /*c340*/  FFMA R5, R16, R5, R16 ;  /* 0x0000000510057223 */ /* 0x000fc60000000010 */
[----:B------:R-:W-:-:S04]  /*c350*/  FFMA R4, |R0|, R4, R15 ;  /* 0x0000000400047223 */ /* 0x000fc8000000020f */
[----:B------:R-:W-:-:S04]  /*c360*/  FADD R4, -R17, R4 ;  /* 0x0000000411047221 */ /* 0x000fc80000000100 */
[----:B------:R-:W-:-:S04]  /*c370*/  FFMA R4, R14, R4, R17 ;  /* 0x000000040e047223 */ /* 0x000fc80000000011 */
[----:B------:R-:W-:-:S05]  /*c380*/  FMUL R4, R4, R5 ;  /* 0x0000000504047220 */ /* 0x000fca0000400000 */
[----:B------:R-:W-:-:S05]  /*c390*/  FSEL R21, R4, RZ, !P0 ;  /* 0x000000ff04157208 */ /* 0x000fca0004000000 */
[----:B------:R-:W-:Y:S01]  /*c3a0*/  @!P1 FADD R21, -R21, 2 ;  /* 0x4000000015159421 */ /* 0x000fe20000000100 */
[----:B------:R-:W-:Y:S06]  /*c3b0*/  BRA `(.L_x_84) ;  /* 0x0000000c00187947 */ /* 0x000fec0003800000 */
.L_x_122:
[----:B------:R-:W-:-:S13]  /*c3c0*/  ISETP.GT.AND P0, PT, R4, 0x48, PT ;  /* 0x000000480400780c */ /* 0x000fda0003f04270 */
[----:B------:R-:W-:Y:S05]  /*c3d0*/  @P0 BRA `(.L_x_134) ;  /* 0x0000000400100947 */ /* 0x000fea0003800000 */
[----:B------:R-:W-:-:S04]  /*c3e0*/  IADD3 R5, PT, PT, R4, -0x46, RZ ;  /* 0xffffffba04057810 */ /* 0x000fc80007ffe0ff */
[----:B------:R-:W-:-:S04]  /*c3f0*/  VIMNMX.U32 R5, PT, PT, R5, 0x2, PT ;  /* 0x0000000205057848 */ /* 0x000fc80003fe0000 */
[----:B------:R-:W-:-:S04]  /*c400*/  SHF.L.U32 R5, R5, 0x2, RZ ;  /* 0x0000000205057819 */ /* 0x000fc800000006ff */
[----:B------:R-:W0:Y:S02]  /*c410*/  LDC R14, c[0x2][R5+0xf8] ;  /* 0x00803e00050e7b82 */ /* 0x000e240000000800 */
[----:B0-----:R-:W-:-:S04]  /*c420*/  SHF.R.S32.HI R15, RZ, 0x1f, R14 ;  /* 0x0000001fff0f7819 */ /* 0x001fc8000001140e */
.L_x_841:
[----:B------:R-:W-:Y:S05]  /*c430*/  BRX R14 -0xc440                                                          (*"BRANCH_TARGETS .L_x_842,.L_x_843,.L_x_844"*) ;  /* 0xffffff380ef07949 */ /* 0x000fea000383ffff */
.L_x_844:
[----:B------:R-:W-:Y:S01]  /*c440*/  ISETP.NE.AND P0, PT, R4, 0x48, PT ;  /* 0x000000480400780c */ /* 0x000fe20003f05270 */
[----:B------:R-:W-:-:S12]  /*c450*/  IMAD.MOV.U32 R21, RZ, RZ, R0 ;  /* 0x000000ffff157224 */ /* 0x000fd800078e0000 */
[----:B------:R-:W-:Y:S05]  /*c460*/  @P0 BRA `(.L_x_84) ;  /* 0x0000000800ec0947 */ /* 0x000fea0003800000 */
[----:B------:R-:W-:Y:S02]  /*c470*/  HFMA2 R14, -RZ, RZ, 0.61474609375, 16.90625 ;  /* 0x38eb4c3aff0e7431 */ /* 0x000fe400000001ff */
[----:B------:R-:W-:Y:S01]  /*c480*/  FMUL R4, R0, 0.70710676908493041992 ;  /* 0x3f3504f300047820 */ /* 0x000fe20000400000 */
[----:B------:R-:W-:Y:S01]  /*c490*/  HFMA2 R15, -RZ, RZ, 1.0087890625, -0.000686168670654296875 ;  /* 0x3c09919fff0f7431 */ /* 0x000fe200000001ff */
[----:B------:R-:W-:Y:S01]  /*c4a0*/  MOV R16, 0x3aae005b ;  /* 0x3aae005b00107802 */ /* 0x000fe20000000f00 */
[----:B------:R-:W-:Y:S02]  /*c4b0*/  HFMA2 R18, -RZ, RZ, 1.8525390625, -0.310791015625 ;  /* 0x3f69b4f9ff127431 */ /* 0x000fe400000001ff */
[C---:B------:R-:W-:Y:S01]  /*c4c0*/  FMUL R5, R4.reuse, R4 ;  /* 0x0000000404057220 */ /* 0x040fe20000400000 */
[----:B------:R-:W-:Y:S01]  /*c4d0*/  FSETP.GE.AND P0, PT, |R4|, 1.0029599666595458984, PT ;  /* 0x3f8060fe0400780b */ /* 0x000fe20003f06200 */
[----:B------:R-:W-:Y:S01]  /*c4e0*/  FMUL R0, R0, 0.5 ;  /* 0x3f00000000007820 */ /* 0x000fe20000400000 */
[----:B------:R-:W-:-:S02]  /*c4f0*/  MOV R17, 0x3d24d99a ;  /* 0x3d24d99a00117802 */ /* 0x000fc40000000f00 */
[----:B------:R-:W-:Y:S02]  /*c500*/  FSEL R5, |R4|, R5, P0 ;  /* 0x0000000504057208 */ /* 0x000fe40000000200 */
[----:B------:R-:W-:Y:S02]  /*c510*/  FSEL R14, R14, 8.4834944573231041431e-05, P0 ;  /* 0x38b1e96a0e0e7808 */ /* 0x000fe40000000000 */
[----:B------:R-:W-:Y:S02]  /*c520*/  FSEL R16, -R16, -0.00082130916416645050049, P0 ;  /* 0xba574d2010107808 */ /* 0x000fe40000000100 */
[----:B------:R-:W-:Y:S02]  /*c530*/  FSEL R15, R15, 0.0052134888246655464172, P0 ;  /* 0x3baad5ea0f0f7808 */ /* 0x000fe40000000000 */
[----:B------:R-:W-:Y:S01]  /*c540*/  FSEL R17, -R17, -0.026868773624300956726, P0 ;  /* 0xbcdc1be711117808 */ /* 0x000fe20000000100 */
[----:B------:R-:W-:Y:S01]  /*c550*/  FFMA R14, R5, R14, R16 ;  /* 0x0000000e050e7223 */ /* 0x000fe20000000010 */
[----:B------:R-:W-:-:S03]  /*c560*/  IMAD.MOV.U32 R16, RZ, RZ, 0x3e235519 ;  /* 0x3e235519ff107424 */ /* 0x000fc600078e00ff */
[C---:B------:R-:W-:Y:S02]  /*c570*/  FFMA R14, R5.reuse, R14, R15 ;  /* 0x0000000e050e7223 */ /* 0x040fe4000000000f */
[----:B------:R-:W-:Y:S02]  /*c580*/  FSEL R15, R16, 0.11284004896879196167, P0 ;  /* 0x3de718af100f7808 */ /* 0x000fe40000000000 */
        /* <DEDUP_REMOVED lines=15> */
.L_x_843:
[----:B------:R-:W-:Y:S01]  /*c680*/  FMNMX R21, RZ, R0, !PT ;  /* 0x00000000ff157209 */ /* 0x000fe20007800000 */
[----:B------:R-:W-:Y:S06]  /*c690*/  BRA `(.L_x_84) ;  /* 0x0000000800607947 */ /* 0x000fec0003800000 */
.L_x_842:
[----:B------:R-:W-:Y:S01]  /*c6a0*/  HFMA2 R5, -RZ, RZ, 0.96630859375, -0.0022525787353515625 ;  /* 0x3bbb989dff057431 */ /* 0x000fe200000001ff */
[----:B------:R-:W-:Y:S01]  /*c6b0*/  MOV R15, 0x437c0000 ;  /* 0x437c0000000f7802 */ /* 0x000fe20000000f00 */
[----:B------:R-:W-:Y:S03]  /*c6c0*/  BSSY.RECONVERGENT B3, `(.L_x_135) ;  /* 0x0000014000037945 */ /* 0x000fe60003800200 */
[----:B------:R-:W-:-:S04]  /*c6d0*/  FFMA.SAT R4, R0, -R5, 0.5 ;  /* 0x3f00000000047423 */ /* 0x000fc80000002805 */
[----:B------:R-:W-:-:S04]  /*c6e0*/  FFMA.RM R4, R4, R15, 12582913 ;  /* 0x4b40000104047423 */ /* 0x000fc8000000400f */
[C---:B------:R-:W-:Y:S01]  /*c6f0*/  FADD R5, R4.reuse, -12583039 ;  /* 0xcb40007f04057421 */ /* 0x040fe20000000000 */
[----:B------:R-:W-:-:S03]  /*c700*/  IMAD.SHL.U32 R4, R4, 0x800000, RZ ;  /* 0x0080000004047824 */ /* 0x000fc600078e00ff */
        /* <DEDUP_REMOVED lines=10> */
[----:B------:R-:W-:Y:S05]  /*c7b0*/  BRA `(.L_x_137) ;  /* 0x0000000000107947 */ /* 0x000fea0003800000 */
.L_x_136:
[----:B------:R-:W0:Y:S02]  /*c7c0*/  MUFU.RCP R21, R0 ;  /* 0x0000000000157308 */ /* 0x000e240000001000 */
[----:B0-----:R-:W-:-:S04]  /*c7d0*/  FFMA R4, R0, R21, -1 ;  /* 0xbf80000000047423 */ /* 0x001fc80000000015 */
[----:B------:R-:W-:-:S04]  /*c7e0*/  FADD.FTZ R4, -R4, -RZ ;  /* 0x800000ff04047221 */ /* 0x000fc80000010100 */
[----:B------:R-:W-:-:S07]  /*c7f0*/  FFMA R21, R21, R4, R21 ;  /* 0x0000000415157223 */ /* 0x000fce0000000015 */
.L_x_137:
[----:B------:R-:W-:Y:S05]  /*c800*/  BSYNC.RECONVERGENT B3 ;  /* 0x0000000000037941 */ /* 0x000fea0003800200 */
.L_x_135:
[----:B------:R-:W-:Y:S05]  /*c810*/  BRA `(.L_x_84) ;  /* 0x0000000800007947 */ /* 0x000fea0003800000 */
.L_x_134:
[----:B------:R-:W-:-:S04]  /*c820*/  MOV R5, 0xffffffb7 ;  /* 0xffffffb700057802 */ /* 0x000fc80000000f00 */
[----:B------:R-:W-:-:S04]  /*c830*/  VIADDMNMX.U32 R5, R4, R5, 0x2, PT ;  /* 0x0000000204057446 */ /* 0x000fc80003800005 */
[----:B------:R-:W-:-:S04]  /*c840*/  SHF.L.U32 R5, R5, 0x2, RZ ;  /* 0x0000000205057819 */ /* 0x000fc800000006ff */
[----:B------:R-:W0:Y:S02]  /*c850*/  LDC R14, c[0x2][R5+0x104] ;  /* 0x00804100050e7b82 */ /* 0x000e240000000800 */
[----:B0-----:R-:W-:-:S04]  /*c860*/  SHF.R.S32.HI R15, RZ, 0x1f, R14 ;  /* 0x0000001fff0f7819 */ /* 0x001fc8000001140e */
.L_x_845:
[----:B------:R-:W-:Y:S05]  /*c870*/  BRX R14 -0xc880                                                          (*"BRANCH_TARGETS .L_x_846,.L_x_847,.L_x_848"*) ;  /* 0xffffff340ee07949 */ /* 0x000fea000383ffff */
.L_x_848:
[----:B------:R-:W-:Y:S02]  /*c880*/  ISETP.NE.AND P0, PT, R4, 0x4b, PT ;  /* 0x0000004b0400780c */ /* 0x000fe40003f05270 */
[----:B------:R-:W-:-:S11]  /*c890*/  MOV R21, R0 ;  /* 0x0000000000157202 */ /* 0x000fd60000000f00 */
[----:B------:R-:W-:Y:S05]  /*c8a0*/  @P0 BRA `(.L_x_84) ;  /* 0x0000000400dc0947 */ /* 0x000fea0003800000 */
[----:B------:R-:W-:Y:S02]  /*c8b0*/  HFMA2 R4, -RZ, RZ, 3.7421875, 0 ;  /* 0x437c0000ff047431 */ /* 0x000fe400000001ff */
[----:B------:R-:W-:Y:S01]  /*c8c0*/  IMAD.MOV.U32 R5, RZ, RZ, 0x3bbb989d ;  /* 0x3bbb989dff057424 */ /* 0x000fe200078e00ff */
[----:B------:R-:W-:Y:S01]  /*c8d0*/  MOV R18, 0x3e800000 ;  /* 0x3e80000000127802 */ /* 0x000fe20000000f00 */
[----:B------:R-:W-:Y:S02]  /*c8e0*/  HFMA2 R17, -RZ, RZ, 1.3056640625, -1.8671875 ;  /* 0x3d39bf78ff117431 */ /* 0x000fe400000001ff */
        /* <DEDUP_REMOVED lines=53> */
.L_x_847:
[----:B------:R-:W-:Y:S02]  /*cc40*/  HFMA2 R4, -RZ, RZ, 3.7421875, 0 ;  /* 0x437c0000ff047431 */ /* 0x000fe400000001ff */
[----:B------:R-:W-:Y:S01]  /*cc50*/  IMAD.MOV.U32 R5, RZ, RZ, 0x3bbb989d ;  /* 0x3bbb989dff057424 */ /* 0x000fe200078e00ff */
[----:B------:R-:W-:-:S03]  /*cc60*/  MOV R21, 0x3f800000 ;  /* 0x3f80000000157802 */ /* 0x000fc60000000f00 */
[----:B------:R-:W-:-:S04]  /*cc70*/  FFMA.SAT R5, R0, R5, 0.5 ;  /* 0x3f00000000057423 */ /* 0x000fc80000002005 */
[----:B------:R-:W-:-:S04]  /*cc80*/  FFMA.RM R4, R5, R4, 12582913 ;  /* 0x4b40000105047423 */ /* 0x000fc80000004004 */
[----:B------:R-:W-:-:S04]  /*cc90*/  FADD R5, R4, -12583039 ;  /* 0xcb40007f04057421 */ /* 0x000fc80000000000 */
[----:B------:R-:W-:-:S04]  /*cca0*/  FFMA R5, R0, 1.4426950216293334961, -R5 ;  /* 0x3fb8aa3b00057823 */ /* 0x000fc80000000805 */
[----:B------:R-:W-:Y:S01]  /*ccb0*/  FFMA R5, R0, 1.925963033500011079e-08, R5 ;  /* 0x32a5706000057823 */ /* 0x000fe20000000005 */
[----:B------:R-:W-:-:S05]  /*ccc0*/  SHF.L.U32 R0, R4, 0x17, RZ ;  /* 0x0000001704007819 */ /* 0x000fca00000006ff */
[----:B------:R-:W0:Y:S02]  /*ccd0*/  MUFU.EX2 R5, R5 ;  /* 0x0000000500057308 */ /* 0x000e240000000800 */
[----:B0-----:R-:W-:-:S04]  /*cce0*/  FMUL R0, R0, R5 ;  /* 0x0000000500007220 */ /* 0x001fc80000400000 */
[C---:B------:R-:W-:Y:S01]  /*ccf0*/  FADD.RZ R4, R0.reuse, 1 ;  /* 0x3f80000000047421 */ /* 0x040fe2000000c000 */
[----:B------:R-:W-:-:S04]  /*cd00*/  ISETP.GE.U32.AND P0, PT, R0, 0x7f800000, PT ;  /* 0x7f8000000000780c */ /* 0x000fc80003f06070 */
[----:B------:R-:W-:-:S04]  /*cd10*/  IADD3 R4, PT, PT, R4, -0x3f400000, RZ ;  /* 0xc0c0000004047810 */ /* 0x000fc80007ffe0ff */
[----:B------:R-:W-:-:S04]  /*cd20*/  LOP3.LUT R15, R4, 0xff800000, RZ, 0xc0, !PT ;  /* 0xff800000040f7812 */ /* 0x000fc800078ec0ff */
[----:B------:R-:W-:Y:S01]  /*cd30*/  IADD3 R4, PT, PT, -R15, 0x40800000, RZ ;  /* 0x408000000f047810 */ /* 0x000fe20007ffe1ff */
[----:B------:R-:W-:Y:S01]  /*cd40*/  IMAD.IADD R17, R0, 0x1, -R15 ;  /* 0x0000000100117824 */ /* 0x000fe200078e0a0f */
[----:B------:R-:W-:-:S03]  /*cd50*/  I2FP.F32.S32 R15, R15 ;  /* 0x0000000f000f7245 */ /* 0x000fc60000201400 */
[----:B------:R-:W-:Y:S01]  /*cd60*/  FFMA R4, R4, 0.25, -R21 ;  /* 0x3e80000004047823 */ /* 0x000fe20000000815 */
[----:B------:R-:W-:Y:S02]  /*cd70*/  HFMA2 R21, -RZ, RZ, 1.3056640625, -1.8671875 ;  /* 0x3d39bf78ff157431 */ /* 0x000fe400000001ff */
[----:B------:R-:W-:Y:S01]  /*cd80*/  FMUL R14, R15, 1.1920928955078125e-07 ;  /* 0x340000000f0e7820 */ /* 0x000fe20000400000 */
        /* <DEDUP_REMOVED lines=19> */
.L_x_846:
[----:B------:R-:W-:Y:S01]  /*cec0*/  HFMA2 R4, -RZ, RZ, 3.7421875, 0 ;  /* 0x437c0000ff047431 */ /* 0x000fe200000001ff */
[----:B------:R-:W-:Y:S01]  /*ced0*/  MOV R5, 0x3bbb989d ;  /* 0x3bbb989d00057802 */ /* 0x000fe20000000f00 */
[----:B------:R-:W-:Y:S04]  /*cee0*/  BSSY.RECONVERGENT B4, `(.L_x_84) ;  /* 0x0000013000047945 */ /* 0x000fe80003800200 */
[----:B------:R-:W-:-:S04]  /*cef0*/  FFMA.SAT R5, R0, -R5, 0.5 ;  /* 0x3f00000000057423 */ /* 0x000fc80000002805 */
[----:B------:R-:W-:-:S04]  /*cf00*/  FFMA.RM R4, R5, R4, 12582913 ;  /* 0x4b40000105047423 */ /* 0x000fc80000004004 */
[C---:B------:R-:W-:Y:S01]  /*cf10*/  FADD R5, R4.reuse, -12583039 ;  /* 0xcb40007f04057421 */ /* 0x040fe20000000000 */
[----:B------:R-:W-:-:S03]  /*cf20*/  IMAD.SHL.U32 R4, R4, 0x800000, RZ ;  /* 0x0080000004047824 */ /* 0x000fc600078e00ff */
        /* <DEDUP_REMOVED lines=9> */
[----:B------:R-:W-:-:S04]  /*cfc0*/  FFMA R14, R4, -R15, R0 ;  /* 0x8000000f040e7223 */ /* 0x000fc80000000000 */
[----:B------:R-:W-:Y:S01]  /*cfd0*/  FFMA R21, R5, R14, R4 ;  /* 0x0000000e05157223 */ /* 0x000fe20000000004 */
[----:B-1----:R-:W-:Y:S06]  /*cfe0*/  @!P0 BRA `(.L_x_138) ;  /* 0x0000000000088947 */ /* 0x002fec0003800000 */
[----:B------:R-:W-:-:S07]  /*cff0*/  MOV R4, 0xd010 ;  /* 0x0000d01000047802 */ /* 0x000fce0000000f00 */
[----:B------:R-:W-:Y:S05]  /*d000*/  CALL.REL.NOINC `($__internal_2_$__cuda_sm3x_div_rn_noftz_f32_slowpath) ;  /* 0x000000d400747944 */ /* 0x000fea0003c00000 */
.L_x_138:
[----:B------:R-:W-:Y:S05]  /*d010*/  BSYNC.RECONVERGENT B4 ;  /* 0x0000000000047941 */ /* 0x000fea0003800200 */
.L_x_84:
[----:B------:R-:W-:Y:S05]  /*d020*/  BSYNC.RECONVERGENT B0 ;  /* 0x0000000000007941 */ /* 0x000fea0003800200 */
.L_x_78:
[----:B------:R-:W5:Y:S01]  /*d030*/  LDCU.64 UR4, c[0x0][0x380] ;  /* 0x00007000ff0477ac */ /* 0x000f620008000a00 */
[----:B01-3--:R-:W-:Y:S02]  /*d040*/  F2FP.F16.F32.PACK_AB R21, RZ, R21 ;  /* 0x00000015ff15723e */ /* 0x00bfe400000000ff */
[----:B-----5:R-:W-:-:S04]  /*d050*/  IADD3 R4, P0, PT, R8, UR4, RZ ;  /* 0x0000000408047c10 */ /* 0x020fc8000ff1e0ff */
[----:B------:R-:W-:-:S05]  /*d060*/  IADD3.X R5, PT, PT, R19, UR5, RZ, P0, !PT ;  /* 0x0000000513057c10 */ /* 0x000fca00087fe4ff */
[----:B------:R1:W-:Y:S04]  /*d070*/  STG.E.U16 desc[UR6][R4.64], R21 ;  /* 0x0000001504007986 */ /* 0x0003e8000c101506 */
.L_x_77:
[----:B------:R-:W-:Y:S05]  /*d080*/  BSYNC.RECONVERGENT B1 ;  /* 0x0000000000017941 */ /* 0x000fea0003800200 */
.L_x_76:
[----:B------:R-:W3:Y:S01]  /*d090*/  LDCU.64 UR4, c[0x0][0x390] ;  /* 0x00007200ff0477ac */ /* 0x000ee20008000a00 */
[----:B------:R-:W-:Y:S01]  /*d0a0*/  IADD3 R2, P0, PT, R7, R2, RZ ;  /* 0x0000000207027210 */ /* 0x000fe20007f1e0ff */
[----:B------:R-:W-:Y:S03]  /*d0b0*/  BSSY.RECONVERGENT B1, `(.L_x_139) ;  /* 0x000067e000017945 */ /* 0x000fe60003800200 */
[----:B------:R-:W-:Y:S02]  /*d0c0*/  IADD3.X R3, PT, PT, RZ, R3, RZ, P0, !PT ;  /* 0x00000003ff037210 */ /* 0x000fe400007fe4ff */
[----:B---3--:R-:W-:-:S04]  /*d0d0*/  ISETP.GE.U32.AND P0, PT, R2, UR4, PT ;  /* 0x0000000402007c0c */ /* 0x008fc8000bf06070 */
[----:B------:R-:W-:-:S13]  /*d0e0*/  ISETP.GE.U32.AND.EX P0, PT, R3, UR5, PT, P0 ;  /* 0x0000000503007c0c */ /* 0x000fda000bf06100 */
[----:B------:R-:W-:Y:S05]  /*d0f0*/  @P0 BRA `(.L_x_140) ;  /* 0x0000006400e40947 */ /* 0x000fea0003800000 */
[----:B------:R-:W3:Y:S01]  /*d100*/  LDCU.64 UR4, c[0x0][0x388] ;  /* 0x00007100ff0477ac */ /* 0x000ee20008000a00 */
[C---:B------:R-:W-:Y:S01]  /*d110*/  SHF.L.U32 R8, R2.reuse, 0x1, RZ ;  /* 0x0000000102087819 */ /* 0x040fe200000006ff */
[----:B01----:R-:W0:Y:S01]  /*d120*/  LDC R4, c[0x0][0x398] ;  /* 0x0000e600ff047b82 */ /* 0x003e220000000800 */
[----:B------:R-:W-:Y:S02]  /*d130*/  SHF.L.U64.HI R19, R2, 0x1, R3 ;  /* 0x0000000102137819 */ /* 0x000fe40000010203 */
[----:B---3--:R-:W-:-:S04]  /*d140*/  IADD3 R14, P0, PT, R8, UR4, RZ ;  /* 0x00000004080e7c10 */ /* 0x008fc8000ff1e0ff */
[----:B------:R-:W-:-:S05]  /*d150*/  IADD3.X R15, PT, PT, R19, UR5, RZ, P0, !PT ;  /* 0x00000005130f7c10 */ /* 0x000fca00087fe4ff */
[----:B--2-4-:R-:W2:Y:S01]  /*d160*/  LDG.E.U16.CONSTANT R0, desc[UR6][R14.64] ;  /* 0x000000060e007981 */ /* 0x014ea2000c1e9500 */
        /* <DEDUP_REMOVED lines=17> */
.L_x_146:
[----:B------:R-:W-:Y:S01]  /*d280*/  FADD R21, -R0, -RZ ;  /* 0x800000ff00157221 */ /* 0x000fe20000000100 */
[----:B------:R-:W-:Y:S06]  /*d290*/  BRA `(.L_x_147) ;  /* 0x0000006400647947 */ /* 0x000fec0003800000 */
.L_x_145:
[----:B------:R-:W-:-:S04]  /*d2a0*/  MOV R5, 0xfffffffe ;  /* 0xfffffffe00057802 */ /* 0x000fc80000000f00 */
[----:B------:R-:W-:-:S05]  /*d2b0*/  VIADDMNMX.U32 R5, R4, R5, 0x9, PT ;  /* 0x0000000904057446 */ /* 0x000fca0003800005 */
[----:B------:R-:W-:-:S04]  /*d2c0*/  IMAD.SHL.U32 R5, R5, 0x4, RZ ;  /* 0x0000000405057824 */ /* 0x000fc800078e00ff */
[----:B------:R-:W0:Y:S02]  /*d2d0*/  LDC R14, c[0x2][R5+0x110] ;  /* 0x00804400050e7b82 */ /* 0x000e240000000800 */
[----:B0-----:R-:W-:-:S04]  /*d2e0*/  SHF.R.S32.HI R15, RZ, 0x1f, R14 ;  /* 0x0000001fff0f7819 */ /* 0x001fc8000001140e */
.L_x_849:
[----:B------:R-:W-:Y:S05]  /*d2f0*/  BRX R14 -0xd300                                                          (*"BRANCH_TARGETS .L_x_850,.L_x_851,.L_x_858"*) ;  /* 0xffffff2c0e407949 */ /* 0x000fea000383ffff */
.L_x_851:
        /* <DEDUP_REMOVED lines=9> */
.L_x_858:
        /* <DEDUP_REMOVED lines=11> */
.L_x_850:
        /* <DEDUP_REMOVED lines=8> */
.L_x_144:
        /* <DEDUP_REMOVED lines=35> */
.L_x_149:
        /* <DEDUP_REMOVED lines=30> */
.L_x_148:
[----:B------:R-:W-:-:S04]  /*d8d0*/  MOV R5, 0xfffffff2 ;  /* 0xfffffff200057802 */ /* 0x000fc80000000f00 */
[----:B------:R-:W-:-:S05]  /*d8e0*/  VIADDMNMX.U32 R5, R4, R5, 0x2, PT ;  /* 0x0000000204057446 */ /* 0x000fca0003800005 */
[----:B------:R-:W-:-:S04]  /*d8f0*/  IMAD.SHL.U32 R5, R5, 0x4, RZ ;  /* 0x0000000405057824 */ /* 0x000fc800078e00ff */
[----:B------:R-:W0:Y:S02]  /*d900*/  LDC R14, c[0x2][R5+0x138] ;  /* 0x00804e00050e7b82 */ /* 0x000e240000000800 */
[----:B0-----:R-:W-:-:S04]  /*d910*/  SHF.R.S32.HI R15, RZ, 0x1f, R14 ;  /* 0x0000001fff0f7819 */ /* 0x001fc8000001140e */
.L_x_860:
[----:B------:R-:W-:Y:S05]  /*d920*/  BRX R14 -0xd930                                                          (*"BRANCH_TARGETS .L_x_861,.L_x_862,.L_x_863"*) ;  /* 0xffffff240eb47949 */ /* 0x000fea000383ffff */
.L_x_863:
        /* <DEDUP_REMOVED lines=33> */
.L_x_862:
        /* <DEDUP_REMOVED lines=29> */
.L_x_861:
        /* <DEDUP_REMOVED lines=30> */
.L_x_143:
        /* <DEDUP_REMOVED lines=15> */
.L_x_152:
        /* <DEDUP_REMOVED lines=8> */
.L_x_154:
[----:B-1----:R-:W-:Y:S01]  /*e060*/  FMUL.FTZ R21, R0, R5 ;  /* 0x0000000500157220 */ /* 0x002fe20000410000 */
[----:B------:R-:W-:-:S03]  /*e070*/  FMUL.FTZ R5, R5, 0.5 ;  /* 0x3f00000005057820 */ /* 0x000fc60000410000 */
[----:B------:R-:W-:-:S04]  /*e080*/  FFMA R0, -R21, R21, R0 ;  /* 0x0000001515007223 */ /* 0x000fc80000000100 */
[----:B------:R-:W-:-:S07]  /*e090*/  FFMA R21, R0, R5, R21 ;  /* 0x0000000500157223 */ /* 0x000fce0000000015 */
.L_x_155:
[----:B------:R-:W-:Y:S05]  /*e0a0*/  BSYNC.RECONVERGENT B2 ;  /* 0x0000000000027941 */ /* 0x000fea0003800200 */
.L_x_153:
[----:B------:R-:W-:Y:S05]  /*e0b0*/  BRA `(.L_x_147) ;  /* 0x0000005400dc7947 */ /* 0x000fea0003800000 */
.L_x_151:
[----:B------:R-:W-:-:S04]  /*e0c0*/  MOV R5, 0xffffffea ;  /* 0xffffffea00057802 */ /* 0x000fc80000000f00 */
[----:B------:R-:W-:-:S04]  /*e0d0*/  VIADDMNMX.U32 R5, R4, R5, 0x2, PT ;  /* 0x0000000204057446 */ /* 0x000fc80003800005 */
[----:B------:R-:W-:-:S04]  /*e0e0*/  SHF.L.U32 R5, R5, 0x2, RZ ;  /* 0x0000000205057819 */ /* 0x000fc800000006ff */
[----:B------:R-:W0:Y:S02]  /*e0f0*/  LDC R14, c[0x2][R5+0x144] ;  /* 0x00805100050e7b82 */ /* 0x000e240000000800 */
[----:B0-----:R-:W-:-:S04]  /*e100*/  SHF.R.S32.HI R15, RZ, 0x1f, R14 ;  /* 0x0000001fff0f7819 */ /* 0x001fc8000001140e */
.L_x_864:
[----:B------:R-:W-:Y:S05]  /*e110*/  BRX R14 -0xe120                                                          (*"BRANCH_TARGETS .L_x_865,.L_x_866,.L_x_867"*) ;  /* 0xffffff1c0eb87949 */ /* 0x000fea000383ffff */
.L_x_867:
        /* <DEDUP_REMOVED lines=11> */
.L_x_157:
[----:B------:R-:W0:Y:S02]  /*e1d0*/  MUFU.RCP R21, R0 ;  /* 0x0000000000157308 */ /* 0x000e240000001000 */
[----:B0-----:R-:W-:-:S04]  /*e1e0*/  FFMA R4, R0, R21, -1 ;  /* 0xbf80000000047423 */ /* 0x001fc80000000015 */
[----:B------:R-:W-:-:S04]  /*e1f0*/  FADD.FTZ R4, -R4, -RZ ;  /* 0x800000ff04047221 */ /* 0x000fc80000010100 */
[----:B------:R-:W-:-:S07]  /*e200*/  FFMA R21, R21, R4, R21 ;  /* 0x0000000415157223 */ /* 0x000fce0000000015 */
.L_x_158:
[----:B------:R-:W-:Y:S05]  /*e210*/  BSYNC.RECONVERGENT B3 ;  /* 0x0000000000037941 */ /* 0x000fea0003800200 */
.L_x_156:
[----:B------:R-:W-:Y:S05]  /*e220*/  BRA `(.L_x_147) ;  /* 0x0000005400807947 */ /* 0x000fea0003800000 */
.L_x_866:
[----:B------:R-:W-:Y:S01]  /*e230*/  FMUL R21, R0, R0 ;  /* 0x0000000000157220 */ /* 0x000fe20000400000 */
[----:B------:R-:W-:Y:S06]  /*e240*/  BRA `(.L_x_147) ;  /* 0x0000005400787947 */ /* 0x000fec0003800000 */
.L_x_865:
        /* <DEDUP_REMOVED lines=17> */
.L_x_150:
        /* <DEDUP_REMOVED lines=25> */
.L_x_164:
        /* <DEDUP_REMOVED lines=66> */
.L_x_166:
[----:B------:R-:W-:Y:S05]  /*e910*/  BSYNC.RECONVERGENT B3 ;  /* 0x0000000000037941 */ /* 0x000fea0003800200 */
.L_x_165:
        /* <DEDUP_REMOVED lines=19> */
.L_x_163:
[----:B------:R-:W-:Y:S01]  /*ea50*/  FMUL R5, RZ, R0 ;  /* 0x00000000ff057220 */ /* 0x000fe20000400000 */
[----:B------:R-:W-:-:S07]  /*ea60*/  MOV R16, RZ ;  /* 0x000000ff00107202 */ /* 0x000fce0000000f00 */
.L_x_162:
[----:B------:R-:W-:Y:S05]  /*ea70*/  BSYNC.RECONVERGENT B2 ;  /* 0x0000000000027941 */ /* 0x000fea0003800200 */
.L_x_161:
        /* <DEDUP_REMOVED lines=19> */
.L_x_160:
        /* <DEDUP_REMOVED lines=17> */
.L_x_170:
        /* <DEDUP_REMOVED lines=65> */
.L_x_172:
[----:B------:R-:W-:Y:S05]  /*f0d0*/  BSYNC.RECONVERGENT B3 ;  /* 0x0000000000037941 */ /* 0x000fea0003800200 */
.L_x_171:
        /* <DEDUP_REMOVED lines=19> */
.L_x_169:
[----:B------:R-:W-:Y:S02]  /*f210*/  HFMA2 R16, -RZ, RZ, 0, 0 ;  /* 0x00000000ff107431 */ /* 0x000fe400000001ff */
[----:B------:R-:W-:-:S07]  /*f220*/  FMUL R4, RZ, R0 ;  /* 0x00000000ff047220 */ /* 0x000fce0000400000 */
.L_x_168:
[----:B------:R-:W-:Y:S05]  /*f230*/  BSYNC.RECONVERGENT B2 ;  /* 0x0000000000027941 */ /* 0x000fea0003800200 */
.L_x_167:
        /* <DEDUP_REMOVED lines=18> */
.L_x_159:
[----:B------:R-:W-:-:S04]  /*f360*/  MOV R5, 0xffffffe0 ;  /* 0xffffffe000057802 */ /* 0x000fc80000000f00 */
[----:B------:R-:W-:-:S04]  /*f370*/  VIADDMNMX.U32 R5, R4, R5, 0x2, PT ;  /* 0x0000000204057446 */ /* 0x000fc80003800005 */
[----:B------:R-:W-:-:S04]  /*f380*/  SHF.L.U32 R5, R5, 0x2, RZ ;  /* 0x0000000205057819 */ /* 0x000fc800000006ff */
[----:B------:R-:W0:Y:S02]  /*f390*/  LDC R14, c[0x2][R5+0x150] ;  /* 0x00805400050e7b82 */ /* 0x000e240000000800 */
[----:B0-----:R-:W-:-:S04]  /*f3a0*/  SHF.R.S32.HI R15, RZ, 0x1f, R14 ;  /* 0x0000001fff0f7819 */ /* 0x001fc8000001140e */
.L_x_868:
[----:B------:R-:W-:Y:S05]  /*f3b0*/  BRX R14 -0xf3c0                                                          (*"BRANCH_TARGETS .L_x_869,.L_x_870,.L_x_871"*) ;  /* 0xffffff0c0e107949 */ /* 0x000fea000383ffff */
.L_x_871:
        /* <DEDUP_REMOVED lines=30> */
.L_x_870:
        /* <DEDUP_REMOVED lines=26> */
.L_x_869:
        /* <DEDUP_REMOVED lines=17> */
.L_x_176:
        /* <DEDUP_REMOVED lines=65> */
.L_x_178:
[----:B------:R-:W-:Y:S05]  /*fc60*/  BSYNC.RECONVERGENT B3 ;  /* 0x0000000000037941 */ /* 0x000fea0003800200 */
.L_x_177:
        /* <DEDUP_REMOVED lines=19> */
.L_x_175:
[----:B------:R-:W-:Y:S01]  /*fda0*/  FMUL R4, RZ, R0 ;  /* 0x00000000ff047220 */ /* 0x000fe20000400000 */
[----:B------:R-:W-:-:S07]  /*fdb0*/  MOV R16, RZ ;  /* 0x000000ff00107202 */ /* 0x000fce0000000f00 */
.L_x_174:
[----:B------:R-:W-:Y:S05]  /*fdc0*/  BSYNC.RECONVERGENT B2 ;  /* 0x0000000000027941 */ /* 0x000fea0003800200 */
.L_x_173:
        /* <DEDUP_REMOVED lines=15> */
.L_x_142:
        /* <DEDUP_REMOVED lines=37> */
.L_x_182:
        /* <DEDUP_REMOVED lines=20> */
.L_x_181:
[----:B------:R-:W-:-:S05]  /*10250*/  IMAD.MOV.U32 R5, RZ, RZ, -0x29 ;  /* 0xffffffd7ff057424 */ /* 0x000fca00078e00ff */
[----:B------:R-:W-:-:S04]  /*10260*/  VIADDMNMX.U32 R5, R4, R5, 0x2, PT ;  /* 0x0000000204057446 */ /* 0x000fc80003800005 */
[----:B------:R-:W-:-:S04]  /*10270*/  SHF.L.U32 R5, R5, 0x2, RZ ;  /* 0x0000000205057819 */ /* 0x000fc800000006ff */
[----:B------:R-:W0:Y:S02]  /*10280*/  LDC R14, c[0x2][R5+0x15c] ;  /* 0x00805700050e7b82 */ /* 0x000e240000000800 */
[----:B0-----:R-:W-:-:S04]  /*10290*/  SHF.R.S32.HI R15, RZ, 0x1f, R14 ;  /* 0x0000001fff0f7819 */ /* 0x001fc8000001140e */
.L_x_872:
[----:B------:R-:W-:Y:S05]  /*102a0*/  BRX R14 -0x102b0                                                        (*"BRANCH_TARGETS .L_x_873,.L_x_874,.L_x_875"*) ;  /* 0xfffffefc0e547949 */ /* 0x000fea000383ffff */
.L_x_875:
        /* <DEDUP_REMOVED lines=44> */
.L_x_874:
        /* <DEDUP_REMOVED lines=18> */
.L_x_873:
        /* <DEDUP_REMOVED lines=17> */
.L_x_180:
        /* <DEDUP_REMOVED lines=45> */
.L_x_184:
        /* <DEDUP_REMOVED lines=42> */
.L_x_183:
[----:B------:R-:W-:-:S04]  /*10d10*/  MOV R5, 0xffffffce ;  /* 0xffffffce00057802 */ /* 0x000fc80000000f00 */
[----:B------:R-:W-:-:S05]  /*10d20*/  VIADDMNMX.U32 R5, R4, R5, 0x2, PT ;  /* 0x0000000204057446 */ /* 0x000fca0003800005 */
[----:B------:R-:W-:-:S04]  /*10d30*/  IMAD.SHL.U32 R5, R5, 0x4, RZ ;  /* 0x0000000405057824 */ /* 0x000fc800078e00ff */
[----:B------:R-:W0:Y:S02]  /*10d40*/  LDC R14, c[0x2][R5+0x168] ;  /* 0x00805a00050e7b82 */ /* 0x000e240000000800 */
[----:B0-----:R-:W-:-:S04]  /*10d50*/  SHF.R.S32.HI R15, RZ, 0x1f, R14 ;  /* 0x0000001fff0f7819 */ /* 0x001fc8000001140e */
.L_x_876:
[----:B------:R-:W-:Y:S05]  /*10d60*/  BRX R14 -0x10d70                                                        (*"BRANCH_TARGETS .L_x_877,.L_x_878,.L_x_879"*) ;  /* 0xfffffef00ea47949 */ /* 0x000fea000383ffff */
.L_x_879:
        /* <DEDUP_REMOVED lines=8> */
.L_x_878:
[----:B------:R2:W3:Y:S01]  /*10df0*/  FRND.CEIL R21, R0 ;  /* 0x0000000000157307 */ /* 0x0004e20000209000 */
[----:B------:R-:W-:Y:S05]  /*10e00*/  BRA `(.L_x_147) ;  /* 0x0000002800887947 */ /* 0x000fea0003800000 */
.L_x_877:
[----:B------:R0:W1:Y:S01]  /*10e10*/  FRND.FLOOR R21, R0 ;  /* 0x0000000000157307 */ /* 0x0000620000205000 */
[----:B------:R-:W-:Y:S05]  /*10e20*/  BRA `(.L_x_147) ;  /* 0x0000002800807947 */ /* 0x000fea0003800000 */
.L_x_179:
        /* <DEDUP_REMOVED lines=39> */
.L_x_187:
[----:B------:R0:W1:Y:S01]  /*110a0*/  FRND.TRUNC R21, R0 ;  /* 0x0000000000157307 */ /* 0x000062000020d000 */
[----:B------:R-:W-:Y:S05]  /*110b0*/  BRA `(.L_x_147) ;  /* 0x0000002400dc7947 */ /* 0x000fea0003800000 */
.L_x_186:
[----:B------:R-:W-:-:S04]  /*110c0*/  MOV R5, 0xffffffc3 ;  /* 0xffffffc300057802 */ /* 0x000fc80000000f00 */
[----:B------:R-:W-:-:S04]  /*110d0*/  VIADDMNMX.U32 R5, R4, R5, 0x2, PT ;  /* 0x0000000204057446 */ /* 0x000fc80003800005 */
[----:B------:R-:W-:-:S04]  /*110e0*/  SHF.L.U32 R5, R5, 0x2, RZ ;  /* 0x0000000205057819 */ /* 0x000fc800000006ff */
[----:B------:R-:W0:Y:S02]  /*110f0*/  LDC R14, c[0x2][R5+0x174] ;  /* 0x00805d00050e7b82 */ /* 0x000e240000000800 */
[----:B0-----:R-:W-:-:S04]  /*11100*/  SHF.R.S32.HI R15, RZ, 0x1f, R14 ;  /* 0x0000001fff0f7819 */ /* 0x001fc8000001140e */
.L_x_880:
[----:B------:R-:W-:Y:S05]  /*11110*/  BRX R14 -0x11120                                                        (*"BRANCH_TARGETS .L_x_881,.L_x_882,.L_x_883"*) ;  /* 0xfffffeec0eb87949 */ /* 0x000fea000383ffff */
.L_x_883:
        /* <DEDUP_REMOVED lines=128> */
.L_x_188:
        /* <DEDUP_REMOVED lines=28> */
.L_x_189:
        /* <DEDUP_REMOVED lines=12> */
.L_x_882:
        /* <DEDUP_REMOVED lines=42> */
.L_x_192:
        /* <DEDUP_REMOVED lines=13> */
.L_x_191:
        /* <DEDUP_REMOVED lines=15> */
.L_x_194:
        /* <DEDUP_REMOVED lines=16> */
.L_x_195:
        /* <DEDUP_REMOVED lines=35> */
.L_x_193:
[----:B------:R-:W-:Y:S05]  /*12330*/  BSYNC.RECONVERGENT B2 ;  /* 0x0000000000027941 */ /* 0x000fea0003800200 */
.L_x_190:
        /* <DEDUP_REMOVED lines=61> */
.L_x_196:
        /* <DEDUP_REMOVED lines=27> */
.L_x_881:
        /* <DEDUP_REMOVED lines=49> */
.L_x_185:
[----:B------:R-:W-:-:S13]  /*12bd0*/  ISETP.GT.AND P0, PT, R4, 0x48, PT ;  /* 0x000000480400780c */ /* 0x000fda0003f04270 */
[----:B------:R-:W-:Y:S05]  /*12be0*/  @P0 BRA `(.L_x_197) ;  /* 0x0000000400100947 */ /* 0x000fea0003800000 */
[----:B------:R-:W-:-:S04]  /*12bf0*/  IADD3 R5, PT, PT, R4, -0x46, RZ ;  /* 0xffffffba04057810 */ /* 0x000fc80007ffe0ff */
[----:B------:R-:W-:-:S04]  /*12c00*/  VIMNMX.U32 R5, PT, PT, R5, 0x2, PT ;  /* 0x0000000205057848 */ /* 0x000fc80003fe0000 */
[----:B------:R-:W-:-:S04]  /*12c10*/  SHF.L.U32 R5, R5, 0x2, RZ ;  /* 0x0000000205057819 */ /* 0x000fc800000006ff */
[----:B------:R-:W0:Y:S02]  /*12c20*/  LDC R14, c[0x2][R5+0x180] ;  /* 0x00806000050e7b82 */ /* 0x000e240000000800 */
[----:B0-----:R-:W-:-:S04]  /*12c30*/  SHF.R.S32.HI R15, RZ, 0x1f, R14 ;  /* 0x0000001fff0f7819 */ /* 0x001fc8000001140e */
.L_x_884:
[----:B------:R-:W-:Y:S05]  /*12c40*/  BRX R14 -0x12c50                                                        (*"BRANCH_TARGETS .L_x_885,.L_x_886,.L_x_887"*) ;  /* 0xfffffed00eec7949 */ /* 0x000fea000383ffff */
.L_x_887:
        /* <DEDUP_REMOVED lines=36> */
.L_x_886:
[----:B------:R-:W-:Y:S01]  /*12e90*/  FMNMX R21, RZ, R0, !PT ;  /* 0x00000000ff157209 */ /* 0x000fe20007800000 */
[----:B------:R-:W-:Y:S06]  /*12ea0*/  BRA `(.L_x_147) ;  /* 0x0000000800607947 */ /* 0x000fec0003800000 */
.L_x_885:
        /* <DEDUP_REMOVED lines=18> */
.L_x_199:
[----:B------:R-:W0:Y:S02]  /*12fd0*/  MUFU.RCP R21, R0 ;  /* 0x0000000000157308 */ /* 0x000e240000001000 */
[----:B0-----:R-:W-:-:S04]  /*12fe0*/  FFMA R4, R0, R21, -1 ;  /* 0xbf80000000047423 */ /* 0x001fc80000000015 */
[----:B------:R-:W-:-:S04]  /*12ff0*/  FADD.FTZ R4, -R4, -RZ ;  /* 0x800000ff04047221 */ /* 0x000fc80000010100 */
[----:B------:R-:W-:-:S07]  /*13000*/  FFMA R21, R21, R4, R21 ;  /* 0x0000000415157223 */ /* 0x000fce0000000015 */
.L_x_200:
[----:B------:R-:W-:Y:S05]  /*13010*/  BSYNC.RECONVERGENT B3 ;  /* 0x0000000000037941 */ /* 0x000fea0003800200 */
.L_x_198:
[----:B------:R-:W-:Y:S05]  /*13020*/  BRA `(.L_x_147) ;  /* 0x0000000800007947 */ /* 0x000fea0003800000 */
.L_x_197:
[----:B------:R-:W-:-:S04]  /*13030*/  MOV R5, 0xffffffb7 ;  /* 0xffffffb700057802 */ /* 0x000fc80000000f00 */
[----:B------:R-:W-:-:S04]  /*13040*/  VIADDMNMX.U32 R5, R4, R5, 0x2, PT ;  /* 0x0000000204057446 */ /* 0x000fc80003800005 */
[----:B------:R-:W-:-:S04]  /*13050*/  SHF.L.U32 R5, R5, 0x2, RZ ;  /* 0x0000000205057819 */ /* 0x000fc800000006ff */
[----:B------:R-:W0:Y:S02]  /*13060*/  LDC R14, c[0x2][R5+0x18c] ;  /* 0x00806300050e7b82 */ /* 0x000e240000000800 */
[----:B0-----:R-:W-:-:S04]  /*13070*/  SHF.R.S32.HI R15, RZ, 0x1f, R14 ;  /* 0x0000001fff0f7819 */ /* 0x001fc8000001140e */
.L_x_888:
[----:B------:R-:W-:Y:S05]  /*13080*/  BRX R14 -0x13090                                                        (*"BRANCH_TARGETS .L_x_889,.L_x_890,.L_x_891"*) ;  /* 0xfffffecc0edc7949 */ /* 0x000fea000383ffff */
.L_x_891:
        /* <DEDUP_REMOVED lines=60> */
.L_x_890:
        /* <DEDUP_REMOVED lines=40> */
.L_x_889:
        /* <DEDUP_REMOVED lines=21> */
.L_x_201:
[----:B------:R-:W-:Y:S05]  /*13820*/  BSYNC.RECONVERGENT B4 ;  /* 0x0000000000047941 */ /* 0x000fea0003800200 */
.L_x_147:
[----:B------:R-:W-:Y:S05]  /*13830*/  BSYNC.RECONVERGENT B0 ;  /* 0x0000000000007941 */ /* 0x000fea0003800200 */
.L_x_141:
[----:B------:R-:W5:Y:S01]  /*13840*/  LDCU.64 UR4, c[0x0][0x380] ;  /* 0x00007000ff0477ac */ /* 0x000f620008000a00 */
[----:B01-3--:R-:W-:Y:S02]  /*13850*/  F2FP.F16.F32.PACK_AB R21, RZ, R21 ;  /* 0x00000015ff15723e */ /* 0x00bfe400000000ff */
[----:B-----5:R-:W-:-:S04]  /*13860*/  IADD3 R4, P0, PT, R8, UR4, RZ ;  /* 0x0000000408047c10 */ /* 0x020fc8000ff1e0ff */
[----:B------:R-:W-:-:S05]  /*13870*/  IADD3.X R5, PT, PT, R19, UR5, RZ, P0, !PT ;  /* 0x0000000513057c10 */ /* 0x000fca00087fe4ff */
[----:B------:R3:W-:Y:S04]  /*13880*/  STG.E.U16 desc[UR6][R4.64], R21 ;  /* 0x0000001504007986 */ /* 0x0007e8000c101506 */
.L_x_140:
[----:B------:R-:W-:Y:S05]  /*13890*/  BSYNC.RECONVERGENT B1 ;  /* 0x0000000000017941 */ /* 0x000fea0003800200 */
.L_x_139:
[----:B------:R-:W5:Y:S01]  /*138a0*/  LDCU.64 UR4, c[0x0][0x390] ;  /* 0x00007200ff0477ac */ /* 0x000f620008000a00 */
[----:B------:R-:W-:-:S04]  /*138b0*/  IADD3 R2, P0, PT, R7, R2, RZ ;  /* 0x0000000207027210 */ /* 0x000fc80007f1e0ff */
[----:B01-3--:R-:W-:Y:S02]  /*138c0*/  IADD3.X R5, PT, PT, RZ, R3, RZ, P0, !PT ;  /* 0x00000003ff057210 */ /* 0x00bfe400007fe4ff */
[----:B-----5:R-:W-:-:S04]  /*138d0*/  ISETP.GE.U32.AND P0, PT, R2, UR4, PT ;  /* 0x0000000402007c0c */ /* 0x020fc8000bf06070 */
[----:B------:R-:W-:-:S13]  /*138e0*/  ISETP.GE.U32.AND.EX P0, PT, R5, UR5, PT, P0 ;  /* 0x0000000505007c0c */ /* 0x000fda000bf06100 */
[----:B------:R-:W-:Y:S05]  /*138f0*/  @P0 EXIT ;  /* 0x000000000000094d */ /* 0x000fea0003800000 */
[----:B------:R-:W0:Y:S01]  /*13900*/  LDCU.64 UR4, c[0x0][0x388] ;  /* 0x00007100ff0477ac */ /* 0x000e220008000a00 */
[C---:B------:R-:W-:Y:S01]  /*13910*/  SHF.L.U32 R3, R2.reuse, 0x1, RZ ;  /* 0x0000000102037819 */ /* 0x040fe200000006ff */
[----:B------:R-:W1:Y:S01]  /*13920*/  LDC R4, c[0x0][0x398] ;  /* 0x0000e600ff047b82 */ /* 0x000e620000000800 */
[----:B------:R-:W-:Y:S02]  /*13930*/  SHF.L.U64.HI R2, R2, 0x1, R5 ;  /* 0x0000000102027819 */ /* 0x000fe40000010205 */
[----:B0-----:R-:W-:-:S04]  /*13940*/  IADD3 R14, P0, PT, R3, UR4, RZ ;  /* 0x00000004030e7c10 */ /* 0x001fc8000ff1e0ff */
[----:B------:R-:W-:-:S05]  /*13950*/  IADD3.X R15, PT, PT, R2, UR5, RZ, P0, !PT ;  /* 0x00000005020f7c10 */ /* 0x000fca00087fe4ff */
[----:B--2-4-:R-:W2:Y:S01]  /*13960*/  LDG.E.U16.CONSTANT R0, desc[UR6][R14.64] ;  /* 0x000000060e007981 */ /* 0x014ea2000c1e9500 */
[----:B-1----:R-:W-:Y:S01]  /*13970*/  ISETP.GT.AND P0, PT, R4, 0x22, PT ;  /* 0x000000220400780c */ /* 0x002fe20003f04270 */
[----:B--2---:R-:W-:-:S12]  /*13980*/  HADD2.F32 R0, -RZ, R0.H0_H0 ;  /* 0x20000000ff007230 */ /* 0x004fd80000004100 */
        /* <DEDUP_REMOVED lines=14> */
.L_x_206:
[----:B------:R-:W-:Y:S01]  /*13a70*/  FADD R15, -R0, -RZ ;  /* 0x800000ff000f7221 */ /* 0x000fe20000000100 */
[----:B------:R-:W-:Y:S06]  /*13a80*/  BRA `(.L_x_207) ;  /* 0x00000064008c7947 */ /* 0x000fec0003800000 */
.L_x_205:
[----:B------:R-:W-:-:S04]  /*13a90*/  MOV R5, 0xfffffffe ;  /* 0xfffffffe00057802 */ /* 0x000fc80000000f00 */
[----:B------:R-:W-:-:S05]  /*13aa0*/  VIADDMNMX.U32 R5, R4, R5, 0x9, PT ;  /* 0x0000000904057446 */ /* 0x000fca0003800005 */
[----:B------:R-:W-:-:S04]  /*13ab0*/  IMAD.SHL.U32 R5, R5, 0x4, RZ ;  /* 0x0000000405057824 */ /* 0x000fc800078e00ff */
[----:B------:R-:W0:Y:S02]  /*13ac0*/  LDC R6, c[0x2][R5+0x198] ;  /* 0x0080660005067b82 */ /* 0x000e240000000800 */
[----:B0-----:R-:W-:-:S04]  /*13ad0*/  SHF.R.S32.HI R7, RZ, 0x1f, R6 ;  /* 0x0000001fff077819 */ /* 0x001fc80000011406 */
.L_x_892:
[----:B------:R-:W-:Y:S05]  /*13ae0*/  BRX R6 -0x13af0                                                         (*"BRANCH_TARGETS .L_x_893,.L_x_894,.L_x_901"*) ;  /* 0xfffffec406447949 */ /* 0x000fea000383ffff */
.L_x_894:
        /* <DEDUP_REMOVED lines=9> */
.L_x_901:
        /* <DEDUP_REMOVED lines=11> */
.L_x_893:
        /* <DEDUP_REMOVED lines=8> */
.L_x_204:
        /* <DEDUP_REMOVED lines=35> */
.L_x_209:
        /* <DEDUP_REMOVED lines=30> */
.L_x_208:
[----:B------:R-:W-:-:S04]  /*140c0*/  MOV R5, 0xfffffff2 ;  /* 0xfffffff200057802 */ /* 0x000fc80000000f00 */
[----:B------:R-:W-:-:S05]  /*140d0*/  VIADDMNMX.U32 R5, R4, R5, 0x2, PT ;  /* 0x0000000204057446 */ /* 0x000fca0003800005 */
[----:B------:R-:W-:-:S04]  /*140e0*/  IMAD.SHL.U32 R5, R5, 0x4, RZ ;  /* 0x0000000405057824 */ /* 0x000fc800078e00ff */
[----:B------:R-:W0:Y:S02]  /*140f0*/  LDC R6, c[0x2][R5+0x1c0] ;  /* 0x0080700005067b82 */ /* 0x000e240000000800 */
[----:B0-----:R-:W-:-:S04]  /*14100*/  SHF.R.S32.HI R7, RZ, 0x1f, R6 ;  /* 0x0000001fff077819 */ /* 0x001fc80000011406 */
.L_x_903:
[----:B------:R-:W-:Y:S05]  /*14110*/  BRX R6 -0x14120                                                         (*"BRANCH_TARGETS .L_x_904,.L_x_905,.L_x_906"*) ;  /* 0xfffffebc06b87949 */ /* 0x000fea000383ffff */
.L_x_906:
[----:B------:R-:W-:Y:S02]  /*14120*/  ISETP.NE.AND P0, PT, R4, 0x10, PT ;  /* 0x000000100400780c */ /* 0x000fe40003f05270 */
[----:B------:R-:W-:-:S11]  /*14130*/  MOV R15, R0 ;  /* 0x00000000000f7202 */ /* 0x000fd60000000f00 */
[----:B------:R-:W-:Y:S05]  /*14140*/  @P0 BRA `(.L_x_207) ;  /* 0x0000005c00dc0947 */ /* 0x000fea0003800000 */
[C---:B------:R-:W-:Y:S01]  /*14150*/  FADD.RZ R4, R0.reuse, 1 ;  /* 0x3f80000000047421 */ /* 0x040fe2000000c000 */
[----:B------:R-:W-:Y:S02]  /*14160*/  HFMA2 R7, -RZ, RZ, 1.625, 0 ;  /* 0x3e800000ff077431 */ /* 0x000fe400000001ff */
[----:B------:R-:W-:Y:S01]  /*14170*/  IMAD.MOV.U32 R9, RZ, RZ, 0x3d39bf78 ;  /* 0x3d39bf78ff097424 */ /* 0x000fe200078e00ff */
[----:B------:R-:W-:Y:S01]  /*14180*/  ISETP.GE.U32.AND P0, PT, R0, 0x7f800000, PT ;  /* 0x7f8000000000780c */ /* 0x000fe20003f06070 */
[----:B------:R-:W-:Y:S01]  /*14190*/  BSSY.RECONVERGENT B0, `(.L_x_210) ;  /* 0x000001a000007945 */ /* 0x000fe20003800200 */
        /* <DEDUP_REMOVED lines=24> */
[----:B------:R-:W-:-:S07]  /*14320*/  FSEL R15, R15, -RZ, P1 ;  /* 0x800000ff0f0f7208 */ /* 0x000fce0000800000 */
.L_x_211:
[----:B------:R-:W-:Y:S05]  /*14330*/  BSYNC.RECONVERGENT B0 ;  /* 0x0000000000007941 */ /* 0x000fea0003800200 */
.L_x_210:
[----:B------:R-:W-:Y:S05]  /*14340*/  BRA `(.L_x_207) ;  /* 0x0000005c005c7947 */ /* 0x000fea0003800000 */
.L_x_905:
[C---:B------:R-:W-:Y:S01]  /*14350*/  FMUL R5, R0.reuse, 8388608 ;  /* 0x4b00000000057820 */ /* 0x040fe20000400000 */
[----:B------:R-:W-:Y:S02]  /*14360*/  FSETP.GEU.AND P0, PT, R0, 1.175494350822287508e-38, PT ;  /* 0x008000000000780b */ /* 0x000fe40003f0e000 */
[----:B------:R-:W-:Y:S02]  /*14370*/  MOV R7, 0x3e055027 ;  /* 0x3e05502700077802 */ /* 0x000fe40000000f00 */
[----:B------:R-:W-:-:S04]  /*14380*/  FSEL R5, R5, R0, !P0 ;  /* 0x0000000005057208 */ /* 0x000fc80004000000 */
        /* <DEDUP_REMOVED lines=14> */
[----:B------:R-:W-:Y:S01]  /*14470*/  I2FP.F32.S32 R7, R4 ;  /* 0x0000000400077245 */ /* 0x000fe20000201400 */
[----:B------:R-:W-:Y:S02]  /*14480*/  IMAD.MOV.U32 R4, RZ, RZ, 0x7f800000 ;  /* 0x7f800000ff047424 */ /* 0x000fe400078e00ff */
        /* <DEDUP_REMOVED lines=9> */
.L_x_904:
[C---:B------:R-:W-:Y:S01]  /*14520*/  FMUL R5, R0.reuse, 8388608 ;  /* 0x4b00000000057820 */ /* 0x040fe20000400000 */
[----:B------:R-:W-:-:S04]  /*14530*/  FSETP.GEU.AND P0, PT, R0, 1.175494350822287508e-38, PT ;  /* 0x008000000000780b */ /* 0x000fc80003f0e000 */
[----:B------:R-:W-:Y:S01]  /*14540*/  FSEL R7, R5, R0, !P0 ;  /* 0x0000000005077208 */ /* 0x000fe20004000000 */
[----:B------:R-:W-:Y:S01]  /*14550*/  HFMA2 R5, -RZ, RZ, 1.443359375, -0.2030029296875 ;  /* 0x3dc6b27fff057431 */ /* 0x000fe200000001ff */
[----:B------:R-:W-:Y:S02]  /*14560*/  FSEL R9, RZ, -23, P0 ;  /* 0xc1b80000ff097808 */ /* 0x000fe40000000000 */
[C---:B------:R-:W-:Y:S02]  /*14570*/  IADD3 R0, PT, PT, R7.reuse, -0x3f3504f3, RZ ;  /* 0xc0cafb0d07007810 */ /* 0x040fe40007ffe0ff */
[C---:B------:R-:W-:Y:S02]  /*14580*/  ISETP.GT.U32.AND P0, PT, R7.reuse, 0x7f7fffff, PT ;  /* 0x7f7fffff0700780c */ /* 0x040fe40003f04070 */
        /* <DEDUP_REMOVED lines=23> */
.L_x_203:
        /* <DEDUP_REMOVED lines=15> */
.L_x_214:
        /* <DEDUP_REMOVED lines=9> */
.L_x_216:
[----:B-1----:R-:W-:Y:S01]  /*14880*/  FMUL.FTZ R15, R0, R5 ;  /* 0x00000005000f7220 */ /* 0x002fe20000410000 */
[----:B------:R-:W-:-:S03]  /*14890*/  FMUL.FTZ R5, R5, 0.5 ;  /* 0x3f00000005057820 */ /* 0x000fc60000410000 */
[----:B------:R-:W-:-:S04]  /*148a0*/  FFMA R0, -R15, R15, R0 ;  /* 0x0000000f0f007223 */ /* 0x000fc80000000100 */
[----:B------:R-:W-:-:S07]  /*148b0*/  FFMA R15, R0, R5, R15 ;  /* 0x00000005000f7223 */ /* 0x000fce000000000f */
.L_x_217:
[----:B------:R-:W-:Y:S05]  /*148c0*/  BSYNC.RECONVERGENT B0 ;  /* 0x0000000000007941 */ /* 0x000fea0003800200 */
.L_x_215:
[----:B------:R-:W-:Y:S05]  /*148d0*/  BRA `(.L_x_207) ;  /* 0x0000005400f87947 */ /* 0x000fea0003800000 */
.L_x_213:
[----:B------:R-:W-:-:S04]  /*148e0*/  MOV R5, 0xffffffea ;  /* 0xffffffea00057802 */ /* 0x000fc80000000f00 */
[----:B------:R-:W-:-:S04]  /*148f0*/  VIADDMNMX.U32 R5, R4, R5, 0x2, PT ;  /* 0x0000000204057446 */ /* 0x000fc80003800005 */
[----:B------:R-:W-:-:S04]  /*14900*/  SHF.L.U32 R5, R5, 0x2, RZ ;  /* 0x0000000205057819 */ /* 0x000fc800000006ff */
[----:B------:R-:W0:Y:S02]  /*14910*/  LDC R6, c[0x2][R5+0x1cc] ;  /* 0x0080730005067b82 */ /* 0x000e240000000800 */
[----:B0-----:R-:W-:-:S04]  /*14920*/  SHF.R.S32.HI R7, RZ, 0x1f, R6 ;  /* 0x0000001fff077819 */ /* 0x001fc80000011406 */
.L_x_907:
[----:B------:R-:W-:Y:S05]  /*14930*/  BRX R6 -0x14940                                                         (*"BRANCH_TARGETS .L_x_908,.L_x_909,.L_x_910"*) ;  /* 0xfffffeb406b07949 */ /* 0x000fea000383ffff */
.L_x_910:
[----:B------:R-:W-:Y:S01]  /*14940*/  ISETP.NE.AND P0, PT, R4, 0x18, PT ;  /* 0x000000180400780c */ /* 0x000fe20003f05270 */
[----:B------:R-:W-:-:S12]  /*14950*/  IMAD.MOV.U32 R15, RZ, RZ, R0 ;  /* 0x000000ffff0f7224 */ /* 0x000fd800078e0000 */
        /* <DEDUP_REMOVED lines=10> */
.L_x_219:
[----:B------:R-:W0:Y:S02]  /*14a00*/  MUFU.RCP R15, R0 ;  /* 0x00000000000f7308 */ /* 0x000e240000001000 */
[----:B0-----:R-:W-:-:S04]  /*14a10*/  FFMA R4, R0, R15, -1 ;  /* 0xbf80000000047423 */ /* 0x001fc8000000000f */
[----:B------:R-:W-:-:S04]  /*14a20*/  FADD.FTZ R4, -R4, -RZ ;  /* 0x800000ff04047221 */ /* 0x000fc80000010100 */
[----:B------:R-:W-:-:S07]  /*14a30*/  FFMA R15, R15, R4, R15 ;  /* 0x000000040f0f7223 */ /* 0x000fce000000000f */
.L_x_220:
[----:B------:R-:W-:Y:S05]  /*14a40*/  BSYNC.RECONVERGENT B0 ;  /* 0x0000000000007941 */ /* 0x000fea0003800200 */
.L_x_218:
[----:B------:R-:W-:Y:S05]  /*14a50*/  BRA `(.L_x_207) ;  /* 0x0000005400987947 */ /* 0x000fea0003800000 */
.L_x_909:
[----:B------:R-:W-:Y:S01]  /*14a60*/  FMUL R15, R0, R0 ;  /* 0x00000000000f7220 */ /* 0x000fe20000400000 */
[----:B------:R-:W-:Y:S06]  /*14a70*/  BRA `(.L_x_207) ;  /* 0x0000005400907947 */ /* 0x000fec0003800000 */
.L_x_908:
        /* <DEDUP_REMOVED lines=17> */
.L_x_212:
        /* <DEDUP_REMOVED lines=19> */
[----:B------:R-:W-:Y:S02]  /*14cc0*/  HFMA2 R8, -RZ, RZ, 0, 0 ;  /* 0x00000000ff087431 */ /* 0x000fe400000001ff */
[----:B------:R-:W-:Y:S01]  /*14cd0*/  IMAD.MOV.U32 R4, RZ, RZ, RZ ;  /* 0x000000ffff047224 */ /* 0x000fe200078e00ff */
[----:B------:R-:W0:Y:S01]  /*14ce0*/  LDCU.64 UR8, c[0x4][URZ] ;  /* 0x01000000ff0877ac */ /* 0x000e220008000a00 */
[----:B------:R-:W-:Y:S01]  /*14cf0*/  LOP3.LUT R5, R5, 0x80000000, RZ, 0xfc, !PT ;  /* 0x8000000005057812 */ /* 0x000fe200078efcff */
[----:B------:R-:W-:Y:S01]  /*14d00*/  UMOV UR5, URZ ;  /* 0x000000ff00057c82 */ /* 0x000fe20008000000 */
[----:B------:R-:W-:-:S05]  /*14d10*/  UMOV UR4, URZ ;  /* 0x000000ff00047c82 */ /* 0x000fca0008000000 */
.L_x_226:
        /* <DEDUP_REMOVED lines=44> */
[----:B------:R-:W-:Y:S02]  /*14fe0*/  @P0 MOV R7, R10 ;  /* 0x0000000a00070202 */ /* 0x000fe40000000f00 */
[----:B------:R-:W-:Y:S02]  /*14ff0*/  @P2 MOV R8, R13 ;  /* 0x0000000d00082202 */ /* 0x000fe40000000f00 */
[-C--:B------:R-:W-:Y:S01]  /*15000*/  @P3 MOV R7, R9.reuse ;  /* 0x0000000900073202 */ /* 0x080fe20000000f00 */
[----:B------:R-:W-:Y:S01]  /*15010*/  @P5 IMAD.MOV.U32 R7, RZ, RZ, R4 ;  /* 0x000000ffff075224 */ /* 0x000fe200078e0004 */
[----:B------:R-:W-:Y:S01]  /*15020*/  @P1 MOV R8, R12 ;  /* 0x0000000c00081202 */ /* 0x000fe20000000f00 */
[----:B------:R-:W-:Y:S01]  /*15030*/  @P0 IMAD.MOV.U32 R8, RZ, RZ, R11 ;  /* 0x000000ffff080224 */ /* 0x000fe200078e000b */
[----:B------:R-:W-:Y:S02]  /*15040*/  @P3 MOV R8, R10 ;  /* 0x0000000a00083202 */ /* 0x000fe40000000f00 */
[----:B------:R-:W-:-:S02]  /*15050*/  @P5 MOV R8, R9 ;  /* 0x0000000900085202 */ /* 0x000fc40000000f00 */
[----:B------:R-:W-:Y:S02]  /*15060*/  @P4 MOV R8, R4 ;  /* 0x0000000400084202 */ /* 0x000fe40000000f00 */
[----:B------:R-:W-:Y:S01]  /*15070*/  MOV R14, R7 ;  /* 0x00000007000e7202 */ /* 0x000fe20000000f00 */
[----:B------:R-:W-:Y:S06]  /*15080*/  @!P6 BRA `(.L_x_228) ;  /* 0x000000000028e947 */ /* 0x000fec0003800000 */
[----:B------:R-:W-:Y:S02]  /*15090*/  @P1 MOV R6, R13 ;  /* 0x0000000d00061202 */ /* 0x000fe40000000f00 */
[----:B------:R-:W-:Y:S01]  /*150a0*/  @P0 MOV R6, R12 ;  /* 0x0000000c00060202 */ /* 0x000fe20000000f00 */
[----:B------:R-:W-:Y:S01]  /*150b0*/  @P3 IMAD.MOV.U32 R6, RZ, RZ, R11 ;  /* 0x000000ffff063224 */ /* 0x000fe200078e000b */
[----:B------:R-:W-:Y:S02]  /*150c0*/  ISETP.EQ.AND P0, PT, R15, 0x8, PT ;  /* 0x000000080f00780c */ /* 0x000fe40003f02270 */
[----:B------:R-:W-:Y:S02]  /*150d0*/  @P5 MOV R6, R10 ;  /* 0x0000000a00065202 */ /* 0x000fe40000000f00 */
[----:B------:R-:W-:Y:S02]  /*150e0*/  @P4 MOV R6, R9 ;  /* 0x0000000900064202 */ /* 0x000fe40000000f00 */
[----:B------:R-:W-:-:S04]  /*150f0*/  LOP3.LUT R5, R5, 0x1f, RZ, 0xc0, !PT ;  /* 0x0000001f05057812 */ /* 0x000fc800078ec0ff */
[----:B------:R-:W-:-:S03]  /*15100*/  SHF.L.W.U32.HI R14, R8, R5, R14 ;  /* 0x00000005080e7219 */ /* 0x000fc60000010e0e */
[----:B------:R-:W-:-:S04]  /*15110*/  @P0 MOV R6, R4 ;  /* 0x0000000400060202 */ /* 0x000fc80000000f00 */
[----:B------:R-:W-:-:S07]  /*15120*/  SHF.L.W.U32.HI R8, R6, R5, R8 ;  /* 0x0000000506087219 */ /* 0x000fce0000010e08 */
.L_x_228:
[----:B------:R-:W-:Y:S05]  /*15130*/  BSYNC.RECONVERGENT B1 ;  /* 0x0000000000017941 */ /* 0x000fea0003800200 */
.L_x_227:
        /* <DEDUP_REMOVED lines=9> */
[----:B------:R-:W0:Y:S01]  /*151d0*/  I2F.F64.S64 R4, R6 ;  /* 0x0000000600047312 */ /* 0x000e220000301c00 */
[C---:B------:R-:W-:Y:S02]  /*151e0*/  LOP3.LUT R0, R9.reuse, R0, RZ, 0x3c, !PT ;  /* 0x0000000009007212 */ /* 0x040fe400078e3cff */
        /* <DEDUP_REMOVED lines=8> */
.L_x_225:
[----:B------:R-:W-:Y:S02]  /*15270*/  HFMA2 R14, -RZ, RZ, 0, 0 ;  /* 0x00000000ff0e7431 */ /* 0x000fe400000001ff */
[----:B------:R-:W-:-:S07]  /*15280*/  FMUL R8, RZ, R0 ;  /* 0x00000000ff087220 */ /* 0x000fce0000400000 */
.L_x_224:
[----:B------:R-:W-:Y:S05]  /*15290*/  BSYNC.RECONVERGENT B0 ;  /* 0x0000000000007941 */ /* 0x000fea0003800200 */
.L_x_223:
[----:B------:R-:W-:Y:S01]  /*152a0*/  MOV R0, 0x37cbac00 ;  /* 0x37cbac0000007802 */ /* 0x000fe20000000f00 */
[----:B------:R-:W-:Y:S02]  /*152b0*/  HFMA2 R6, -RZ, RZ, 1.0078125, -8.98838043212890625e-05 ;  /* 0x3c0885e4ff067431 */ /* 0x000fe400000001ff */
[----:B------:R-:W-:Y:S01]  /*152c0*/  FMUL R5, R8, R8 ;  /* 0x0000000808057220 */ /* 0x000fe20000400000 */
[C---:B------:R-:W-:Y:S01]  /*152d0*/  LOP3.LUT R4, R14.reuse, 0x1, RZ, 0xc0, !PT ;  /* 0x000000010e047812 */ /* 0x040fe200078ec0ff */
[----:B------:R-:W-:Y:S01]  /*152e0*/  VIADD R14, R14, 0x1 ;  /* 0x000000010e0e7836 */ /* 0x000fe20000000000 */
[----:B------:R-:W-:Y:S01]  /*152f0*/  MOV R7, 0x3e2aaaa8 ;  /* 0x3e2aaaa800077802 */ /* 0x000fe20000000f00 */
[----:B------:R-:W-:Y:S01]  /*15300*/  FFMA R0, R5, R0, -0.0013887860113754868507 ;  /* 0xbab607ed05007423 */ /* 0x000fe20000000000 */
[----:B------:R-:W-:Y:S02]  /*15310*/  ISETP.NE.U32.AND P0, PT, R4, 0x1, PT ;  /* 0x000000010400780c */ /* 0x000fe40003f05070 */
[----:B------:R-:W-:-:S02]  /*15320*/  LOP3.LUT P1, RZ, R14, 0x2, RZ, 0xc0, !PT ;  /* 0x000000020eff7812 */ /* 0x000fc4000782c0ff */
[----:B------:R-:W-:Y:S02]  /*15330*/  FSEL R4, R0, -0.00019574658654164522886, P0 ;  /* 0xb94d415300047808 */ /* 0x000fe40000000000 */
[----:B------:R-:W-:Y:S02]  /*15340*/  FSEL R6, R6, 0.041666727513074874878, !P0 ;  /* 0x3d2aaabb06067808 */ /* 0x000fe40004000000 */
        /* <DEDUP_REMOVED lines=8> */
.L_x_222:
        /* <DEDUP_REMOVED lines=18> */
.L_x_232:
        /* <DEDUP_REMOVED lines=40> */
[----:B------:R-:W-:Y:S01]  /*15770*/  @P4 MOV R5, R13 ;  /* 0x0000000d00054202 */ /* 0x000fe20000000f00 */
[----:B------:R-:W-:Y:S01]  /*15780*/  @P2 IMAD.MOV.U32 R5, RZ, RZ, R12 ;  /* 0x000000ffff052224 */ /* 0x000fe200078e000c */
[----:B------:R-:W-:Y:S02]  /*15790*/  ISETP.EQ.AND P4, PT, R15, 0x4, PT ;  /* 0x000000040f00780c */ /* 0x000fe40003f82270 */
[----:B------:R-:W-:-:S02]  /*157a0*/  @P1 MOV R5, R11 ;  /* 0x0000000b00051202 */ /* 0x000fc40000000f00 */
[----:B------:R-:W-:Y:S02]  /*157b0*/  @P0 MOV R5, R10 ;  /* 0x0000000a00050202 */ /* 0x000fe40000000f00 */
[----:B------:R-:W-:Y:S02]  /*157c0*/  @P2 MOV R7, R13 ;  /* 0x0000000d00072202 */ /* 0x000fe40000000f00 */
[----:B------:R-:W-:Y:S02]  /*157d0*/  @P3 MOV R5, R9 ;  /* 0x0000000900053202 */ /* 0x000fe40000000f00 */
[----:B------:R-:W-:Y:S02]  /*157e0*/  @P5 MOV R5, R4 ;  /* 0x0000000400055202 */ /* 0x000fe40000000f00 */
[----:B------:R-:W-:Y:S02]  /*157f0*/  @P1 MOV R7, R12 ;  /* 0x0000000c00071202 */ /* 0x000fe40000000f00 */
[----:B------:R-:W-:Y:S01]  /*15800*/  @P0 MOV R7, R11 ;  /* 0x0000000b00070202 */ /* 0x000fe20000000f00 */
[----:B------:R-:W-:Y:S01]  /*15810*/  @P3 IMAD.MOV.U32 R7, RZ, RZ, R10 ;  /* 0x000000ffff073224 */ /* 0x000fe200078e000a */
[----:B------:R-:W-:Y:S01]  /*15820*/  @P5 MOV R7, R9 ;  /* 0x0000000900075202 */ /* 0x000fe20000000f00 */
[----:B------:R-:W-:Y:S01]  /*15830*/  IMAD.MOV.U32 R8, RZ, RZ, R5 ;  /* 0x000000ffff087224 */ /* 0x000fe200078e0005 */
[----:B------:R-:W-:Y:S01]  /*15840*/  @P4 MOV R7, R4 ;  /* 0x0000000400074202 */ /* 0x000fe20000000f00 */
[----:B------:R-:W-:Y:S06]  /*15850*/  @!P6 BRA `(.L_x_234) ;  /* 0x000000000028e947 */ /* 0x000fec0003800000 */
[----:B------:R-:W-:Y:S02]  /*15860*/  @P1 MOV R6, R13 ;  /* 0x0000000d00061202 */ /* 0x000fe40000000f00 */
        /* <DEDUP_REMOVED lines=9> */
.L_x_234:
[----:B------:R-:W-:Y:S05]  /*15900*/  BSYNC.RECONVERGENT B1 ;  /* 0x0000000000017941 */ /* 0x000fea0003800200 */
.L_x_233:
        /* <DEDUP_REMOVED lines=9> */
[----:B------:R-:W0:Y:S01]  /*159a0*/  I2F.F64.S64 R4, R6 ;  /* 0x0000000600047312 */ /* 0x000e220000301c00 */
[C---:B------:R-:W-:Y:S02]  /*159b0*/  LOP3.LUT R0, R9.reuse, R0, RZ, 0x3c, !PT ;  /* 0x0000000009007212 */ /* 0x040fe400078e3cff */
[----:B------:R-:W-:Y:S02]  /*159c0*/  LEA.HI R8, R9, R8, RZ, 0x1 ;  /* 0x0000000809087211 */ /* 0x000fe400078f08ff */
[----:B------:R-:W-:Y:S02]  /*159d0*/  ISETP.GE.AND P0, PT, R0, RZ, PT ;  /* 0x000000ff0000720c */ /* 0x000fe40003f06270 */
[----:B------:R-:W-:-:S04]  /*159e0*/  IADD3 R0, PT, PT, -R8, RZ, RZ ;  /* 0x000000ff08007210 */ /* 0x000fc80007ffe1ff */
[----:B------:R-:W-:Y:S01]  /*159f0*/  @!P1 MOV R8, R0 ;  /* 0x0000000000089202 */ /* 0x000fe20000000f00 */
[----:B0-----:R-:W-:-:S10]  /*15a00*/  DMUL R4, R4, UR4 ;  /* 0x0000000404047c28 */ /* 0x001fd40008000000 */
[----:B------:R-:W0:Y:S02]  /*15a10*/  F2F.F32.F64 R4, R4 ;  /* 0x0000000400047310 */ /* 0x000e240000301000 */
[----:B0-----:R-:W-:Y:S01]  /*15a20*/  FSEL R7, -R4, R4, !P0 ;  /* 0x0000000404077208 */ /* 0x001fe20004000100 */
[----:B------:R-:W-:Y:S06]  /*15a30*/  BRA `(.L_x_230) ;  /* 0x0000000000087947 */ /* 0x000fec0003800000 */
.L_x_231:
[----:B------:R-:W-:Y:S01]  /*15a40*/  FMUL R7, RZ, R0 ;  /* 0x00000000ff077220 */ /* 0x000fe20000400000 */
[----:B------:R-:W-:-:S07]  /*15a50*/  IMAD.MOV.U32 R8, RZ, RZ, RZ ;  /* 0x000000ffff087224 */ /* 0x000fce00078e00ff */
.L_x_230:
[----:B------:R-:W-:Y:S05]  /*15a60*/  BSYNC.RECONVERGENT B0 ;  /* 0x0000000000007941 */ /* 0x000fea0003800200 */
.L_x_229:
[----:B------:R-:W-:Y:S02]  /*15a70*/  HFMA2 R0, -RZ, RZ, 0.487060546875, -0.0625 ;  /* 0x37cbac00ff007431 */ /* 0x000fe400000001ff */
[----:B------:R-:W-:Y:S01]  /*15a80*/  FMUL R5, R7, R7 ;  /* 0x0000000707057220 */ /* 0x000fe20000400000 */
[----:B------:R-:W-:Y:S02]  /*15a90*/  LOP3.LUT R4, R8, 0x1, RZ, 0xc0, !PT ;  /* 0x0000000108047812 */ /* 0x000fe400078ec0ff */
[----:B------:R-:W-:Y:S02]  /*15aa0*/  MOV R6, 0x3d2aaabb ;  /* 0x3d2aaabb00067802 */ /* 0x000fe40000000f00 */
[----:B------:R-:W-:Y:S02]  /*15ab0*/  ISETP.NE.U32.AND P0, PT, R4, 0x1, PT ;  /* 0x000000010400780c */ /* 0x000fe40003f05070 */
[----:B------:R-:W-:Y:S01]  /*15ac0*/  MOV R9, 0x3effffff ;  /* 0x3effffff00097802 */ /* 0x000fe20000000f00 */
[----:B------:R-:W-:Y:S01]  /*15ad0*/  FFMA R0, R5, R0, -0.0013887860113754868507 ;  /* 0xbab607ed05007423 */ /* 0x000fe20000000000 */
[----:B------:R-:W-:-:S02]  /*15ae0*/  FSEL R6, R6, 0.0083327032625675201416, !P0 ;  /* 0x3c0885e406067808 */ /* 0x000fc40004000000 */
[----:B------:R-:W-:Y:S02]  /*15af0*/  LOP3.LUT P1, RZ, R8, 0x2, RZ, 0xc0, !PT ;  /* 0x0000000208ff7812 */ /* 0x000fe4000782c0ff */
[----:B------:R-:W-:Y:S02]  /*15b00*/  FSEL R4, R0, -0.00019574658654164522886, !P0 ;  /* 0xb94d415300047808 */ /* 0x000fe40004000000 */
        /* <DEDUP_REMOVED lines=8> */
.L_x_221:
[----:B------:R-:W-:-:S04]  /*15b90*/  MOV R5, 0xffffffe0 ;  /* 0xffffffe000057802 */ /* 0x000fc80000000f00 */
[----:B------:R-:W-:-:S05]  /*15ba0*/  VIADDMNMX.U32 R5, R4, R5, 0x2, PT ;  /* 0x0000000204057446 */ /* 0x000fca0003800005 */
[----:B------:R-:W-:-:S04]  /*15bb0*/  IMAD.SHL.U32 R5, R5, 0x4, RZ ;  /* 0x0000000405057824 */ /* 0x000fc800078e00ff */
[----:B------:R-:W0:Y:S02]  /*15bc0*/  LDC R14, c[0x2][R5+0x1d8] ;  /* 0x00807600050e7b82 */ /* 0x000e240000000800 */
[----:B0-----:R-:W-:-:S04]  /*15bd0*/  SHF.R.S32.HI R15, RZ, 0x1f, R14 ;  /* 0x0000001fff0f7819 */ /* 0x001fc8000001140e */
.L_x_911:
[----:B------:R-:W-:Y:S05]  /*15be0*/  BRX R14 -0x15bf0                                                        (*"BRANCH_TARGETS .L_x_912,.L_x_913,.L_x_914"*) ;  /* 0xfffffea40e047949 */ /* 0x000fea000383ffff */
.L_x_914:
[----:B------:R-:W-:Y:S02]  /*15bf0*/  ISETP.NE.AND P0, PT, R4, 0x22, PT ;  /* 0x000000220400780c */ /* 0x000fe40003f05270 */
[----:B------:R-:W-:-:S11]  /*15c00*/  MOV R15, R0 ;  /* 0x00000000000f7202 */ /* 0x000fd60000000f00 */
[----:B------:R-:W-:Y:S05]  /*15c10*/  @P0 BRA `(.L_x_207) ;  /* 0x0000004400280947 */ /* 0x000fea0003800000 */
[----:B------:R-:W-:Y:S01]  /*15c20*/  HFMA2 R5, -RZ, RZ, 1.75, 0 ;  /* 0x3f000000ff057431 */ /* 0x000fe200000001ff */
[C---:B------:R-:W-:Y:S02]  /*15c30*/  FSETP.NEU.AND P1, PT, |R0|.reuse, 1, PT ;  /* 0x3f8000000000780b */ /* 0x040fe40003f2d200 */
[C---:B------:R-:W-:Y:S02]  /*15c40*/  FSETP.GT.AND P0, PT, |R0|.reuse, 0.56000000238418579102, PT ;  /* 0x3f0f5c290000780b */ /* 0x040fe40003f04200 */
[----:B------:R-:W-:Y:S01]  /*15c50*/  MOV R7, 0x3d10ecef ;  /* 0x3d10ecef00077802 */ /* 0x000fe20000000f00 */
        /* <DEDUP_REMOVED lines=18> */
[----:B------:R-:W-:-:S04]  /*15d80*/  HFMA2 R5, -RZ, RZ, 1.9599609375, 20144 ;  /* 0x3fd774ebff057431 */ /* 0x000fc800000001ff */
[----:B------:R-:W-:-:S05]  /*15d90*/  FSEL R0, R15, -R15, P0 ;  /* 0x8000000f0f007208 */ /* 0x000fca0000000000 */
[----:B------:R-:W-:-:S04]  /*15da0*/  @!P1 FFMA R15, R5, 0.93318945169448852539, R0 ;  /* 0x3f6ee581050f9823 */ /* 0x000fc80000000000 */
[----:B------:R-:W-:Y:S01]  /*15db0*/  @P0 FADD R15, R15, R15 ;  /* 0x0000000f0f0f0221 */ /* 0x000fe20000000000 */
[----:B------:R-:W-:Y:S06]  /*15dc0*/  BRA `(.L_x_207) ;  /* 0x0000004000bc7947 */ /* 0x000fec0003800000 */
.L_x_913:
[----:B------:R-:W-:Y:S01]  /*15dd0*/  IMAD.MOV.U32 R5, RZ, RZ, 0x3f000000 ;  /* 0x3f000000ff057424 */ /* 0x000fe200078e00ff */
[C---:B------:R-:W-:Y:S02]  /*15de0*/  FSETP.NEU.AND P0, PT, |R0|.reuse, 1, PT ;  /* 0x3f8000000000780b */ /* 0x040fe40003f0d200 */
[C---:B------:R-:W-:Y:S01]  /*15df0*/  FSETP.GT.AND P1, PT, |R0|.reuse, 0.56000000238418579102, PT ;  /* 0x3f0f5c290000780b */ /* 0x040fe20003f24200 */
        /* <DEDUP_REMOVED lines=23> */
.L_x_912:
        /* <DEDUP_REMOVED lines=12> */
[----:B------:R-:W-:Y:S01]  /*16030*/  IMAD.MOV.U32 R8, RZ, RZ, RZ ;  /* 0x000000ffff087224 */ /* 0x000fe200078e00ff */
[----:B------:R-:W-:Y:S01]  /*16040*/  MOV R4, RZ ;  /* 0x000000ff00047202 */ /* 0x000fe20000000f00 */
[----:B------:R-:W0:Y:S01]  /*16050*/  LDCU.64 UR8, c[0x4][URZ] ;  /* 0x01000000ff0877ac */ /* 0x000e220008000a00 */
[----:B------:R-:W-:Y:S01]  /*16060*/  LOP3.LUT R7, R5, 0x80000000, RZ, 0xfc, !PT ;  /* 0x8000000005077812 */ /* 0x000fe200078efcff */
[----:B------:R-:W-:Y:S01]  /*16070*/  UMOV UR5, URZ ;  /* 0x000000ff00057c82 */ /* 0x000fe20008000000 */
[----:B------:R-:W-:-:S05]  /*16080*/  UMOV UR4, URZ ;  /* 0x000000ff00047c82 */ /* 0x000fca0008000000 */
.L_x_238:
        /* <DEDUP_REMOVED lines=47> */
[----:B------:R-:W-:Y:S02]  /*16380*/  @P3 MOV R5, R9 ;  /* 0x0000000900053202 */ /* 0x000fe40000000f00 */
[----:B------:R-:W-:Y:S02]  /*16390*/  @P5 MOV R5, R4 ;  /* 0x0000000400055202 */ /* 0x000fe40000000f00 */
[----:B------:R-:W-:Y:S02]  /*163a0*/  @P0 MOV R7, R11 ;  /* 0x0000000b00070202 */ /* 0x000fe40000000f00 */
[----:B------:R-:W-:-:S02]  /*163b0*/  @P3 MOV R7, R10 ;  /* 0x0000000a00073202 */ /* 0x000fc40000000f00 */
[----:B------:R-:W-:Y:S01]  /*163c0*/  @P5 MOV R7, R9 ;  /* 0x0000000900075202 */ /* 0x000fe20000000f00 */
[----:B------:R-:W-:Y:S01]  /*163d0*/  @P4 IMAD.MOV.U32 R7, RZ, RZ, R4 ;  /* 0x000000ffff074224 */ /* 0x000fe200078e0004 */
[----:B------:R-:W-:Y:S01]  /*163e0*/  MOV R8, R5 ;  /* 0x0000000500087202 */ /* 0x000fe20000000f00 */
[----:B------:R-:W-:Y:S06]  /*163f0*/  @!P6 BRA `(.L_x_240) ;  /* 0x000000000028e947 */ /* 0x000fec0003800000 */
[----:B------:R-:W-:Y:S02]  /*16400*/  @P1 MOV R6, R13 ;  /* 0x0000000d00061202 */ /* 0x000fe40000000f00 */
[----:B------:R-:W-:Y:S02]  /*16410*/  @P0 MOV R6, R12 ;  /* 0x0000000c00060202 */ /* 0x000fe40000000f00 */
[----:B------:R-:W-:Y:S02]  /*16420*/  ISETP.EQ.AND P0, PT, R15, 0x8, PT ;  /* 0x000000080f00780c */ /* 0x000fe40003f02270 */
[----:B------:R-:W-:Y:S01]  /*16430*/  @P3 MOV R6, R11 ;  /* 0x0000000b00063202 */ /* 0x000fe20000000f00 */
[----:B------:R-:W-:Y:S01]  /*16440*/  @P5 IMAD.MOV.U32 R6, RZ, RZ, R10 ;  /* 0x000000ffff065224 */ /* 0x000fe200078e000a */
[----:B------:R-:W-:Y:S02]  /*16450*/  @P4 MOV R6, R9 ;  /* 0x0000000900064202 */ /* 0x000fe40000000f00 */
[----:B------:R-:W-:-:S04]  /*16460*/  LOP3.LUT R14, R14, 0x1f, RZ, 0xc0, !PT ;  /* 0x0000001f0e0e7812 */ /* 0x000fc800078ec0ff */
[----:B------:R-:W-:-:S03]  /*16470*/  SHF.L.W.U32.HI R8, R7, R14, R8 ;  /* 0x0000000e07087219 */ /* 0x000fc60000010e08 */
[----:B------:R-:W-:-:S04]  /*16480*/  @P0 MOV R6, R4 ;  /* 0x0000000400060202 */ /* 0x000fc80000000f00 */
[----:B------:R-:W-:-:S07]  /*16490*/  SHF.L.W.U32.HI R7, R6, R14, R7 ;  /* 0x0000000e06077219 */ /* 0x000fce0000010e07 */
.L_x_240:
[----:B------:R-:W-:Y:S05]  /*164a0*/  BSYNC.RECONVERGENT B1 ;  /* 0x0000000000017941 */ /* 0x000fea0003800200 */
.L_x_239:
        /* <DEDUP_REMOVED lines=19> */
.L_x_237:
[----:B------:R-:W-:Y:S01]  /*165e0*/  FMUL R7, RZ, R0 ;  /* 0x00000000ff077220 */ /* 0x000fe20000400000 */
[----:B------:R-:W-:-:S07]  /*165f0*/  MOV R8, RZ ;  /* 0x000000ff00087202 */ /* 0x000fce0000000f00 */
.L_x_236:
[----:B------:R-:W-:Y:S05]  /*16600*/  BSYNC.RECONVERGENT B0 ;  /* 0x0000000000007941 */ /* 0x000fea0003800200 */
.L_x_235:
        /* <DEDUP_REMOVED lines=15> */
.L_x_202:
[----:B------:R-:W-:Y:S01]  /*16700*/  ISETP.GT.AND P0, PT, R4, 0x34, PT ;  /* 0x000000340400780c */ /* 0x000fe20003f04270 */
[----:B------:R-:W-:-:S12]  /*16710*/  BSSY.RECONVERGENT B0, `(.L_x_207) ;  /* 0x000039a000007945 */ /* 0x000fd80003800200 */
        /* <DEDUP_REMOVED lines=36> */
.L_x_244:
        /* <DEDUP_REMOVED lines=20> */
.L_x_243:
[----:B------:R-:W-:-:S05]  /*16aa0*/  IMAD.MOV.U32 R5, RZ, RZ, -0x29 ;  /* 0xffffffd7ff057424 */ /* 0x000fca00078e00ff */
[----:B------:R-:W-:-:S04]  /*16ab0*/  VIADDMNMX.U32 R5, R4, R5, 0x2, PT ;  /* 0x0000000204057446 */ /* 0x000fc80003800005 */
[----:B------:R-:W-:-:S04]  /*16ac0*/  SHF.L.U32 R5, R5, 0x2, RZ ;  /* 0x0000000205057819 */ /* 0x000fc800000006ff */
[----:B------:R-:W0:Y:S02]  /*16ad0*/  LDC R6, c[0x2][R5+0x1e4] ;  /* 0x0080790005067b82 */ /* 0x000e240000000800 */
[----:B0-----:R-:W-:-:S04]  /*16ae0*/  SHF.R.S32.HI R7, RZ, 0x1f, R6 ;  /* 0x0000001fff077819 */ /* 0x001fc80000011406 */
.L_x_915:
[----:B------:R-:W-:Y:S05]  /*16af0*/  BRX R6 -0x16b00                                                         (*"BRANCH_TARGETS .L_x_916,.L_x_917,.L_x_918"*) ;  /* 0xfffffe9406407949 */ /* 0x000fea000383ffff */
.L_x_918:
        /* <DEDUP_REMOVED lines=8> */
[----:B------:R-:W0:Y:S02]  /*16b80*/  MUFU.RCP R5, R5 ;  /* 0x0000000500057308 */ /* 0x000e240000001000 */
[----:B0-----:R-:W-:-:S04]  /*16b90*/  FMUL R7, |R0|, R5 ;  /* 0x0000000500077220 */ /* 0x001fc80000400200 */
        /* <DEDUP_REMOVED lines=10> */
[----:B------:R-:W-:Y:S01]  /*16c40*/  FFMA R5, R8, R9, -1 ;  /* 0xbf80000008057423 */ /* 0x000fe20000000009 */
        /* <DEDUP_REMOVED lines=23> */
.L_x_917:
        /* <DEDUP_REMOVED lines=18> */
.L_x_916:
        /* <DEDUP_REMOVED lines=17> */
.L_x_242:
        /* <DEDUP_REMOVED lines=13> */
[----:B0-----:R-:W-:Y:S01]  /*170c0*/  FADD R5, R4, R4 ;  /* 0x0000000404057221 */ /* 0x001fe20000000000 */
[----:B------:R-:W-:-:S03]  /*170d0*/  MOV R4, 0x3d39bf78 ;  /* 0x3d39bf7800047802 */ /* 0x000fc60000000f00 */
        /* <DEDUP_REMOVED lines=10> */
[----:B------:R-:W-:Y:S02]  /*17180*/  FFMA R8, R8, 0.25, -R9 ;  /* 0x3e80000008087823 */ /* 0x000fe40000000809 */
        /* <DEDUP_REMOVED lines=19> */
.L_x_247:
        /* <DEDUP_REMOVED lines=42> */
.L_x_246:
[----:B------:R-:W-:-:S04]  /*17560*/  MOV R5, 0xffffffce ;  /* 0xffffffce00057802 */ /* 0x000fc80000000f00 */
[----:B------:R-:W-:-:S05]  /*17570*/  VIADDMNMX.U32 R5, R4, R5, 0x2, PT ;  /* 0x0000000204057446 */ /* 0x000fca0003800005 */
[----:B------:R-:W-:-:S04]  /*17580*/  IMAD.SHL.U32 R5, R5, 0x4, RZ ;  /* 0x0000000405057824 */ /* 0x000fc800078e00ff */
[----:B------:R-:W0:Y:S02]  /*17590*/  LDC R6, c[0x2][R5+0x1f0] ;  /* 0x00807c0005067b82 */ /* 0x000e240000000800 */
[----:B0-----:R-:W-:-:S04]  /*175a0*/  SHF.R.S32.HI R7, RZ, 0x1f, R6 ;  /* 0x0000001fff077819 */ /* 0x001fc80000011406 */
.L_x_919:
[----:B------:R-:W-:Y:S05]  /*175b0*/  BRX R6 -0x175c0                                                         (*"BRANCH_TARGETS .L_x_920,.L_x_921,.L_x_922"*) ;  /* 0xfffffe8806907949 */ /* 0x000fea000383ffff */
.L_x_922:
        /* <DEDUP_REMOVED lines=8> */
.L_x_921:
[----:B------:R2:W3:Y:S01]  /*17640*/  FRND.CEIL R15, R0 ;  /* 0x00000000000f7307 */ /* 0x0004e20000209000 */
[----:B------:R-:W-:Y:S05]  /*17650*/  BRA `(.L_x_245) ;  /* 0x0000002800947947 */ /* 0x000fea0003800000 */
.L_x_920:
[----:B------:R4:W0:Y:S01]  /*17660*/  FRND.FLOOR R15, R0 ;  /* 0x00000000000f7307 */ /* 0x0008220000205000 */
[----:B------:R-:W-:Y:S05]  /*17670*/  BRA `(.L_x_245) ;  /* 0x00000028008c7947 */ /* 0x000fea0003800000 */
.L_x_241:
        /* <DEDUP_REMOVED lines=39> */
.L_x_250:
[----:B------:R0:W1:Y:S01]  /*178f0*/  FRND.TRUNC R15, R0 ;  /* 0x00000000000f7307 */ /* 0x000062000020d000 */
[----:B------:R-:W-:Y:S05]  /*17900*/  BRA `(.L_x_245) ;  /* 0x0000002400e87947 */ /* 0x000fea0003800000 */
.L_x_249:
[----:B------:R-:W-:-:S04]  /*17910*/  MOV R5, 0xffffffc3 ;  /* 0xffffffc300057802 */ /* 0x000fc80000000f00 */
[----:B------:R-:W-:-:S04]  /*17920*/  VIADDMNMX.U32 R5, R4, R5, 0x2, PT ;  /* 0x0000000204057446 */ /* 0x000fc80003800005 */
[----:B------:R-:W-:-:S04]  /*17930*/  SHF.L.U32 R5, R5, 0x2, RZ ;  /* 0x0000000205057819 */ /* 0x000fc800000006ff */
[----:B------:R-:W0:Y:S02]  /*17940*/  LDC R6, c[0x2][R5+0x1fc] ;  /* 0x00807f0005067b82 */ /* 0x000e240000000800 */
[----:B0-----:R-:W-:-:S04]  /*17950*/  SHF.R.S32.HI R7, RZ, 0x1f, R6 ;  /* 0x0000001fff077819 */ /* 0x001fc80000011406 */
.L_x_923:
[----:B------:R-:W-:Y:S05]  /*17960*/  BRX R6 -0x17970                                                         (*"BRANCH_TARGETS .L_x_924,.L_x_925,.L_x_926"*) ;  /* 0xfffffe8406a47949 */ /* 0x000fea000383ffff */
.L_x_926:
[----:B------:R-:W-:Y:S02]  /*17970*/  ISETP.NE.AND P0, PT, R4, 0x3f, PT ;  /* 0x0000003f0400780c */ /* 0x000fe40003f05270 */
[----:B------:R-:W-:-:S11]  /*17980*/  MOV R15, R0 ;  /* 0x00000000000f7202 */ /* 0x000fd60000000f00 */
[----:B------:R-:W-:Y:S05]  /*17990*/  @P0 BRA `(.L_x_245) ;  /* 0x0000002400c40947 */ /* 0x000fea0003800000 */
[----:B------:R-:W-:-:S13]  /*179a0*/  FSETP.GE.AND P0, PT, |R0|, 1.5, PT ;  /* 0x3fc000000000780b */ /* 0x000fda0003f06200 */
[----:B------:R-:W-:Y:S05]  /*179b0*/  @!P0 BRA `(.L_x_251) ;  /* 0x0000000400ec8947 */ /* 0x000fea0003800000 */
[C---:B------:R-:W-:Y:S02]  /*179c0*/  FSETP.GT.AND P0, PT, |R0|.reuse, 41.09999847412109375, PT ;  /* 0x422466660000780b */ /* 0x040fe40003f04200 */
        /* <DEDUP_REMOVED lines=8> */
[----:B------:R-:W-:Y:S01]  /*17a50*/  @!P1 FSETP.GT.AND P0, PT, |R6|, 33, PT ;  /* 0x420400000600980b */ /* 0x000fe20003f04200 */
[----:B------:R-:W-:-:S04]  /*17a60*/  IMAD.IADD R5, R5, 0x1, -R8 ;  /* 0x0000000105057824 */ /* 0x000fc800078e0a08 */
[C---:B------:R-:W-:Y:S01]  /*17a70*/  FADD R9, R5.reuse, 1 ;  /* 0x3f80000005097421 */ /* 0x040fe20000000000 */
[----:B------:R-:W-:Y:S01]  /*17a80*/  FADD R7, R5, -1 ;  /* 0xbf80000005077421 */ /* 0x000fe20000000000 */
[----:B------:R-:W-:-:S03]  /*17a90*/  I2FP.F32.S32 R5, R8 ;  /* 0x0000000800057245 */ /* 0x000fc60000201400 */
[----:B------:R-:W-:Y:S01]  /*17aa0*/  FADD R10, R7, R7 ;  /* 0x00000007070a7221 */ /* 0x000fe20000000000 */
[----:B------:R-:W0:Y:S01]  /*17ab0*/  MUFU.RCP R9, R9 ;  /* 0x0000000900097308 */ /* 0x000e220000001000 */
[----:B------:R-:W-:Y:S02]  /*17ac0*/  FFMA R4, R5, 1.1920928955078125e-07, R4 ;  /* 0x3400000005047823 */ /* 0x000fe40000000004 */
[----:B0-----:R-:W-:Y:S01]  /*17ad0*/  FMUL R11, R9, R10 ;  /* 0x0000000a090b7220 */ /* 0x001fe20000400000 */
[----:B------:R-:W-:-:S03]  /*17ae0*/  HFMA2 R10, -RZ, RZ, 0.771484375, 0.21533203125 ;  /* 0x3a2c32e4ff0a7431 */ /* 0x000fc600000001ff */
[----:B------:R-:W-:Y:S01]  /*17af0*/  FADD R8, R7, -R11 ;  /* 0x8000000b07087221 */ /* 0x000fe20000000000 */
[CC--:B------:R-:W-:Y:S01]  /*17b00*/  FMUL R5, R11.reuse, R11.reuse ;  /* 0x0000000b0b057220 */ /* 0x0c0fe20000400000 */
[----:B------:R-:W-:Y:S02]  /*17b10*/  FFMA R13, R11, 1.4426950216293334961, R4 ;  /* 0x3fb8aa3b0b0d7823 */ /* 0x000fe40000000004 */
[----:B------:R-:W-:Y:S02]  /*17b20*/  FADD R8, R8, R8 ;  /* 0x0000000808087221 */ /* 0x000fe40000000000 */
[----:B------:R-:W-:Y:S01]  /*17b30*/  FADD R4, R4, -R13 ;  /* 0x8000000d04047221 */ /* 0x000fe20000000000 */
[----:B------:R-:W-:Y:S01]  /*17b40*/  FFMA R10, R5, R10, 0.0032181653659790754318 ;  /* 0x3b52e7db050a7423 */ /* 0x000fe2000000000a */
[----:B------:R-:W-:Y:S02]  /*17b50*/  FFMA R8, R7, -R11, R8 ;  /* 0x8000000b07087223 */ /* 0x000fe40000000008 */
[----:B------:R-:W-:Y:S01]  /*17b60*/  FFMA R7, R11, 1.4426950216293334961, R4 ;  /* 0x3fb8aa3b0b077823 */ /* 0x000fe20000000004 */
[----:B------:R-:W-:Y:S01]  /*17b70*/  FFMA R10, R5, R10, 0.018033718690276145935 ;  /* 0x3c93bb73050a7423 */ /* 0x000fe2000000000a */
[----:B------:R-:W-:-:S03]  /*17b80*/  FMUL R8, R9, R8 ;  /* 0x0000000809087220 */ /* 0x000fc60000400000 */
[C---:B------:R-:W-:Y:S01]  /*17b90*/  FFMA R10, R5.reuse, R10, 0.12022458761930465698 ;  /* 0x3df6384f050a7423 */ /* 0x040fe2000000000a */
[----:B------:R-:W-:Y:S01]  /*17ba0*/  FFMA R8, R8, 1.4426950216293334961, R7 ;  /* 0x3fb8aa3b08087823 */ /* 0x000fe20000000007 */
[----:B------:R-:W-:Y:S02]  /*17bb0*/  FADD R7, |R6|, -0.5 ;  /* 0xbf00000006077421 */ /* 0x000fe40000000200 */
[----:B------:R-:W-:Y:S01]  /*17bc0*/  FMUL R10, R5, R10 ;  /* 0x0000000a050a7220 */ /* 0x000fe20000400000 */
[----:B------:R-:W-:-:S04]  /*17bd0*/  FFMA R5, R11, 1.9251366722983220825e-08, R8 ;  /* 0x32a55e340b057823 */ /* 0x000fc80000000008 */
[----:B------:R-:W-:Y:S01]  /*17be0*/  FFMA R10, R11, R10, R5 ;  /* 0x0000000a0b0a7223 */ /* 0x000fe20000000005 */
[----:B------:R-:W-:-:S03]  /*17bf0*/  FMUL R11, |R6|, 1.4426950216293334961 ;  /* 0x3fb8aa3b060b7820 */ /* 0x000fc60000400200 */
[----:B------:R-:W-:Y:S01]  /*17c00*/  FADD R8, R13, R10 ;  /* 0x0000000a0d087221 */ /* 0x000fe20000000000 */
[----:B------:R-:W-:-:S03]  /*17c10*/  FFMA R15, |R6|, 1.4426950216293334961, -R11 ;  /* 0x3fb8aa3b060f7823 */ /* 0x000fc60000000a0b */
[-C--:B------:R-:W-:Y:S01]  /*17c20*/  FMUL R9, R8, R7.reuse ;  /* 0x0000000708097220 */ /* 0x080fe20000400000 */
[----:B------:R-:W-:Y:S01]  /*17c30*/  FADD R13, -R13, R8 ;  /* 0x000000080d0d7221 */ /* 0x000fe20000000100 */
[----:B------:R-:W-:Y:S02]  /*17c40*/  FFMA R15, |R6|, 1.925963033500011079e-08, R15 ;  /* 0x32a57060060f7823 */ /* 0x000fe4000000020f */
[----:B------:R-:W-:Y:S01]  /*17c50*/  FADD R4, R9, -R11 ;  /* 0x8000000b09047221 */ /* 0x000fe20000000000 */
[----:B------:R-:W-:Y:S01]  /*17c60*/  FADD R13, R10, -R13 ;  /* 0x8000000d0a0d7221 */ /* 0x000fe20000000000 */
[-C--:B------:R-:W-:Y:S02]  /*17c70*/  FFMA R8, R8, R7.reuse, -R9 ;  /* 0x0000000708087223 */ /* 0x080fe40000000809 */
[----:B------:R-:W-:Y:S01]  /*17c80*/  FADD R12, R11, R4 ;  /* 0x000000040b0c7221 */ /* 0x000fe20000000000 */
[----:B------:R-:W-:Y:S01]  /*17c90*/  @!P1 FADD R5, -R4, 48 ;  /* 0x4240000004059421 */ /* 0x000fe20000000100 */
[----:B------:R-:W-:-:S02]  /*17ca0*/  FFMA R8, R13, R7, R8 ;  /* 0x000000070d087223 */ /* 0x000fc40000000008 */
[--C-:B------:R-:W-:Y:S01]  /*17cb0*/  FADD R10, R4, -R12.reuse ;  /* 0x8000000c040a7221 */ /* 0x100fe20000000000 */
[----:B------:R-:W-:Y:S01]  /*17cc0*/  FADD R9, R9, -R12 ;  /* 0x8000000c09097221 */ /* 0x000fe20000000000 */
[----:B------:R-:W-:Y:S01]  /*17cd0*/  @!P1 FSEL R4, R5, -R4, P0 ;  /* 0x8000000405049208 */ /* 0x000fe20000000000 */
[----:B------:R-:W-:Y:S01]  /*17ce0*/  FADD R8, R8, -R15 ;  /* 0x8000000f08087221 */ /* 0x000fe20000000000 */
[----:B------:R-:W-:Y:S01]  /*17cf0*/  FADD R10, -R11, -R10 ;  /* 0x8000000a0b0a7221 */ /* 0x000fe20000000100 */
[----:B------:R-:W-:Y:S01]  /*17d00*/  MUFU.RCP R7, |R6| ;  /* 0x4000000600077308 */ /* 0x000fe20000001000 */
[----:B------:R-:W-:Y:S02]  /*17d10*/  HFMA2 R12, -RZ, RZ, 0.56982421875, 44576 ;  /* 0x388f7971ff0c7431 */ /* 0x000fe400000001ff */
[----:B------:R-:W-:Y:S01]  /*17d20*/  FADD R9, R9, R10 ;  /* 0x0000000a09097221 */ /* 0x000fe20000000000 */
[----:B------:R-:W-:-:S03]  /*17d30*/  MOV R10, 0x391fcb8e ;  /* 0x391fcb8e000a7802 */ /* 0x000fc60000000f00 */
[----:B------:R-:W-:Y:S01]  /*17d40*/  FADD R8, R9, R8 ;  /* 0x0000000809087221 */ /* 0x000fe20000000000 */
[----:B------:R-:W0:Y:S03]  /*17d50*/  FRND R5, R4 ;  /* 0x0000000400057307 */ /* 0x000e260000201000 */
[----:B------:R-:W-:Y:S01]  /*17d60*/  @!P1 FADD R8, -R8, -RZ ;  /* 0x800000ff08089221 */ /* 0x000fe20000000100 */
[C---:B0-----:R-:W-:Y:S01]  /*17d70*/  FADD R9, -R5.reuse, R4 ;  /* 0x0000000405097221 */ /* 0x041fe20000000100 */
[----:B------:R-:W-:-:S03]  /*17d80*/  FSETP.GT.AND P0, PT, R5, RZ, PT ;  /* 0x000000ff0500720b */ /* 0x000fc60003f04000 */
[----:B------:R-:W0:Y:S01]  /*17d90*/  F2I.NTZ R4, R4 ;  /* 0x0000000400047305 */ /* 0x000e220000203100 */
[----:B------:R-:W-:Y:S01]  /*17da0*/  FADD R9, R9, R8 ;  /* 0x0000000809097221 */ /* 0x000fe20000000000 */
[----:B------:R-:W-:-:S03]  /*17db0*/  SEL R5, RZ, 0x83000000, P0 ;  /* 0x83000000ff057807 */ /* 0x000fc60000000000 */
[----:B------:R-:W-:Y:S01]  /*17dc0*/  FFMA R8, R9, R10, 0.0013391353422775864601 ;  /* 0x3aaf85ed09087423 */ /* 0x000fe2000000000a */
[----:B------:R-:W-:Y:S01]  /*17dd0*/  FFMA R10, R7, R12, -5.0603266572579741478e-05 ;  /* 0xb8543ed8070a7423 */ /* 0x000fe2000000000c */
[----:B------:R-:W-:Y:S02]  /*17de0*/  IADD3 R11, PT, PT, R5, 0x7f000000, RZ ;  /* 0x7f000000050b7810 */ /* 0x000fe40007ffe0ff */
[----:B------:R-:W-:Y:S01]  /*17df0*/  FFMA R8, R9, R8, 0.0096188392490148544312 ;  /* 0x3c1d985609087423 */ /* 0x000fe20000000008 */
[----:B------:R-:W-:-:S03]  /*17e00*/  FFMA R10, R7, R10, -0.00042276637395843863487 ;  /* 0xb9dda6be070a7423 */ /* 0x000fc6000000000a */
[----:B------:R-:W-:Y:S01]  /*17e10*/  FFMA R8, R9, R8, 0.055503588169813156128 ;  /* 0x3d6357bb09087423 */ /* 0x000fe20000000008 */
[----:B------:R-:W-:Y:S01]  /*17e20*/  FFMA R10, R7, R10, 0.00099214143119752407074 ;  /* 0x3a820abe070a7423 */ /* 0x000fe2000000000a */
[----:B0-----:R-:W-:Y:S02]  /*17e30*/  IMAD R5, R4, 0x800000, -R5 ;  /* 0x0080000004057824 */ /* 0x001fe400078e0a05 */
[----:B------:R-:W-:Y:S01]  /*17e40*/  FFMA R8, R9, R8, 0.24022644758224487305 ;  /* 0x3e75fdec09087423 */ /* 0x000fe20000000008 */
[----:B------:R-:W-:-:S03]  /*17e50*/  FFMA R10, R7, R10, -0.00027855476946569979191 ;  /* 0xb9920afd070a7423 */ /* 0x000fc6000000000a */
[----:B------:R-:W-:Y:S01]  /*17e60*/  FFMA R8, R9, R8, 0.69314718246459960938 ;  /* 0x3f31721809087423 */ /* 0x000fe20000000008 */
[----:B------:R-:W-:-:S03]  /*17e70*/  FFMA R10, R7, R10, -0.0026749009266495704651 ;  /* 0xbb2f4d64070a7423 */ /* 0x000fc6000000000a */
        /* <DEDUP_REMOVED lines=47> */
.L_x_251:
        /* <DEDUP_REMOVED lines=25> */
[----:B0-----:R-:W-:-:S05]  /*18300*/  FMUL R9, R4, R5 ;  /* 0x0000000504097220 */ /* 0x001fca0000400000 */
[----:B------:R-:W-:Y:S01]  /*18310*/  MOV R15, R9 ;  /* 0x00000009000f7202 */ /* 0x000fe20000000f00 */
[----:B------:R-:W-:Y:S06]  /*18320*/  @P0 BRA `(.L_x_245) ;  /* 0x0000001c00600947 */ /* 0x000fec0003800000 */
.L_x_252:
        /* <DEDUP_REMOVED lines=12> */
.L_x_925:
[----:B------:R-:W-:Y:S01]  /*183f0*/  FSETP.GE.AND P0, PT, |R0|, 3, PT ;  /* 0x404000000000780b */ /* 0x000fe20003f06200 */
[----:B------:R-:W-:-:S12]  /*18400*/  BSSY.RECONVERGENT B1, `(.L_x_253) ;  /* 0x0000078000017945 */ /* 0x000fd80003800200 */
[----:B------:R-:W-:Y:S05]  /*18410*/  @!P0 BRA `(.L_x_254) ;  /* 0x0000000000d08947 */ /* 0x000fea0003800000 */
[----:B------:R-:W-:-:S13]  /*18420*/  FSETP.GE.AND P0, PT, |R0|, 7.8000001907348632812, PT ;  /* 0x40f9999a0000780b */ /* 0x000fda0003f06200 */
[----:B------:R-:W-:Y:S05]  /*18430*/  @!P0 BRA `(.L_x_255) ;  /* 0x0000000000948947 */ /* 0x000fea0003800000 */
[----:B------:R-:W-:Y:S01]  /*18440*/  FADD R7, |R0|, -RZ ;  /* 0x800000ff00077221 */ /* 0x000fe20000000200 */
[----:B------:R-:W-:Y:S01]  /*18450*/  HFMA2 R6, -RZ, RZ, 1.5048828125, 33.21875 ;  /* 0x3e055027ff067431 */ /* 0x000fe200000001ff */
[----:B------:R-:W0:Y:S01]  /*18460*/  MUFU.RCP R8, |R0| ;  /* 0x4000000000087308 */ /* 0x000e220000001000 */
[----:B------:R-:W-:Y:S02]  /*18470*/  MOV R9, 0x7f800000 ;  /* 0x7f80000000097802 */ /* 0x000fe40000000f00 */
        /* <DEDUP_REMOVED lines=33> */
.L_x_255:
        /* <DEDUP_REMOVED lines=13> */
.L_x_254:
        /* <DEDUP_REMOVED lines=15> */
.L_x_257:
        /* <DEDUP_REMOVED lines=16> */
.L_x_258:
        /* <DEDUP_REMOVED lines=35> */
.L_x_256:
[----:B------:R-:W-:Y:S05]  /*18b80*/  BSYNC.RECONVERGENT B1 ;  /* 0x0000000000017941 */ /* 0x000fea0003800200 */
.L_x_253:
        /* <DEDUP_REMOVED lines=61> */
.L_x_259:
        /* <DEDUP_REMOVED lines=27> */
.L_x_924:
[C---:B------:R-:W-:Y:S01]  /*19110*/  FADD R6, |R0|.reuse, 4 ;  /* 0x4080000000067421 */ /* 0x040fe20000000200 */
[C---:B------:R-:W-:Y:S01]  /*19120*/  FADD R4, |R0|.reuse, -4 ;  /* 0xc080000000047421 */ /* 0x040fe20000000200 */
[C---:B------:R-:W-:Y:S01]  /*19130*/  FMUL R5, R0.reuse, -R0 ;  /* 0x8000000000057220 */ /* 0x040fe20000400000 */
[----:B------:R-:W-:Y:S01]  /*19140*/  MOV R10, 0x3a69a091 ;  /* 0x3a69a091000a7802 */ /* 0x000fe20000000f00 */
[----:B------:R0:W1:Y:S01]  /*19150*/  MUFU.RCP R7, R6 ;  /* 0x0000000600077308 */ /* 0x0000620000001000 */
[----:B------:R-:W-:Y:S02]  /*19160*/  HFMA2 R11, -RZ, RZ, 2, 0 ;  /* 0x40000000ff0b7431 */ /* 0x000fe400000001ff */
[----:B------:R-:W-:Y:S01]  /*19170*/  FMUL R8, R5, 1.4426950216293334961 ;  /* 0x3fb8aa3b05087820 */ /* 0x000fe20000400000 */
[----:B------:R-:W-:-:S05]  /*19180*/  FSETP.GEU.AND P1, PT, R0, RZ, PT ;  /* 0x000000ff0000720b */ /* 0x000fca0003f2e000 */
[----:B------:R-:W2:Y:S01]  /*19190*/  FRND.TRUNC R8, R8 ;  /* 0x0000000800087307 */ /* 0x000ea2000020d000 */
[----:B0-----:R-:W-:Y:S01]  /*191a0*/  FFMA R6, |R0|, R11, 1 ;  /* 0x3f80000000067423 */ /* 0x001fe2000000020b */
[----:B-1----:R-:W-:-:S06]  /*191b0*/  FMUL R4, R4, R7 ;  /* 0x0000000704047220 */ /* 0x002fcc0000400000 */
[----:B------:R-:W0:Y:S01]  /*191c0*/  MUFU.RCP R6, R6 ;  /* 0x0000000600067308 */ /* 0x000e220000001000 */
[----:B------:R-:W-:Y:S01]  /*191d0*/  FADD R9, R4, 1 ;  /* 0x3f80000004097421 */ /* 0x000fe20000000000 */
[----:B--2---:R-:W-:-:S03]  /*191e0*/  FSETP.GT.AND P0, PT, |R8|, 126, PT ;  /* 0x42fc00000800780b */ /* 0x004fc60003f04200 */
[----:B------:R-:W-:-:S04]  /*191f0*/  FFMA R9, R9, -4, |R0| ;  /* 0xc080000009097823 */ /* 0x000fc80000000400 */
[----:B------:R-:W-:-:S04]  /*19200*/  FFMA R9, |R0|, -R4, R9 ;  /* 0x8000000400097223 */ /* 0x000fc80000000209 */
[----:B------:R-:W-:Y:S01]  /*19210*/  FFMA R9, R7, R9, R4 ;  /* 0x0000000907097223 */ /* 0x000fe20000000004 */
[----:B------:R-:W-:-:S03]  /*19220*/  IMAD.MOV.U32 R7, RZ, RZ, 0x42fc0000 ;  /* 0x42fc0000ff077424 */ /* 0x000fc600078e00ff */
[----:B------:R-:W-:Y:S02]  /*19230*/  FFMA R4, R9, R10, 0.0070457882247865200043 ;  /* 0x3be6e05b09047423 */ /* 0x000fe4000000000a */
[----:B------:R-:W-:Y:S02]  /*19240*/  LOP3.LUT R7, R7, 0x80000000, R8, 0xb8, !PT ;  /* 0x8000000007077812 */ /* 0x000fe400078eb808 */
[----:B------:R-:W-:Y:S02]  /*19250*/  FFMA R4, R9, R4, -0.015866896137595176697 ;  /* 0xbc81fb4b09047423 */ /* 0x000fe40000000004 */
[----:B------:R-:W-:Y:S02]  /*19260*/  FSEL R8, R7, R8, P0 ;  /* 0x0000000807087208 */ /* 0x000fe40000000000 */
[C---:B------:R-:W-:Y:S01]  /*19270*/  FFMA R4, R9.reuse, R4, 0.036429625004529953003 ;  /* 0x3d15373b09047423 */ /* 0x040fe20000000004 */
[----:B------:R-:W-:Y:S02]  /*19280*/  FSETP.GT.AND P0, PT, |R0|, 10.05500030517578125, PT ;  /* 0x4120e1480000780b */ /* 0x000fe40003f04200 */
[--C-:B------:R-:W-:Y:S01]  /*19290*/  FFMA R7, R8, -0.69314718246459960938, R5.reuse ;  /* 0xbf31721808077823 */ /* 0x100fe20000000005 */
[----:B------:R-:W-:Y:S01]  /*192a0*/  FFMA R4, R9, R4, -0.066643431782722473145 ;  /* 0xbd887c5a09047423 */ /* 0x000fe20000000004 */
[----:B------:R-:W-:-:S02]  /*192b0*/  FFMA R5, -|R0|, |R0|, -R5 ;  /* 0x4000000000057223 */ /* 0x000fc40000000b05 */
[C---:B------:R-:W-:Y:S01]  /*192c0*/  FFMA R7, R8.reuse, 1.9046542121259335545e-09, R7 ;  /* 0x3102e30808077823 */ /* 0x040fe20000000007 */
[----:B------:R-:W-:Y:S01]  /*192d0*/  FFMA R4, R9, R4, 0.093814529478549957275 ;  /* 0x3dc021d509047423 */ /* 0x000fe20000000004 */
[----:B------:R-:W-:Y:S02]  /*192e0*/  FADD R8, R8, 12583039 ;  /* 0x4b40007f08087421 */ /* 0x000fe40000000000 */
[----:B------:R-:W-:Y:S01]  /*192f0*/  FMUL R10, R7, 1.4426950216293334961 ;  /* 0x3fb8aa3b070a7820 */ /* 0x000fe20000400000 */
[C---:B------:R-:W-:Y:S02]  /*19300*/  FFMA R4, R9.reuse, R4, -0.10099056363105773926 ;  /* 0xbdced42409047423 */ /* 0x040fe40000000004 */
[----:B------:R-:W-:Y:S01]  /*19310*/  SHF.L.U32 R8, R8, 0x17, RZ ;  /* 0x0000001708087819 */ /* 0x000fe200000006ff */
[----:B------:R-:W1:Y:S01]  /*19320*/  MUFU.EX2 R11, R10 ;  /* 0x0000000a000b7308 */ /* 0x000e620000000800 */
[----:B------:R-:W-:-:S04]  /*19330*/  FFMA R4, R9, R4, 0.06809400022029876709 ;  /* 0x3d8b74de09047423 */ /* 0x000fc80000000004 */
        /* <DEDUP_REMOVED lines=14> */
.L_x_248:
[----:B------:R-:W-:-:S13]  /*19420*/  ISETP.GT.AND P0, PT, R4, 0x48, PT ;  /* 0x000000480400780c */ /* 0x000fda0003f04270 */
[----:B------:R-:W-:Y:S05]  /*19430*/  @P0 BRA `(.L_x_260) ;  /* 0x0000000400140947 */ /* 0x000fea0003800000 */
[----:B------:R-:W-:-:S04]  /*19440*/  IADD3 R5, PT, PT, R4, -0x46, RZ ;  /* 0xffffffba04057810 */ /* 0x000fc80007ffe0ff */
[----:B------:R-:W-:-:S04]  /*19450*/  VIMNMX.U32 R5, PT, PT, R5, 0x2, PT ;  /* 0x0000000205057848 */ /* 0x000fc80003fe0000 */
[----:B------:R-:W-:-:S04]  /*19460*/  SHF.L.U32 R5, R5, 0x2, RZ ;  /* 0x0000000205057819 */ /* 0x000fc800000006ff */
[----:B------:R-:W0:Y:S02]  /*19470*/  LDC R6, c[0x2][R5+0x208] ;  /* 0x0080820005067b82 */ /* 0x000e240000000800 */
[----:B0-----:R-:W-:-:S04]  /*19480*/  SHF.R.S32.HI R7, RZ, 0x1f, R6 ;  /* 0x0000001fff077819 */ /* 0x001fc80000011406 */
.L_x_927:
[----:B------:R-:W-:Y:S05]  /*19490*/  BRX R6 -0x194a0                                                         (*"BRANCH_TARGETS .L_x_928,.L_x_929,.L_x_930"*) ;  /* 0xfffffe6806d87949 */ /* 0x000fea000383ffff */
.L_x_930:
        /* <DEDUP_REMOVED lines=36> */
.L_x_929:
[----:B------:R-:W-:Y:S01]  /*196e0*/  FMNMX R15, RZ, R0, !PT ;  /* 0x00000000ff0f7209 */ /* 0x000fe20007800000 */
[----:B------:R-:W-:Y:S06]  /*196f0*/  BRA `(.L_x_245) ;  /* 0x00000008006c7947 */ /* 0x000fec0003800000 */
.L_x_928:
        /* <DEDUP_REMOVED lines=17> */
[----:B------:R-:W-:Y:S01]  /*19810*/  MOV R15, R21 ;  /* 0x00000015000f7202 */ /* 0x000fe20000000f00 */
[----:B------:R-:W-:Y:S06]  /*19820*/  BRA `(.L_x_263) ;  /* 0x0000000000107947 */ /* 0x000fec0003800000 */
.L_x_262:
[----:B------:R-:W0:Y:S02]  /*19830*/  MUFU.RCP R15, R0 ;  /* 0x00000000000f7308 */ /* 0x000e240000001000 */
[----:B0-----:R-:W-:-:S04]  /*19840*/  FFMA R4, R0, R15, -1 ;  /* 0xbf80000000047423 */ /* 0x001fc8000000000f */
[----:B------:R-:W-:-:S04]  /*19850*/  FADD.FTZ R4, -R4, -RZ ;  /* 0x800000ff04047221 */ /* 0x000fc80000010100 */
[----:B------:R-:W-:-:S07]  /*19860*/  FFMA R15, R15, R4, R15 ;  /* 0x000000040f0f7223 */ /* 0x000fce000000000f */
.L_x_263:
[----:B------:R-:W-:Y:S05]  /*19870*/  BSYNC.RECONVERGENT B1 ;  /* 0x0000000000017941 */ /* 0x000fea0003800200 */
.L_x_261:
[----:B------:R-:W-:Y:S05]  /*19880*/  BRA `(.L_x_245) ;  /* 0x0000000800087947 */ /* 0x000fea0003800000 */
.L_x_260:
[----:B------:R-:W-:-:S04]  /*19890*/  MOV R5, 0xffffffb7 ;  /* 0xffffffb700057802 */ /* 0x000fc80000000f00 */
[----:B------:R-:W-:-:S04]  /*198a0*/  VIADDMNMX.U32 R5, R4, R5, 0x2, PT ;  /* 0x0000000204057446 */ /* 0x000fc80003800005 */
[----:B------:R-:W-:-:S04]  /*198b0*/  SHF.L.U32 R5, R5, 0x2, RZ ;  /* 0x0000000205057819 */ /* 0x000fc800000006ff */
[----:B------:R-:W0:Y:S02]  /*198c0*/  LDC R6, c[0x2][R5+0x214] ;  /* 0x0080850005067b82 */ /* 0x000e240000000800 */
[----:B0-----:R-:W-:-:S04]  /*198d0*/  SHF.R.S32.HI R7, RZ, 0x1f, R6 ;  /* 0x0000001fff077819 */ /* 0x001fc80000011406 */
.L_x_931:
[----:B------:R-:W-:Y:S05]  /*198e0*/  BRX R6 -0x198f0                                                         (*"BRANCH_TARGETS .L_x_932,.L_x_933,.L_x_934"*) ;  /* 0xfffffe6406c47949 */ /* 0x000fea000383ffff */
.L_x_934:
[----:B------:R-:W-:Y:S01]  /*198f0*/  ISETP.NE.AND P0, PT, R4, 0x4b, PT ;  /* 0x0000004b0400780c */ /* 0x000fe20003f05270 */
[----:B------:R-:W-:-:S12]  /*19900*/  IMAD.MOV.U32 R15, RZ, RZ, R0 ;  /* 0x000000ffff0f7224 */ /* 0x000fd800078e0000 */
[----:B------:R-:W-:Y:S05]  /*19910*/  @P0 BRA `(.L_x_245) ;  /* 0x0000000400e40947 */ /* 0x000fea0003800000 */
[----:B------:R-:W-:Y:S01]  /*19920*/  HFMA2 R5, -RZ, RZ, 0.96630859375, -0.0022525787353515625 ;  /* 0x3bbb989dff057431 */ /* 0x000fe200000001ff */
[----:B------:R-:W-:Y:S01]  /*19930*/  MOV R4, 0x437c0000 ;  /* 0x437c000000047802 */ /* 0x000fe20000000f00 */
[----:B------:R-:W-:Y:S02]  /*19940*/  IMAD.MOV.U32 R11, RZ, RZ, 0x3e800000 ;  /* 0x3e800000ff0b7424 */ /* 0x000fe400078e00ff */
[----:B------:R-:W-:Y:S02]  /*19950*/  HFMA2 R8, -RZ, RZ, 1.3056640625, -1.8671875 ;  /* 0x3d39bf78ff087431 */ /* 0x000fe400000001ff */
        /* <DEDUP_REMOVED lines=8> */
[----:B------:R-:W-:-:S03]  /*199e0*/  IMAD.MOV.U32 R7, RZ, RZ, 0x3f800000 ;  /* 0x3f800000ff077424 */ /* 0x000fc600078e00ff */
        /* <DEDUP_REMOVED lines=11> */
[----:B------:R-:W-:Y:S01]  /*19aa0*/  FFMA R6, R5, -R8, 0.10546888411045074463 ;  /* 0x3dd8001205067423 */ /* 0x000fe20000000808 */
[----:B------:R-:W-:-:S03]  /*19ab0*/  HFMA2 R8, -RZ, RZ, 1.125, -9232 ;  /* 0x3c80f082ff087431 */ /* 0x000fc600000001ff */
        /* <DEDUP_REMOVED lines=31> */
.L_x_933:
[----:B------:R-:W-:Y:S01]  /*19cb0*/  HFMA2 R4, -RZ, RZ, 3.7421875, 0 ;  /* 0x437c0000ff047431 */ /* 0x000fe200000001ff */
[----:B------:R-:W-:Y:S01]  /*19cc0*/  MOV R5, 0x3bbb989d ;  /* 0x3bbb989d00057802 */ /* 0x000fe20000000f00 */
[----:B------:R-:W-:-:S04]  /*19cd0*/  IMAD.MOV.U32 R11, RZ, RZ, 0x3f800000 ;  /* 0x3f800000ff0b7424 */ /* 0x000fc800078e00ff */
[----:B------:R-:W-:-:S04]  /*19ce0*/  FFMA.SAT R5, R0, R5, 0.5 ;  /* 0x3f00000000057423 */ /* 0x000fc80000002005 */
[----:B------:R-:W-:-:S04]  /*19cf0*/  FFMA.RM R4, R5, R4, 12582913 ;  /* 0x4b40000105047423 */ /* 0x000fc80000004004 */
[C---:B------:R-:W-:Y:S01]  /*19d00*/  FADD R5, R4.reuse, -12583039 ;  /* 0xcb40007f04057421 */ /* 0x040fe20000000000 */
[----:B------:R-:W-:-:S03]  /*19d10*/  SHF.L.U32 R4, R4, 0x17, RZ ;  /* 0x0000001704047819 */ /* 0x000fc600000006ff */
[----:B------:R-:W-:-:S04]  /*19d20*/  FFMA R5, R0, 1.4426950216293334961, -R5 ;  /* 0x3fb8aa3b00057823 */ /* 0x000fc80000000805 */
[----:B------:R-:W-:-:S06]  /*19d30*/  FFMA R5, R0, 1.925963033500011079e-08, R5 ;  /* 0x32a5706000057823 */ /* 0x000fcc0000000005 */
[----:B------:R-:W0:Y:S02]  /*19d40*/  MUFU.EX2 R5, R5 ;  /* 0x0000000500057308 */ /* 0x000e240000000800 */
[----:B0-----:R-:W-:-:S04]  /*19d50*/  FMUL R4, R4, R5 ;  /* 0x0000000504047220 */ /* 0x001fc80000400000 */
[C---:B------:R-:W-:Y:S01]  /*19d60*/  FADD.RZ R0, R4.reuse, 1 ;  /* 0x3f80000004007421 */ /* 0x040fe2000000c000 */
[----:B------:R-:W-:-:S04]  /*19d70*/  ISETP.GE.U32.AND P0, PT, R4, 0x7f800000, PT ;  /* 0x7f8000000400780c */ /* 0x000fc80003f06070 */
[----:B------:R-:W-:-:S04]  /*19d80*/  IADD3 R0, PT, PT, R0, -0x3f400000, RZ ;  /* 0xc0c0000000007810 */ /* 0x000fc80007ffe0ff */
[----:B------:R-:W-:-:S04]  /*19d90*/  LOP3.LUT R7, R0, 0xff800000, RZ, 0xc0, !PT ;  /* 0xff80000000077812 */ /* 0x000fc800078ec0ff */
[C---:B------:R-:W-:Y:S02]  /*19da0*/  IADD3 R0, PT, PT, -R7.reuse, 0x40800000, RZ ;  /* 0x4080000007007810 */ /* 0x040fe40007ffe1ff */
[----:B------:R-:W-:Y:S02]  /*19db0*/  IADD3 R9, PT, PT, -R7, R4, RZ ;  /* 0x0000000407097210 */ /* 0x000fe40007ffe1ff */
[----:B------:R-:W-:Y:S01]  /*19dc0*/  I2FP.F32.S32 R7, R7 ;  /* 0x0000000700077245 */ /* 0x000fe20000201400 */
[----:B------:R-:W-:Y:S01]  /*19dd0*/  FFMA R0, R0, 0.25, -R11 ;  /* 0x3e80000000007823 */ /* 0x000fe2000000080b */
[----:B------:R-:W-:-:S03]  /*19de0*/  MOV R11, 0x3d39bf78 ;  /* 0x3d39bf78000b7802 */ /* 0x000fc60000000f00 */
        /* <DEDUP_REMOVED lines=20> */
.L_x_932:
        /* <DEDUP_REMOVED lines=19> */
[----:B------:R-:W-:Y:S02]  /*1a060*/  MOV R15, R9 ;  /* 0x00000009000f7202 */ /* 0x000fe40000000f00 */
[----:B------:R-:W-:-:S07]  /*1a070*/  MOV R4, 0x1a090 ;  /* 0x0001a09000047802 */ /* 0x000fce0000000f00 */
[----:B------:R-:W-:Y:S05]  /*1a080*/  CALL.REL.NOINC `($__internal_2_$__cuda_sm3x_div_rn_noftz_f32_slowpath) ;  /* 0x0000000400547944 */ /* 0x000fea0003c00000 */
[----:B------:R-:W-:-:S07]  /*1a090*/  MOV R15, R21 ;  /* 0x00000015000f7202 */ /* 0x000fce0000000f00 */
.L_x_264:
[----:B------:R-:W-:Y:S05]  /*1a0a0*/  BSYNC.RECONVERGENT B1 ;  /* 0x0000000000017941 */ /* 0x000fea0003800200 */
.L_x_245:
[----:B------:R-:W-:Y:S05]  /*1a0b0*/  BSYNC.RECONVERGENT B0 ;  /* 0x0000000000007941 */ /* 0x000fea0003800200 */
.L_x_207:
[----:B------:R-:W5:Y:S01]  /*1a0c0*/  LDCU.64 UR4, c[0x0][0x380] ;  /* 0x00007000ff0477ac */ /* 0x000f620008000a00 */
[----:B01-3--:R-:W-:Y:S02]  /*1a0d0*/  F2FP.F16.F32.PACK_AB R15, RZ, R15 ;  /* 0x0000000fff0f723e */ /* 0x00bfe400000000ff */
[----:B-----5:R-:W-:-:S04]  /*1a0e0*/  IADD3 R4, P0, PT, R3, UR4, RZ ;  /* 0x0000000403047c10 */ /* 0x020fc8000ff1e0ff */
[----:B------:R-:W-:-:S05]  /*1a0f0*/  IADD3.X R5, PT, PT, R2, UR5, RZ, P0, !PT ;  /* 0x0000000502057c10 */ /* 0x000fca00087fe4ff */
[----:B------:R-:W-:Y:S01]  /*1a100*/  STG.E.U16 desc[UR6][R4.64], R15 ;  /* 0x0000000f04007986 */ /* 0x000fe2000c101506 */
[----:B------:R-:W-:Y:S05]  /*1a110*/  EXIT ;  /* 0x000000000000794d */ /* 0x000fea0003800000 */
        .weak           $__internal_0_$__cuda_sm20_rcp_rn_f32_slowpath
        .type           $__internal_0_$__cuda_sm20_rcp_rn_f32_slowpath,@function
        .size           $__internal_0_$__cuda_sm20_rcp_rn_f32_slowpath,($__internal_1_$__cuda_sm20_sqrt_rn_f32_slowpath - $__internal_0_$__cuda_sm20_rcp_rn_f32_slowpath)
$__internal_0_$__cuda_sm20_rcp_rn_f32_slowpath:
[----:B------:R-:W-:Y:S01]  /*1a120*/  SHF.L.U32 R4, R0, 0x1, RZ ;  /* 0x0000000100047819 */ /* 0x000fe200000006ff */
[----:B------:R-:W-:Y:S03]  /*1a130*/  BSSY.RECONVERGENT B2, `(.L_x_265) ;  /* 0x0000030000027945 */ /* 0x000fe60003800200 */
[----:B------:R-:W-:-:S04]  /*1a140*/  SHF.R.U32.HI R4, RZ, 0x18, R4 ;  /* 0x00000018ff047819 */ /* 0x000fc80000011604 */
[----:B------:R-:W-:-:S13]  /*1a150*/  ISETP.NE.U32.AND P0, PT, R4, RZ, PT ;  /* 0x000000ff0400720c */ /* 0x000fda0003f05070 */
[----:B------:R-:W-:Y:S05]  /*1a160*/  @P0 BRA `(.L_x_266) ;  /* 0x0000000000280947 */ /* 0x000fea0003800000 */
[----:B------:R-:W-:-:S05]  /*1a170*/  IMAD.SHL.U32 R4, R0, 0x2, RZ ;  /* 0x0000000200047824 */ /* 0x000fca00078e00ff */
[----:B------:R-:W-:-:S13]  /*1a180*/  ISETP.NE.AND P0, PT, R4, RZ, PT ;  /* 0x000000ff0400720c */ /* 0x000fda0003f05270 */
[----:B------:R-:W-:Y:S01]  /*1a190*/  @P0 FFMA R15, R0, 1.84467440737095516160e+19, RZ ;  /* 0x5f800000000f0823 */ /* 0x000fe200000000ff */
[----:B------:R-:W-:Y:S08]  /*1a1a0*/  @!P0 MUFU.RCP R5, R0 ;  /* 0x0000000000058308 */ /* 0x000ff00000001000 */
[----:B------:R-:W0:Y:S02]  /*1a1b0*/  @P0 MUFU.RCP R4, R15 ;  /* 0x0000000f00040308 */ /* 0x000e240000001000 */
[----:B0-----:R-:W-:-:S04]  /*1a1c0*/  @P0 FFMA R16, R15, R4, -1 ;  /* 0xbf8000000f100423 */ /* 0x001fc80000000004 */
[----:B------:R-:W-:-:S04]  /*1a1d0*/  @P0 FADD.FTZ R17, -R16, -RZ ;  /* 0x800000ff10110221 */ /* 0x000fc80000010100 */
[----:B------:R-:W-:-:S04]  /*1a1e0*/  @P0 FFMA R4, R4, R17, R4 ;  /* 0x0000001104040223 */ /* 0x000fc80000000004 */
[----:B------:R-:W-:Y:S01]  /*1a1f0*/  @P0 FFMA R5, R4, 1.84467440737095516160e+19, RZ ;  /* 0x5f80000004050823 */ /* 0x000fe200000000ff */
[----:B------:R-:W-:Y:S06]  /*1a200*/  BRA `(.L_x_267) ;  /* 0x0000000000887947 */ /* 0x000fec0003800000 */
.L_x_266:
[----:B------:R-:W-:-:S04]  /*1a210*/  IADD3 R5, PT, PT, R4, -0xfd, RZ ;  /* 0xffffff0304057810 */ /* 0x000fc80007ffe0ff */
[----:B------:R-:W-:-:S13]  /*1a220*/  ISETP.GT.U32.AND P0, PT, R5, 0x1, PT ;  /* 0x000000010500780c */ /* 0x000fda0003f04070 */
[----:B------:R-:W-:Y:S05]  /*1a230*/  @P0 BRA `(.L_x_268) ;  /* 0x0000000000780947 */ /* 0x000fea0003800000 */
[----:B------:R-:W-:Y:S01]  /*1a240*/  LOP3.LUT R15, R0, 0x7fffff, RZ, 0xc0, !PT ;  /* 0x007fffff000f7812 */ /* 0x000fe200078ec0ff */
[----:B------:R-:W-:Y:S02]  /*1a250*/  HFMA2 R18, -RZ, RZ, 0, 1.78813934326171875e-07 ;  /* 0x00000003ff127431 */ /* 0x000fe400000001ff */
[----:B------:R-:W-:Y:S01]  /*1a260*/  VIADD R4, R4, 0xffffff04 ;  /* 0xffffff0404047836 */ /* 0x000fe20000000000 */
[----:B------:R-:W-:-:S04]  /*1a270*/  LOP3.LUT R20, R15, 0x3f800000, RZ, 0xfc, !PT ;  /* 0x3f8000000f147812 */ /* 0x000fc800078efcff */
[----:B------:R-:W0:Y:S01]  /*1a280*/  MUFU.RCP R17, R20 ;  /* 0x0000001400117308 */ /* 0x000e220000001000 */
[----:B------:R-:W-:Y:S01]  /*1a290*/  SHF.L.U32 R18, R18, R5, RZ ;  /* 0x0000000512127219 */ /* 0x000fe200000006ff */
[----:B0-----:R-:W-:-:S04]  /*1a2a0*/  FFMA R15, R20, R17, -1 ;  /* 0xbf800000140f7423 */ /* 0x001fc80000000011 */
[----:B------:R-:W-:-:S04]  /*1a2b0*/  FADD.FTZ R22, -R15, -RZ ;  /* 0x800000ff0f167221 */ /* 0x000fc80000010100 */
[CCC-:B------:R-:W-:Y:S01]  /*1a2c0*/  FFMA.RM R16, R17.reuse, R22.reuse, R17.reuse ;  /* 0x0000001611107223 */ /* 0x1c0fe20000004011 */
[----:B------:R-:W-:-:S04]  /*1a2d0*/  FFMA.RP R17, R17, R22, R17 ;  /* 0x0000001611117223 */ /* 0x000fc80000008011 */
[C---:B------:R-:W-:Y:S02]  /*1a2e0*/  LOP3.LUT R15, R16.reuse, 0x7fffff, RZ, 0xc0, !PT ;  /* 0x007fffff100f7812 */ /* 0x040fe400078ec0ff */
[----:B------:R-:W-:Y:S02]  /*1a2f0*/  FSETP.NEU.FTZ.AND P0, PT, R16, R17, PT ;  /* 0x000000111000720b */ /* 0x000fe40003f1d000 */
[----:B------:R-:W-:Y:S02]  /*1a300*/  LOP3.LUT R15, R15, 0x800000, RZ, 0xfc, !PT ;  /* 0x008000000f0f7812 */ /* 0x000fe400078efcff */
[----:B------:R-:W-:Y:S02]  /*1a310*/  SEL R16, RZ, 0xffffffff, !P0 ;  /* 0xffffffffff107807 */ /* 0x000fe40004000000 */
[----:B------:R-:W-:Y:S02]  /*1a320*/  LOP3.LUT R18, R18, R15, RZ, 0xc0, !PT ;  /* 0x0000000f12127212 */ /* 0x000fe400078ec0ff */
[----:B------:R-:W-:-:S02]  /*1a330*/  IADD3 R16, PT, PT, -R16, RZ, RZ ;  /* 0x000000ff10107210 */ /* 0x000fc40007ffe1ff */
[-C--:B------:R-:W-:Y:S02]  /*1a340*/  SHF.R.U32.HI R18, RZ, R5.reuse, R18 ;  /* 0x00000005ff127219 */ /* 0x080fe40000011612 */
[----:B------:R-:W-:Y:S02]  /*1a350*/  LOP3.LUT P1, RZ, R16, R5, R15, 0xf8, !PT ;  /* 0x0000000510ff7212 */ /* 0x000fe4000782f80f */
[C---:B------:R-:W-:Y:S02]  /*1a360*/  LOP3.LUT P0, RZ, R18.reuse, 0x1, RZ, 0xc0, !PT ;  /* 0x0000000112ff7812 */ /* 0x040fe4000780c0ff */
[----:B------:R-:W-:-:S04]  /*1a370*/  LOP3.LUT P2, RZ, R18, 0x2, RZ, 0xc0, !PT ;  /* 0x0000000212ff7812 */ /* 0x000fc8000784c0ff */
[----:B------:R-:W-:Y:S02]  /*1a380*/  PLOP3.LUT P0, PT, P0, P1, P2, 0xe0, 0x0 ;  /* 0x000000000000781c */ /* 0x000fe40000703c20 */
[----:B------:R-:W-:Y:S02]  /*1a390*/  LOP3.LUT P1, RZ, R0, 0x7fffff, RZ, 0xc0, !PT ;  /* 0x007fffff00ff7812 */ /* 0x000fe4000782c0ff */
[----:B------:R-:W-:-:S04]  /*1a3a0*/  SEL R5, RZ, 0x1, !P0 ;  /* 0x00000001ff057807 */ /* 0x000fc80004000000 */
[----:B------:R-:W-:-:S04]  /*1a3b0*/  IADD3 R5, PT, PT, -R5, RZ, RZ ;  /* 0x000000ff05057210 */ /* 0x000fc80007ffe1ff */
[----:B------:R-:W-:Y:S02]  /*1a3c0*/  ISETP.GE.AND P0, PT, R5, RZ, PT ;  /* 0x000000ff0500720c */ /* 0x000fe40003f06270 */
[----:B------:R-:W-:-:S11]  /*1a3d0*/  SHF.R.U32.HI R5, RZ, R4, R15 ;  /* 0x00000004ff057219 */ /* 0x000fd6000001160f */
[----:B------:R-:W-:-:S04]  /*1a3e0*/  @!P0 IADD3 R5, PT, PT, R5, 0x1, RZ ;  /* 0x0000000105058810 */ /* 0x000fc80007ffe0ff */
[----:B------:R-:W-:-:S04]  /*1a3f0*/  @!P1 SHF.L.U32 R5, R5, 0x1, RZ ;  /* 0x0000000105059819 */ /* 0x000fc800000006ff */
[----:B------:R-:W-:Y:S01]  /*1a400*/  LOP3.LUT R5, R5, 0x80000000, R0, 0xf8, !PT ;  /* 0x8000000005057812 */ /* 0x000fe200078ef800 */
[----:B------:R-:W-:Y:S06]  /*1a410*/  BRA `(.L_x_267) ;  /* 0x0000000000047947 */ /* 0x000fec0003800000 */
.L_x_268:
[----:B------:R0:W1:Y:S02]  /*1a420*/  MUFU.RCP R5, R0 ;  /* 0x0000000000057308 */ /* 0x0000640000001000 */
.L_x_267:
[----:B------:R-:W-:Y:S05]  /*1a430*/  BSYNC.RECONVERGENT B2 ;  /* 0x0000000000027941 */ /* 0x000fea0003800200 */
.L_x_265:
[----:B-1----:R-:W-:Y:S01]  /*1a440*/  MOV R21, R5 ;  /* 0x0000000500157202 */ /* 0x002fe20000000f00 */
[----:B------:R-:W-:Y:S01]  /*1a450*/  IMAD.MOV.U32 R5, RZ, RZ, 0x0 ;  /* 0x00000000ff057424 */ /* 0x000fe200078e00ff */
[----:B------:R-:W-:-:S04]  /*1a460*/  MOV R4, R14 ;  /* 0x0000000e00047202 */ /* 0x000fc80000000f00 */
[----:B0-----:R-:W-:Y:S05]  /*1a470*/  RET.REL.NODEC R4 `(unary_half_kernel) ;  /* 0xfffffe5804e07950 */ /* 0x001fea0003c3ffff */
        .weak           $__internal_1_$__cuda_sm20_sqrt_rn_f32_slowpath
        .type           $__internal_1_$__cuda_sm20_sqrt_rn_f32_slowpath,@function
        .size           $__internal_1_$__cuda_sm20_sqrt_rn_f32_slowpath,($__internal_2_$__cuda_sm3x_div_rn_noftz_f32_slowpath - $__internal_1_$__cuda_sm20_sqrt_rn_f32_slowpath)
$__internal_1_$__cuda_sm20_sqrt_rn_f32_slowpath:
[----:B------:R-:W-:-:S13]  /*1a480*/  LOP3.LUT P0, RZ, R0, 0x7fffffff, RZ, 0xc0, !PT ;  /* 0x7fffffff00ff7812 */ /* 0x000fda000780c0ff */
[----:B------:R-:W-:Y:S01]  /*1a490*/  @!P0 MOV R14, R0 ;  /* 0x00000000000e8202 */ /* 0x000fe20000000f00 */
[----:B------:R-:W-:Y:S06]  /*1a4a0*/  @!P0 BRA `(.L_x_269) ;  /* 0x0000000000408947 */ /* 0x000fec0003800000 */
[----:B------:R-:W-:-:S13]  /*1a4b0*/  FSETP.GEU.FTZ.AND P0, PT, R0, RZ, PT ;  /* 0x000000ff0000720b */ /* 0x000fda0003f1e000 */
[----:B------:R-:W-:Y:S01]  /*1a4c0*/  @!P0 MOV R14, 0x7fffffff ;  /* 0x7fffffff000e8802 */ /* 0x000fe20000000f00 */
[----:B------:R-:W-:Y:S06]  /*1a4d0*/  @!P0 BRA `(.L_x_269) ;  /* 0x0000000000348947 */ /* 0x000fec0003800000 */
[----:B------:R-:W-:-:S13]  /*1a4e0*/  FSETP.GTU.FTZ.AND P0, PT, |R0|, +INF , PT ;  /* 0x7f8000000000780b */ /* 0x000fda0003f1c200 */
[----:B------:R-:W-:Y:S01]  /*1a4f0*/  @P0 FADD.FTZ R14, R0, 1 ;  /* 0x3f800000000e0421 */ /* 0x000fe20000010000 */
[----:B------:R-:W-:Y:S06]  /*1a500*/  @P0 BRA `(.L_x_269) ;  /* 0x0000000000280947 */ /* 0x000fec0003800000 */
[----:B------:R-:W-:-:S13]  /*1a510*/  FSETP.NEU.FTZ.AND P0, PT, |R0|, +INF , PT ;  /* 0x7f8000000000780b */ /* 0x000fda0003f1d200 */
[----:B------:R-:W-:-:S04]  /*1a520*/  @P0 FFMA R16, R0, 1.84467440737095516160e+19, RZ ;  /* 0x5f80000000100823 */ /* 0x000fc800000000ff */
[----:B------:R-:W0:Y:S02]  /*1a530*/  @P0 MUFU.RSQ R15, R16 ;  /* 0x00000010000f0308 */ /* 0x000e240000001400 */
[----:B0-----:R-:W-:Y:S01]  /*1a540*/  @P0 FMUL.FTZ R5, R16, R15 ;  /* 0x0000000f10050220 */ /* 0x001fe20000410000 */
[----:B------:R-:W-:-:S03]  /*1a550*/  @P0 FMUL.FTZ R15, R15, 0.5 ;  /* 0x3f0000000f0f0820 */ /* 0x000fc60000410000 */
[----:B------:R-:W-:-:S04]  /*1a560*/  @P0 FADD.FTZ R14, -R5, -RZ ;  /* 0x800000ff050e0221 */ /* 0x000fc80000010100 */
[----:B------:R-:W-:Y:S01]  /*1a570*/  @P0 FFMA R18, R5, R14, R16 ;  /* 0x0000000e05120223 */ /* 0x000fe20000000010 */
[----:B------:R-:W-:-:S03]  /*1a580*/  @!P0 MOV R14, R0 ;  /* 0x00000000000e8202 */ /* 0x000fc60000000f00 */
[----:B------:R-:W-:-:S04]  /*1a590*/  @P0 FFMA R15, R18, R15, R5 ;  /* 0x0000000f120f0223 */ /* 0x000fc80000000005 */
[----:B------:R-:W-:-:S07]  /*1a5a0*/  @P0 FMUL.FTZ R14, R15, 2.3283064365386962891e-10 ;  /* 0x2f8000000f0e0820 */ /* 0x000fce0000410000 */
.L_x_269:
[----:B------:R-:W-:Y:S01]  /*1a5b0*/  IMAD.MOV.U32 R5, RZ, RZ, 0x0 ;  /* 0x00000000ff057424 */ /* 0x000fe200078e00ff */
[----:B------:R-:W-:-:S03]  /*1a5c0*/  MOV R21, R14 ;  /* 0x0000000e00157202 */ /* 0x000fc60000000f00 */
[----:B------:R-:W-:Y:S05]  /*1a5d0*/  RET.REL.NODEC R4 `(unary_half_kernel) ;  /* 0xfffffe5804887950 */ /* 0x000fea0003c3ffff */
        .weak           $__internal_2_$__cuda_sm3x_div_rn_noftz_f32_slowpath
        .type           $__internal_2_$__cuda_sm3x_div_rn_noftz_f32_slowpath,@function
        .size           $__internal_2_$__cuda_sm3x_div_rn_noftz_f32_slowpath,(.L_x_1109 - $__internal_2_$__cuda_sm3x_div_rn_noftz_f32_slowpath)
$__internal_2_$__cuda_sm3x_div_rn_noftz_f32_slowpath:
[----:B------:R-:W-:Y:S01]  /*1a5e0*/  SHF.R.U32.HI R5, RZ, 0x17, R15 ;  /* 0x00000017ff057819 */ /* 0x000fe2000001160f */
[----:B------:R-:W-:Y:S01]  /*1a5f0*/  BSSY.RECONVERGENT B2, `(.L_x_270) ;  /* 0x0000064000027945 */ /* 0x000fe20003800200 */
[----:B------:R-:W-:Y:S02]  /*1a600*/  SHF.R.U32.HI R16, RZ, 0x17, R0 ;  /* 0x00000017ff107819 */ /* 0x000fe40000011600 */
[----:B------:R-:W-:Y:S02]  /*1a610*/  LOP3.LUT R5, R5, 0xff, RZ, 0xc0, !PT ;  /* 0x000000ff05057812 */ /* 0x000fe400078ec0ff */
[----:B------:R-:W-:Y:S02]  /*1a620*/  LOP3.LUT R16, R16, 0xff, RZ, 0xc0, !PT ;  /* 0x000000ff10107812 */ /* 0x000fe400078ec0ff */
[----:B------:R-:W-:Y:S02]  /*1a630*/  IADD3 R17, PT, PT, R5, -0x1, RZ ;  /* 0xffffffff05117810 */ /* 0x000fe40007ffe0ff */
[----:B------:R-:W-:-:S02]  /*1a640*/  IADD3 R14, PT, PT, R16, -0x1, RZ ;  /* 0xffffffff100e7810 */ /* 0x000fc40007ffe0ff */
[----:B------:R-:W-:-:S04]  /*1a650*/  ISETP.GT.U32.AND P0, PT, R17, 0xfd, PT ;  /* 0x000000fd1100780c */ /* 0x000fc80003f04070 */
[----:B------:R-:W-:-:S13]  /*1a660*/  ISETP.GT.U32.OR P0, PT, R14, 0xfd, P0 ;  /* 0x000000fd0e00780c */ /* 0x000fda0000704470 */
[----:B------:R-:W-:Y:S01]  /*1a670*/  @!P0 MOV R14, RZ ;  /* 0x000000ff000e8202 */ /* 0x000fe20000000f00 */
[----:B------:R-:W-:Y:S06]  /*1a680*/  @!P0 BRA `(.L_x_271) ;  /* 0x0000000000648947 */ /* 0x000fec0003800000 */
[----:B------:R-:W-:Y:S02]  /*1a690*/  FSETP.GTU.FTZ.AND P0, PT, |R0|, +INF , PT ;  /* 0x7f8000000000780b */ /* 0x000fe40003f1c200 */
[----:B------:R-:W-:-:S04]  /*1a6a0*/  FSETP.GTU.FTZ.AND P1, PT, |R15|, +INF , PT ;  /* 0x7f8000000f00780b */ /* 0x000fc80003f3c200 */
[----:B------:R-:W-:-:S13]  /*1a6b0*/  PLOP3.LUT P0, PT, P0, P1, PT, 0xf8, 0x8f ;  /* 0x00000000008f781c */ /* 0x000fda0000703f70 */
[----:B------:R-:W-:Y:S05]  /*1a6c0*/  @P0 BRA `(.L_x_272) ;  /* 0x0000000400540947 */ /* 0x000fea0003800000 */
[----:B------:R-:W-:-:S13]  /*1a6d0*/  LOP3.LUT P0, RZ, R15, 0x7fffffff, R0, 0xc8, !PT ;  /* 0x7fffffff0fff7812 */ /* 0x000fda000780c800 */
[----:B------:R-:W-:Y:S05]  /*1a6e0*/  @!P0 BRA `(.L_x_273) ;  /* 0x0000000400448947 */ /* 0x000fea0003800000 */
[C---:B------:R-:W-:Y:S02]  /*1a6f0*/  FSETP.NEU.FTZ.AND P0, PT, |R0|.reuse, +INF , PT ;  /* 0x7f8000000000780b */ /* 0x040fe40003f1d200 */
[----:B------:R-:W-:Y:S02]  /*1a700*/  FSETP.NEU.FTZ.AND P2, PT, |R15|, +INF , PT ;  /* 0x7f8000000f00780b */ /* 0x000fe40003f5d200 */
[----:B------:R-:W-:-:S11]  /*1a710*/  FSETP.NEU.FTZ.AND P1, PT, |R0|, +INF , PT ;  /* 0x7f8000000000780b */ /* 0x000fd60003f3d200 */
[----:B------:R-:W-:Y:S05]  /*1a720*/  @!P2 BRA !P0, `(.L_x_273) ;  /* 0x000000040034a947 */ /* 0x000fea0004000000 */
[----:B------:R-:W-:-:S04]  /*1a730*/  LOP3.LUT P0, RZ, R0, 0x7fffffff, RZ, 0xc0, !PT ;  /* 0x7fffffff00ff7812 */ /* 0x000fc8000780c0ff */
[----:B------:R-:W-:-:S13]  /*1a740*/  PLOP3.LUT P0, PT, P2, P0, PT, 0x2f, 0xf2 ;  /* 0x0000000000f2781c */ /* 0x000fda0001700577 */
[----:B------:R-:W-:Y:S05]  /*1a750*/  @P0 BRA `(.L_x_274) ;  /* 0x0000000400200947 */ /* 0x000fea0003800000 */
[----:B------:R-:W-:-:S04]  /*1a760*/  LOP3.LUT P0, RZ, R15, 0x7fffffff, RZ, 0xc0, !PT ;  /* 0x7fffffff0fff7812 */ /* 0x000fc8000780c0ff */
[----:B------:R-:W-:-:S13]  /*1a770*/  PLOP3.LUT P0, PT, P1, P0, PT, 0x2f, 0xf2 ;  /* 0x0000000000f2781c */ /* 0x000fda0000f00577 */
[----:B------:R-:W-:Y:S05]  /*1a780*/  @P0 BRA `(.L_x_275) ;  /* 0x0000000400080947 */ /* 0x000fea0003800000 */
[----:B------:R-:W-:-:S04]  /*1a790*/  IADD3 R14, PT, PT, R16, -0x1, RZ ;  /* 0xffffffff100e7810 */ /* 0x000fc80007ffe0ff */
[----:B------:R-:W-:Y:S01]  /*1a7a0*/  ISETP.GE.AND P0, PT, R14, RZ, PT ;  /* 0x000000ff0e00720c */ /* 0x000fe20003f06270 */
[----:B------:R-:W-:-:S05]  /*1a7b0*/  VIADD R14, R5, 0xffffffff ;  /* 0xffffffff050e7836 */ /* 0x000fca0000000000 */
[----:B------:R-:W-:-:S07]  /*1a7c0*/  ISETP.GE.AND P1, PT, R14, RZ, PT ;  /* 0x000000ff0e00720c */ /* 0x000fce0003f26270 */
[----:B------:R-:W-:Y:S01]  /*1a7d0*/  @P0 MOV R14, RZ ;  /* 0x000000ff000e0202 */ /* 0x000fe20000000f00 */
[----:B------:R-:W-:Y:S01]  /*1a7e0*/  @!P0 FFMA R0, R0, 1.84467440737095516160e+19, RZ ;  /* 0x5f80000000008823 */ /* 0x000fe200000000ff */
[----:B------:R-:W-:-:S04]  /*1a7f0*/  @!P0 MOV R14, 0xffffffc0 ;  /* 0xffffffc0000e8802 */ /* 0x000fc80000000f00 */
[----:B------:R-:W-:Y:S01]  /*1a800*/  @!P1 FFMA R15, R15, 1.84467440737095516160e+19, RZ ;  /* 0x5f8000000f0f9823 */ /* 0x000fe200000000ff */
[----:B------:R-:W-:-:S07]  /*1a810*/  @!P1 IADD3 R14, PT, PT, R14, 0x40, RZ ;  /* 0x000000400e0e9810 */ /* 0x000fce0007ffe0ff */
.L_x_271:
[----:B------:R-:W-:Y:S01]  /*1a820*/  LEA R18, R5, 0xc0800000, 0x17 ;  /* 0xc080000005127811 */ /* 0x000fe200078eb8ff */
[----:B------:R-:W-:Y:S01]  /*1a830*/  VIADD R16, R16, 0xffffff81 ;  /* 0xffffff8110107836 */ /* 0x000fe20000000000 */
[----:B------:R-:W-:Y:S02]  /*1a840*/  BSSY.RECONVERGENT B3, `(.L_x_276) ;  /* 0x0000035000037945 */ /* 0x000fe40003800200 */
[----:B------:R-:W-:Y:S01]  /*1a850*/  IADD3 R21, PT, PT, -R18, R15, RZ ;  /* 0x0000000f12157210 */ /* 0x000fe20007ffe1ff */
[----:B------:R-:W-:-:S03]  /*1a860*/  IMAD R0, R16, -0x800000, R0 ;  /* 0xff80000010007824 */ /* 0x000fc600078e0200 */
[----:B------:R0:W1:Y:S01]  /*1a870*/  MUFU.RCP R18, R21 ;  /* 0x0000001500127308 */ /* 0x0000620000001000 */
[----:B------:R-:W-:Y:S01]  /*1a880*/  FADD.FTZ R17, -R21, -RZ ;  /* 0x800000ff15117221 */ /* 0x000fe20000010100 */
[----:B0-----:R-:W-:-:S04]  /*1a890*/  IADD3 R21, PT, PT, R16, 0x7f, -R5 ;  /* 0x0000007f10157810 */ /* 0x001fc80007ffe805 */
[----:B------:R-:W-:Y:S01]  /*1a8a0*/  IADD3 R21, PT, PT, R21, R14, RZ ;  /* 0x0000000e15157210 */ /* 0x000fe20007ffe0ff */
[----:B-1----:R-:W-:-:S04]  /*1a8b0*/  FFMA R15, R18, R17, 1 ;  /* 0x3f800000120f7423 */ /* 0x002fc80000000011 */
[----:B------:R-:W-:-:S04]  /*1a8c0*/  FFMA R15, R18, R15, R18 ;  /* 0x0000000f120f7223 */ /* 0x000fc80000000012 */
[----:B------:R-:W-:-:S04]  /*1a8d0*/  FFMA R18, R0, R15, RZ ;  /* 0x0000000f00127223 */ /* 0x000fc800000000ff */
[----:B------:R-:W-:-:S04]  /*1a8e0*/  FFMA R20, R17, R18, R0 ;  /* 0x0000001211147223 */ /* 0x000fc80000000000 */
[----:B------:R-:W-:-:S04]  /*1a8f0*/  FFMA R20, R15, R20, R18 ;  /* 0x000000140f147223 */ /* 0x000fc80000000012 */
[----:B------:R-:W-:-:S04]  /*1a900*/  FFMA R17, R17, R20, R0 ;  /* 0x0000001411117223 */ /* 0x000fc80000000000 */
[----:B------:R-:W-:-:S05]  /*1a910*/  FFMA R0, R15, R17, R20 ;  /* 0x000000110f007223 */ /* 0x000fca0000000014 */
[----:B------:R-:W-:-:S04]  /*1a920*/  SHF.R.U32.HI R5, RZ, 0x17, R0 ;  /* 0x00000017ff057819 */ /* 0x000fc80000011600 */
[----:B------:R-:W-:-:S04]  /*1a930*/  LOP3.LUT R14, R5, 0xff, RZ, 0xc0, !PT ;  /* 0x000000ff050e7812 */ /* 0x000fc800078ec0ff */
[----:B------:R-:W-:-:S04]  /*1a940*/  IADD3 R5, PT, PT, R14, R21, RZ ;  /* 0x000000150e057210 */ /* 0x000fc80007ffe0ff */
[----:B------:R-:W-:-:S04]  /*1a950*/  IADD3 R14, PT, PT, R5, -0x1, RZ ;  /* 0xffffffff050e7810 */ /* 0x000fc80007ffe0ff */
[----:B------:R-:W-:-:S13]  /*1a960*/  ISETP.GE.U32.AND P0, PT, R14, 0xfe, PT ;  /* 0x000000fe0e00780c */ /* 0x000fda0003f06070 */
[----:B------:R-:W-:Y:S05]  /*1a970*/  @!P0 BRA `(.L_x_277) ;  /* 0x0000000000808947 */ /* 0x000fea0003800000 */
[----:B------:R-:W-:-:S13]  /*1a980*/  ISETP.GT.AND P0, PT, R5, 0xfe, PT ;  /* 0x000000fe0500780c */ /* 0x000fda0003f04270 */
[----:B------:R-:W-:Y:S05]  /*1a990*/  @P0 BRA `(.L_x_278) ;  /* 0x00000000006c0947 */ /* 0x000fea0003800000 */
[----:B------:R-:W-:-:S13]  /*1a9a0*/  ISETP.GE.AND P0, PT, R5, 0x1, PT ;  /* 0x000000010500780c */ /* 0x000fda0003f06270 */
[----:B------:R-:W-:Y:S05]  /*1a9b0*/  @P0 BRA `(.L_x_279) ;  /* 0x0000000000740947 */ /* 0x000fea0003800000 */
[----:B------:R-:W-:Y:S02]  /*1a9c0*/  ISETP.GE.AND P0, PT, R5, -0x18, PT ;  /* 0xffffffe80500780c */ /* 0x000fe40003f06270 */
[----:B------:R-:W-:-:S11]  /*1a9d0*/  LOP3.LUT R0, R0, 0x80000000, RZ, 0xc0, !PT ;  /* 0x8000000000007812 */ /* 0x000fd600078ec0ff */
[----:B------:R-:W-:Y:S05]  /*1a9e0*/  @!P0 BRA `(.L_x_279) ;  /* 0x0000000000688947 */ /* 0x000fea0003800000 */
[CCC-:B------:R-:W-:Y:S01]  /*1a9f0*/  FFMA.RZ R14, R15.reuse, R17.reuse, R20.reuse ;  /* 0x000000110f0e7223 */ /* 0x1c0fe2000000c014 */
[CCC-:B------:R-:W-:Y:S01]  /*1aa00*/  FFMA.RP R16, R15.reuse, R17.reuse, R20.reuse ;  /* 0x000000110f107223 */ /* 0x1c0fe20000008014 */
[----:B------:R-:W-:Y:S01]  /*1aa10*/  FFMA.RM R15, R15, R17, R20 ;  /* 0x000000110f0f7223 */ /* 0x000fe20000004014 */
[C---:B------:R-:W-:Y:S02]  /*1aa20*/  IADD3 R17, PT, PT, R5.reuse, 0x20, RZ ;  /* 0x0000002005117810 */ /* 0x040fe40007ffe0ff */
[----:B------:R-:W-:Y:S02]  /*1aa30*/  LOP3.LUT R14, R14, 0x7fffff, RZ, 0xc0, !PT ;  /* 0x007fffff0e0e7812 */ /* 0x000fe400078ec0ff */
[C---:B------:R-:W-:Y:S02]  /*1aa40*/  ISETP.NE.AND P2, PT, R5.reuse, RZ, PT ;  /* 0x000000ff0500720c */ /* 0x040fe40003f45270 */
[----:B------:R-:W-:Y:S02]  /*1aa50*/  LOP3.LUT R14, R14, 0x800000, RZ, 0xfc, !PT ;  /* 0x008000000e0e7812 */ /* 0x000fe400078efcff */
[----:B------:R-:W-:Y:S01]  /*1aa60*/  ISETP.NE.AND P1, PT, R5, RZ, PT ;  /* 0x000000ff0500720c */ /* 0x000fe20003f25270 */
[----:B------:R-:W-:Y:S01]  /*1aa70*/  IMAD.MOV R5, RZ, RZ, -R5 ;  /* 0x000000ffff057224 */ /* 0x000fe200078e0a05 */
[----:B------:R-:W-:-:S02]  /*1aa80*/  SHF.L.U32 R17, R14, R17, RZ ;  /* 0x000000110e117219 */ /* 0x000fc400000006ff */
[----:B------:R-:W-:Y:S02]  /*1aa90*/  FSETP.NEU.FTZ.AND P0, PT, R16, R15, PT ;  /* 0x0000000f1000720b */ /* 0x000fe40003f1d000 */
[----:B------:R-:W-:Y:S02]  /*1aaa0*/  SEL R5, R5, RZ, P2 ;  /* 0x000000ff05057207 */ /* 0x000fe40001000000 */
[----:B------:R-:W-:Y:S02]  /*1aab0*/  ISETP.NE.AND P1, PT, R17, RZ, P1 ;  /* 0x000000ff1100720c */ /* 0x000fe40000f25270 */
[----:B------:R-:W-:Y:S02]  /*1aac0*/  SHF.R.U32.HI R5, RZ, R5, R14 ;  /* 0x00000005ff057219 */ /* 0x000fe4000001160e */
[----:B------:R-:W-:Y:S02]  /*1aad0*/  PLOP3.LUT P0, PT, P0, P1, PT, 0xf8, 0x8f ;  /* 0x00000000008f781c */ /* 0x000fe40000703f70 */
[----:B------:R-:W-:-:S02]  /*1aae0*/  SHF.R.U32.HI R15, RZ, 0x1, R5 ;  /* 0x00000001ff0f7819 */ /* 0x000fc40000011605 */
[----:B------:R-:W-:-:S04]  /*1aaf0*/  SEL R14, RZ, 0x1, !P0 ;  /* 0x00000001ff0e7807 */ /* 0x000fc80004000000 */
[----:B------:R-:W-:-:S04]  /*1ab00*/  LOP3.LUT R14, R14, 0x1, R15, 0xf8, !PT ;  /* 0x000000010e0e7812 */ /* 0x000fc800078ef80f */
[----:B------:R-:W-:-:S04]  /*1ab10*/  LOP3.LUT R14, R14, R5, RZ, 0xc0, !PT ;  /* 0x000000050e0e7212 */ /* 0x000fc800078ec0ff */
[----:B------:R-:W-:-:S04]  /*1ab20*/  IADD3 R15, PT, PT, R15, R14, RZ ;  /* 0x0000000e0f0f7210 */ /* 0x000fc80007ffe0ff */
[----:B------:R-:W-:Y:S01]  /*1ab30*/  LOP3.LUT R0, R15, R0, RZ, 0xfc, !PT ;  /* 0x000000000f007212 */ /* 0x000fe200078efcff */
[----:B------:R-:W-:Y:S06]  /*1ab40*/  BRA `(.L_x_279) ;  /* 0x0000000000107947 */ /* 0x000fec0003800000 */
.L_x_278:
[----:B------:R-:W-:-:S04]  /*1ab50*/  LOP3.LUT R0, R0, 0x80000000, RZ, 0xc0, !PT ;  /* 0x8000000000007812 */ /* 0x000fc800078ec0ff */
[----:B------:R-:W-:Y:S01]  /*1ab60*/  LOP3.LUT R0, R0, 0x7f800000, RZ, 0xfc, !PT ;  /* 0x7f80000000007812 */ /* 0x000fe200078efcff */
[----:B------:R-:W-:Y:S06]  /*1ab70*/  BRA `(.L_x_279) ;  /* 0x0000000000047947 */ /* 0x000fec0003800000 */
.L_x_277:
[----:B------:R-:W-:-:S07]  /*1ab80*/  LEA R0, R21, R0, 0x17 ;  /* 0x0000000015007211 */ /* 0x000fce00078eb8ff */
.L_x_279:
[----:B------:R-:W-:Y:S05]  /*1ab90*/  BSYNC.RECONVERGENT B3 ;  /* 0x0000000000037941 */ /* 0x000fea0003800200 */
.L_x_276:
[----:B------:R-:W-:Y:S05]  /*1aba0*/  BRA `(.L_x_280) ;  /* 0x0000000000207947 */ /* 0x000fea0003800000 */
.L_x_275:
[----:B------:R-:W-:-:S04]  /*1abb0*/  LOP3.LUT R0, R15, 0x80000000, R0, 0x48, !PT ;  /* 0x800000000f007812 */ /* 0x000fc800078e4800 */
[----:B------:R-:W-:Y:S01]  /*1abc0*/  LOP3.LUT R0, R0, 0x7f800000, RZ, 0xfc, !PT ;  /* 0x7f80000000007812 */ /* 0x000fe200078efcff */
[----:B------:R-:W-:Y:S06]  /*1abd0*/  BRA `(.L_x_280) ;  /* 0x0000000000147947 */ /* 0x000fec0003800000 */
.L_x_274:
[----:B------:R-:W-:Y:S01]  /*1abe0*/  LOP3.LUT R0, R15, 0x80000000, R0, 0x48, !PT ;  /* 0x800000000f007812 */ /* 0x000fe200078e4800 */
[----:B------:R-:W-:Y:S06]  /*1abf0*/  BRA `(.L_x_280) ;  /* 0x00000000000c7947 */ /* 0x000fec0003800000 */
.L_x_273:
[----:B------:R-:W0:Y:S01]  /*1ac00*/  MUFU.RSQ R0, -QNAN ;  /* 0xffc0000000007908 */ /* 0x000e220000001400 */
[----:B------:R-:W-:Y:S05]  /*1ac10*/  BRA `(.L_x_280) ;  /* 0x0000000000047947 */ /* 0x000fea0003800000 */
.L_x_272:
[----:B------:R-:W-:-:S07]  /*1ac20*/  FADD.FTZ R0, R0, R15 ;  /* 0x0000000f00007221 */ /* 0x000fce0000010000 */
.L_x_280:
[----:B------:R-:W-:Y:S05]  /*1ac30*/  BSYNC.RECONVERGENT B2 ;  /* 0x0000000000027941 */ /* 0x000fea0003800200 */
.L_x_270:
[----:B------:R-:W-:Y:S01]  /*1ac40*/  HFMA2 R5, -RZ, RZ, 0, 0 ;  /* 0x00000000ff057431 */ /* 0x000fe200000001ff */
[----:B0-----:R-:W-:-:S03]  /*1ac50*/  MOV R21, R0 ;  /* 0x0000000000157202 */ /* 0x001fc60000000f00 */
[----:B------:R-:W-:Y:S05]  /*1ac60*/  RET.REL.NODEC R4 `(unary_half_kernel) ;  /* 0xfffffe5004e47950 */ /* 0x000fea0003c3ffff */
.L_x_281:
        /* <DEDUP_REMOVED lines=9> */
.L_x_1109:


//--------------------- .text.elu_float_kernel    --------------------------
	.section	.text.elu_float_kernel,"ax",@progbits
	.align	128
        .global         elu_float_kernel
        .type           elu_float_kernel,@function
        .size           elu_float_kernel,(.L_x_1126 - elu_float_kernel)
        .other          elu_float_kernel,@"STO_CUDA_ENTRY STV_DEFAULT"
elu_float_kernel:
.text.elu_float_kernel:
        /* <DEDUP_REMOVED lines=10> */
[----:B--2---:R-:W-:-:S04]  /*00a0*/  ISETP.GE.U32.AND P0, PT, R2, UR6, PT ;  /* 0x0000000602007c0c */ /* 0x004fc8000bf06070 */
[----:B------:R-:W-:-:S13]  /*00b0*/  ISETP.GE.U32.AND.EX P0, PT, R3, UR7, PT, P0 ;  /* 0x0000000703007c0c */ /* 0x000fda000bf06100 */
[----:B0-----:R-:W-:Y:S05]  /*00c0*/  @P0 BRA `(.L_x_283) ;  /* 0x0000000000680947 */ /* 0x001fea0003800000 */
[----:B------:R-:W0:Y:S01]  /*00d0*/  LDCU.64 UR8, c[0x0][0x388] ;  /* 0x00007100ff0877ac */ /* 0x000e220008000a00 */
[C---:B------:R-:W-:Y:S02]  /*00e0*/  SHF.L.U32 R8, R2.reuse, 0x2, RZ ;  /* 0x0000000202087819 */ /* 0x040fe400000006ff */
[----:B------:R-:W-:Y:S02]  /*00f0*/  SHF.L.U64.HI R9, R2, 0x2, R3 ;  /* 0x0000000202097819 */ /* 0x000fe40000010203 */
[----:B0-----:R-:W-:-:S04]  /*0100*/  IADD3 R4, P0, PT, R8, UR8, RZ ;  /* 0x0000000808047c10 */ /* 0x001fc8000ff1e0ff */
[----:B------:R-:W-:-:S05]  /*0110*/  IADD3.X R5, PT, PT, R9, UR9, RZ, P0, !PT ;  /* 0x0000000909057c10 */ /* 0x000fca00087fe4ff */
[----:B------:R-:W2:Y:S01]  /*0120*/  LDG.E.CONSTANT R7, desc[UR4][R4.64] ;  /* 0x0000000404077981 */ /* 0x000ea2000c1e9900 */
[----:B------:R-:W-:Y:S01]  /*0130*/  BSSY.RECONVERGENT B1, `(.L_x_284) ;  /* 0x000000f000017945 */ /* 0x000fe20003800200 */
[----:B--2---:R-:W-:-:S13]  /*0140*/  FSETP.GT.AND P0, PT, R7, RZ, PT ;  /* 0x000000ff0700720b */ /* 0x004fda0003f04000 */
[----:B------:R-:W-:Y:S05]  /*0150*/  @P0 BRA `(.L_x_285) ;  /* 0x0000000000300947 */ /* 0x000fea0003800000 */
[----:B------:R-:W-:Y:S01]  /*0160*/  IMAD.MOV.U32 R4, RZ, RZ, 0x3bbb989d ;  /* 0x3bbb989dff047424 */ /* 0x000fe200078e00ff */
[----:B------:R-:W0:Y:S01]  /*0170*/  LDCU UR8, c[0x0][0x390] ;  /* 0x00007200ff0877ac */ /* 0x000e220008000800 */
[----:B------:R-:W-:Y:S02]  /*0180*/  IMAD.MOV.U32 R5, RZ, RZ, 0x437c0000 ;  /* 0x437c0000ff057424 */ /* 0x000fe400078e00ff */
[----:B------:R-:W-:-:S04]  /*0190*/  FFMA.SAT R4, R7, R4, 0.5 ;  /* 0x3f00000007047423 */ /* 0x000fc80000002004 */
[----:B------:R-:W-:-:S04]  /*01a0*/  FFMA.RM R4, R4, R5, 12582913 ;  /* 0x4b40000104047423 */ /* 0x000fc80000004005 */
[C---:B------:R-:W-:Y:S01]  /*01b0*/  FADD R6, R4.reuse, -12583039 ;  /* 0xcb40007f04067421 */ /* 0x040fe20000000000 */
[----:B------:R-:W-:-:S03]  /*01c0*/  SHF.L.U32 R4, R4, 0x17, RZ ;  /* 0x0000001704047819 */ /* 0x000fc600000006ff */
[----:B------:R-:W-:-:S04]  /*01d0*/  FFMA R6, R7, 1.4426950216293334961, -R6 ;  /* 0x3fb8aa3b07067823 */ /* 0x000fc80000000806 */
[----:B------:R-:W-:-:S04]  /*01e0*/  FFMA R6, R7, 1.925963033500011079e-08, R6 ;  /* 0x32a5706007067823 */ /* 0x000fc80000000006 */
[----:B------:R-:W1:Y:S02]  /*01f0*/  MUFU.EX2 R5, R6 ;  /* 0x0000000600057308 */ /* 0x000e640000000800 */
[----:B-1----:R-:W-:-:S04]  /*0200*/  FFMA R4, R4, R5, -1 ;  /* 0xbf80000004047423 */ /* 0x002fc80000000005 */
[----:B0-----:R-:W-:-:S07]  /*0210*/  FMUL R7, R4, UR8 ;  /* 0x0000000804077c20 */ /* 0x001fce0008400000 */
.L_x_285:
[----:B------:R-:W-:Y:S05]  /*0220*/  BSYNC.RECONVERGENT B1 ;  /* 0x0000000000017941 */ /* 0x000fea0003800200 */
.L_x_284:
[----:B------:R-:W0:Y:S02]  /*0230*/  LDCU.64 UR8, c[0x0][0x380] ;  /* 0x00007000ff0877ac */ /* 0x000e240008000a00 */
[----:B0-----:R-:W-:-:S04]  /*0240*/  IADD3 R4, P0, PT, R8, UR8, RZ ;  /* 0x0000000808047c10 */ /* 0x001fc8000ff1e0ff */
[----:B------:R-:W-:-:S05]  /*0250*/  IADD3.X R5, PT, PT, R9, UR9, RZ, P0, !PT ;  /* 0x0000000909057c10 */ /* 0x000fca00087fe4ff */
[----:B------:R0:W-:Y:S04]  /*0260*/  STG.E desc[UR4][R4.64], R7 ;  /* 0x0000000704007986 */ /* 0x0001e8000c101904 */
.L_x_283:
[----:B------:R-:W-:Y:S05]  /*0270*/  BSYNC.RECONVERGENT B0 ;  /* 0x0000000000007941 */ /* 0x000fea0003800200 */
.L_x_282:
[----:B0-----:R-:W-:Y:S01]  /*0280*/  IADD3 R7, P0, PT, R2, R0, RZ ;  /* 0x0000000002077210 */ /* 0x001fe20007f1e0ff */
[----:B------:R-:W-:Y:S04]  /*0290*/  BSSY.RECONVERGENT B0, `(.L_x_286) ;  /* 0x000001f000007945 */ /* 0x000fe80003800200 */
[----:B------:R-:W-:Y:S01]  /*02a0*/  IMAD.X R8, RZ, RZ, R3, P0 ;  /* 0x000000ffff087224 */ /* 0x000fe200000e0603 */
[----:B------:R-:W-:-:S04]  /*02b0*/  ISETP.GE.U32.AND P0, PT, R7, UR6, PT ;  /* 0x0000000607007c0c */ /* 0x000fc8000bf06070 */
[----:B------:R-:W-:-:S13]  /*02c0*/  ISETP.GE.U32.AND.EX P0, PT, R8, UR7, PT, P0 ;  /* 0x0000000708007c0c */ /* 0x000fda000bf06100 */
[----:B------:R-:W-:Y:S05]  /*02d0*/  @P0 BRA `(.L_x_287) ;  /* 0x0000000000680947 */ /* 0x000fea0003800000 */
[----:B------:R-:W0:Y:S01]  /*02e0*/  LDCU.64 UR8, c[0x0][0x388] ;  /* 0x00007100ff0877ac */ /* 0x000e220008000a00 */
[C---:B------:R-:W-:Y:S01]  /*02f0*/  IMAD.SHL.U32 R6, R7.reuse, 0x4, RZ ;  /* 0x0000000407067824 */ /* 0x040fe200078e00ff */
[----:B------:R-:W-:-:S04]  /*0300*/  SHF.L.U64.HI R9, R7, 0x2, R8 ;  /* 0x0000000207097819 */ /* 0x000fc80000010208 */
[----:B0-----:R-:W-:-:S04]  /*0310*/  IADD3 R2, P0, PT, R6, UR8, RZ ;  /* 0x0000000806027c10 */ /* 0x001fc8000ff1e0ff */
[----:B------:R-:W-:-:S05]  /*0320*/  IADD3.X R3, PT, PT, R9, UR9, RZ, P0, !PT ;  /* 0x0000000909037c10 */ /* 0x000fca00087fe4ff */
[----:B------:R-:W2:Y:S01]  /*0330*/  LDG.E.CONSTANT R5, desc[UR4][R2.64] ;  /* 0x0000000402057981 */ /* 0x000ea2000c1e9900 */
[----:B------:R-:W-:Y:S01]  /*0340*/  BSSY.RECONVERGENT B1, `(.L_x_288) ;  /* 0x000000f000017945 */ /* 0x000fe20003800200 */
[----:B--2---:R-:W-:-:S13]  /*0350*/  FSETP.GT.AND P0, PT, R5, RZ, PT ;  /* 0x000000ff0500720b */ /* 0x004fda0003f04000 */
[----:B------:R-:W-:Y:S05]  /*0360*/  @P0 BRA `(.L_x_289) ;  /* 0x0000000000300947 */ /* 0x000fea0003800000 */
[----:B------:R-:W-:Y:S02]  /*0370*/  HFMA2 R2, -RZ, RZ, 0.96630859375, -0.0022525787353515625 ;  /* 0x3bbb989dff027431 */ /* 0x000fe400000001ff */
[----:B------:R-:W-:Y:S01]  /*0380*/  IMAD.MOV.U32 R3, RZ, RZ, 0x437c0000 ;  /* 0x437c0000ff037424 */ /* 0x000fe200078e00ff */
[----:B------:R-:W0:Y:S02]  /*0390*/  LDCU UR8, c[0x0][0x390] ;  /* 0x00007200ff0877ac */ /* 0x000e240008000800 */
        /* <DEDUP_REMOVED lines=9> */
.L_x_289:
[----:B------:R-:W-:Y:S05]  /*0430*/  BSYNC.RECONVERGENT B1 ;  /* 0x0000000000017941 */ /* 0x000fea0003800200 */
.L_x_288:
[----:B------:R-:W0:Y:S02]  /*0440*/  LDCU.64 UR8, c[0x0][0x380] ;  /* 0x00007000ff0877ac */ /* 0x000e240008000a00 */
[----:B0-----:R-:W-:-:S04]  /*0450*/  IADD3 R2, P0, PT, R6, UR8, RZ ;  /* 0x0000000806027c10 */ /* 0x001fc8000ff1e0ff */
[----:B------:R-:W-:-:S05]  /*0460*/  IADD3.X R3, PT, PT, R9, UR9, RZ, P0, !PT ;  /* 0x0000000909037c10 */ /* 0x000fca00087fe4ff */
[----:B------:R0:W-:Y:S04]  /*0470*/  STG.E desc[UR4][R2.64], R5 ;  /* 0x0000000502007986 */ /* 0x0001e8000c101904 */
.L_x_287:
[----:B------:R-:W-:Y:S05]  /*0480*/  BSYNC.RECONVERGENT B0 ;  /* 0x0000000000007941 */ /* 0x000fea0003800200 */
.L_x_286:
[----:B------:R-:W-:Y:S01]  /*0490*/  IADD3 R7, P0, PT, R0, R7, RZ ;  /* 0x0000000700077210 */ /* 0x000fe20007f1e0ff */
[----:B------:R-:W-:Y:S04]  /*04a0*/  BSSY.RECONVERGENT B0, `(.L_x_290) ;  /* 0x000001f000007945 */ /* 0x000fe80003800200 */
[----:B------:R-:W-:Y:S01]  /*04b0*/  IMAD.X R8, RZ, RZ, R8, P0 ;  /* 0x000000ffff087224 */ /* 0x000fe200000e0608 */
[----:B------:R-:W-:-:S04]  /*04c0*/  ISETP.GE.U32.AND P0, PT, R7, UR6, PT ;  /* 0x0000000607007c0c */ /* 0x000fc8000bf06070 */
[----:B------:R-:W-:-:S13]  /*04d0*/  ISETP.GE.U32.AND.EX P0, PT, R8, UR7, PT, P0 ;  /* 0x0000000708007c0c */ /* 0x000fda000bf06100 */
[----:B------:R-:W-:Y:S05]  /*04e0*/  @P0 BRA `(.L_x_291) ;  /* 0x0000000000680947 */ /* 0x000fea0003800000 */
        /* <DEDUP_REMOVED lines=10> */
[----:B------:R-:W-:Y:S01]  /*0590*/  MOV R3, 0x437c0000 ;  /* 0x437c000000037802 */ /* 0x000fe20000000f00 */
[----:B------:R-:W0:Y:S02]  /*05a0*/  LDCU UR8, c[0x0][0x390] ;  /* 0x00007200ff0877ac */ /* 0x000e240008000800 */
[----:B------:R-:W-:-:S04]  /*05b0*/  FFMA.SAT R2, R5, R2, 0.5 ;  /* 0x3f00000005027423 */ /* 0x000fc80000002002 */
[----:B------:R-:W-:-:S04]  /*05c0*/  FFMA.RM R2, R2, R3, 12582913 ;  /* 0x4b40000102027423 */ /* 0x000fc80000004003 */
[C---:B------:R-:W-:Y:S01]  /*05d0*/  FADD R4, R2.reuse, -12583039 ;  /* 0xcb40007f02047421 */ /* 0x040fe20000000000 */
[----:B------:R-:W-:-:S03]  /*05e0*/  IMAD.SHL.U32 R2, R2, 0x800000, RZ ;  /* 0x0080000002027824 */ /* 0x000fc600078e00ff */
[----:B------:R-:W-:-:S04]  /*05f0*/  FFMA R4, R5, 1.4426950216293334961, -R4 ;  /* 0x3fb8aa3b05047823 */ /* 0x000fc80000000804 */
[----:B------:R-:W-:-:S04]  /*0600*/  FFMA R4, R5, 1.925963033500011079e-08, R4 ;  /* 0x32a5706005047823 */ /* 0x000fc80000000004 */
[----:B------:R-:W1:Y:S02]  /*0610*/  MUFU.EX2 R3, R4 ;  /* 0x0000000400037308 */ /* 0x000e640000000800 */
[----:B-1----:R-:W-:-:S04]  /*0620*/  FFMA R2, R2, R3, -1 ;  /* 0xbf80000002027423 */ /* 0x002fc80000000003 */
[----:B0-----:R-:W-:-:S07]  /*0630*/  FMUL R5, R2, UR8 ;  /* 0x0000000802057c20 */ /* 0x001fce0008400000 */
.L_x_293:
[----:B------:R-:W-:Y:S05]  /*0640*/  BSYNC.RECONVERGENT B1 ;  /* 0x0000000000017941 */ /* 0x000fea0003800200 */
.L_x_292:
[----:B------:R-:W0:Y:S02]  /*0650*/  LDCU.64 UR8, c[0x0][0x380] ;  /* 0x00007000ff0877ac */ /* 0x000e240008000a00 */
[----:B0-----:R-:W-:-:S04]  /*0660*/  IADD3 R2, P0, PT, R6, UR8, RZ ;  /* 0x0000000806027c10 */ /* 0x001fc8000ff1e0ff */
[----:B------:R-:W-:-:S05]  /*0670*/  IADD3.X R3, PT, PT, R9, UR9, RZ, P0, !PT ;  /* 0x0000000909037c10 */ /* 0x000fca00087fe4ff */
[----:B------:R1:W-:Y:S04]  /*0680*/  STG.E desc[UR4][R2.64], R5 ;  /* 0x0000000502007986 */ /* 0x0003e8000c101904 */
.L_x_291:
[----:B------:R-:W-:Y:S05]  /*0690*/  BSYNC.RECONVERGENT B0 ;  /* 0x0000000000007941 */ /* 0x000fea0003800200 */
.L_x_290:
[----:B------:R-:W-:-:S04]  /*06a0*/  IADD3 R0, P0, PT, R0, R7, RZ ;  /* 0x0000000700007210 */ /* 0x000fc80007f1e0ff */
[----:B01----:R-:W-:Y:S02]  /*06b0*/  IADD3.X R3, PT, PT, RZ, R8, RZ, P0, !PT ;  /* 0x00000008ff037210 */ /* 0x003fe400007fe4ff */
[----:B------:R-:W-:-:S04]  /*06c0*/  ISETP.GE.U32.AND P0, PT, R0, UR6, PT ;  /* 0x0000000600007c0c */ /* 0x000fc8000bf06070 */
[----:B------:R-:W-:-:S13]  /*06d0*/  ISETP.GE.U32.AND.EX P0, PT, R3, UR7, PT, P0 ;  /* 0x0000000703007c0c */ /* 0x000fda000bf06100 */
[----:B------:R-:W-:Y:S05]  /*06e0*/  @P0 EXIT ;  /* 0x000000000000094d */ /* 0x000fea0003800000 */
        /* <DEDUP_REMOVED lines=21> */
.L_x_295:
[----:B------:R-:W-:Y:S05]  /*0840*/  BSYNC.RECONVERGENT B0 ;  /* 0x0000000000007941 */ /* 0x000fea0003800200 */
.L_x_294:
[----:B------:R-:W0:Y:S02]  /*0850*/  LDCU.64 UR6, c[0x0][0x380] ;  /* 0x00007000ff0677ac */ /* 0x000e240008000a00 */
[----:B0-----:R-:W-:-:S04]  /*0860*/  IADD3 R2, P0, PT, R4, UR6, RZ ;  /* 0x0000000604027c10 */ /* 0x001fc8000ff1e0ff */
[----:B------:R-:W-:-:S05]  /*0870*/  IADD3.X R3, PT, PT, R6, UR7, RZ, P0, !PT ;  /* 0x0000000706037c10 */ /* 0x000fca00087fe4ff */
[----:B------:R-:W-:Y:S01]  /*0880*/  STG.E desc[UR4][R2.64], R5 ;  /* 0x0000000502007986 */ /* 0x000fe2000c101904 */
[----:B------:R-:W-:Y:S05]  /*0890*/  EXIT ;  /* 0x000000000000794d */ /* 0x000fea0003800000 */
.L_x_296:
        /* <DEDUP_REMOVED lines=14> */
.L_x_1126:


//--------------------- .text.softplus_float_kernel --------------------------
	.section	.text.softplus_float_kernel,"ax",@progbits
	.align	128
        .global         softplus_float_kernel
        .type           softplus_float_kernel,@function
        .size           softplus_float_kernel,(.L_x_1110 - softplus_float_kernel)
        .other          softplus_float_kernel,@"STO_CUDA_ENTRY STV_DEFAULT"
softplus_float_kernel:
.text.softplus_float_kernel:
[----:B------:R-:W-:Y:S01]  /*0000*/  LDC R1, c[0x0][0x37c] ;  /* 0x0000df00ff017b82 */ /* 0x000fe20000000800 */
[----:B------:R-:W0:Y:S07]  /*0010*/  S2R R4, SR_TID.X ;  /* 0x0000000000047919 */ /* 0x000e2e0000002100 */
[----:B------:R-:W1:Y:S01]  /*0020*/  LDC R7, c[0x0][0x360] ;  /* 0x0000d800ff077b82 */ /* 0x000e620000000800 */
[----:B------:R-:W2:Y:S01]  /*0030*/  LDCU.64 UR6, c[0x0][0x398] ;  /* 0x00007300ff0677ac */ /* 0x000ea20008000a00 */
[----:B------:R-:W-:Y:S01]  /*0040*/  IMAD.MOV.U32 R5, RZ, RZ, RZ ;  /* 0x000000ffff057224 */ /* 0x000fe200078e00ff */
[----:B------:R-:W-:Y:S05]  /*0050*/  BSSY.RECONVERGENT B0, `(.L_x_297) ;  /* 0x000004d000007945 */ /* 0x000fea0003800200 */
[----:B------:R-:W0:Y:S08]  /*0060*/  S2UR UR4, SR_CTAID.X ;  /* 0x00000000000479c3 */ /* 0x000e300000002500 */
[----:B------:R-:W3:Y:S01]  /*0070*/  LDC R0, c[0x0][0x390] ;  /* 0x0000e400ff007b82 */ /* 0x000ee20000000800 */
[----:B-1----:R-:W-:-:S05]  /*0080*/  SHF.L.U32 R3, R7, 0x2, RZ ;  /* 0x0000000207037819 */ /* 0x002fca00000006ff */
[----:B0-----:R-:W-:Y:S01]  /*0090*/  IMAD.WIDE.U32 R4, R3, UR4, R4 ;  /* 0x0000000403047c25 */ /* 0x001fe2000f8e0004 */
[----:B------:R-:W0:Y:S02]  /*00a0*/  LDCU.64 UR4, c[0x0][0x358] ;  /* 0x00006b00ff0477ac */ /* 0x000e240008000a00 */
[----:B--2---:R-:W-:-:S04]  /*00b0*/  ISETP.GE.U32.AND P0, PT, R4, UR6, PT ;  /* 0x0000000604007c0c */ /* 0x004fc8000bf06070 */
[----:B------:R-:W-:-:S13]  /*00c0*/  ISETP.GE.U32.AND.EX P0, PT, R5, UR7, PT, P0 ;  /* 0x0000000705007c0c */ /* 0x000fda000bf06100 */
[----:B0--3--:R-:W-:Y:S05]  /*00d0*/  @P0 BRA `(.L_x_298) ;  /* 0x0000000400100947 */ /* 0x009fea0003800000 */
[----:B------:R-:W0:Y:S01]  /*00e0*/  LDCU.64 UR6, c[0x0][0x388] ;  /* 0x00007100ff0677ac */ /* 0x000e220008000a00 */
[C---:B------:R-:W-:Y:S01]  /*00f0*/  SHF.L.U32 R9, R4.reuse, 0x2, RZ ;  /* 0x0000000204097819 */ /* 0x040fe200000006ff */
[----:B------:R-:W1:Y:S01]  /*0100*/  LDC.64 R10, c[0x0][0x390] ;  /* 0x0000e400ff0a7b82 */ /* 0x000e620000000a00 */
[----:B------:R-:W-:Y:S02]  /*0110*/  SHF.L.U64.HI R6, R4, 0x2, R5 ;  /* 0x0000000204067819 */ /* 0x000fe40000010205 */
[----:B0-----:R-:W-:-:S04]  /*0120*/  IADD3 R2, P0, PT, R9, UR6, RZ ;  /* 0x0000000609027c10 */ /* 0x001fc8000ff1e0ff */
[----:B------:R-:W-:-:S06]  /*0130*/  IADD3.X R3, PT, PT, R6, UR7, RZ, P0, !PT ;  /* 0x0000000706037c10 */ /* 0x000fcc00087fe4ff */
[----:B------:R-:W1:Y:S02]  /*0140*/  LDG.E.CONSTANT R3, desc[UR4][R2.64] ;  /* 0x0000000402037981 */ /* 0x000e64000c1e9900 */
[----:B-1----:R-:W-:-:S05]  /*0150*/  FMUL R8, R3, R10 ;  /* 0x0000000a03087220 */ /* 0x002fca0000400000 */
[----:B------:R-:W-:-:S13]  /*0160*/  FSETP.GT.AND P0, PT, R8, R11, PT ;  /* 0x0000000b0800720b */ /* 0x000fda0003f04000 */
[----:B------:R-:W0:Y:S02]  /*0170*/  @P0 LDC.64 R12, c[0x0][0x380] ;  /* 0x0000e000ff0c0b82 */ /* 0x000e240000000a00 */
[----:B0-----:R-:W-:-:S05]  /*0180*/  @P0 IADD3 R12, P1, PT, R9, R12, RZ ;  /* 0x0000000c090c0210 */ /* 0x001fca0007f3e0ff */
[----:B------:R-:W-:-:S05]  /*0190*/  @P0 IMAD.X R13, R6, 0x1, R13, P1 ;  /* 0x00000001060d0824 */ /* 0x000fca00008e060d */
[----:B------:R0:W-:Y:S01]  /*01a0*/  @P0 STG.E desc[UR4][R12.64], R3 ;  /* 0x000000030c000986 */ /* 0x0001e2000c101904 */
[----:B------:R-:W-:Y:S05]  /*01b0*/  @P0 BRA `(.L_x_298) ;  /* 0x0000000000d80947 */ /* 0x000fea0003800000 */
[----:B0-----:R-:W-:Y:S02]  /*01c0*/  HFMA2 R3, -RZ, RZ, 0.96630859375, -0.0022525787353515625 ;  /* 0x3bbb989dff037431 */ /* 0x001fe400000001ff */
[----:B------:R-:W-:Y:S01]  /*01d0*/  IMAD.MOV.U32 R11, RZ, RZ, 0x437c0000 ;  /* 0x437c0000ff0b7424 */ /* 0x000fe200078e00ff */
[----:B------:R-:W-:Y:S01]  /*01e0*/  MOV R13, 0x3e800000 ;  /* 0x3e800000000d7802 */ /* 0x000fe20000000f00 */
[----:B------:R-:W-:Y:S01]  /*01f0*/  HFMA2 R15, -RZ, RZ, 1.3056640625, -1.8671875 ;  /* 0x3d39bf78ff0f7431 */ /* 0x000fe200000001ff */
[----:B------:R-:W-:Y:S01]  /*0200*/  BSSY.RECONVERGENT B1, `(.L_x_299) ;  /* 0x000002d000017945 */ /* 0x000fe20003800200 */
        /* <DEDUP_REMOVED lines=9> */
[----:B------:R-:W-:-:S03]  /*02a0*/  ISETP.GE.U32.AND P0, PT, R2, 0x7f800000, PT ;  /* 0x7f8000000200780c */ /* 0x000fc60003f06070 */
[----:B------:R-:W-:Y:S01]  /*02b0*/  VIADD R8, R8, 0xc0c00000 ;  /* 0xc0c0000008087836 */ /* 0x000fe20000000000 */
[----:B------:R-:W-:-:S04]  /*02c0*/  ISETP.GT.AND P1, PT, R2, -0x40800000, P0 ;  /* 0xbf8000000200780c */ /* 0x000fc80000724270 */
[----:B------:R-:W-:-:S04]  /*02d0*/  LOP3.LUT R11, R8, 0xff800000, RZ, 0xc0, !PT ;  /* 0xff800000080b7812 */ /* 0x000fc800078ec0ff */
[----:B------:R-:W-:Y:S01]  /*02e0*/  IADD3 R12, PT, PT, -R11, 0x40800000, RZ ;  /* 0x408000000b0c7810 */ /* 0x000fe20007ffe1ff */
[----:B------:R-:W-:Y:S01]  /*02f0*/  IMAD.IADD R8, R2, 0x1, -R11 ;  /* 0x0000000102087824 */ /* 0x000fe200078e0a0b */
[----:B------:R-:W-:-:S03]  /*0300*/  I2FP.F32.S32 R11, R11 ;  /* 0x0000000b000b7245 */ /* 0x000fc60000201400 */
[----:B------:R-:W-:Y:S02]  /*0310*/  FFMA R13, R12, R13, -1 ;  /* 0xbf8000000c0d7423 */ /* 0x000fe4000000000d */
[----:B------:R-:W-:Y:S02]  /*0320*/  FMUL R11, R11, 1.1920928955078125e-07 ;  /* 0x340000000b0b7820 */ /* 0x000fe40000400000 */
[----:B------:R-:W-:Y:S02]  /*0330*/  FADD R8, R8, R13 ;  /* 0x0000000d08087221 */ /* 0x000fe40000000000 */
[----:B------:R-:W0:Y:S02]  /*0340*/  MUFU.RCP R13, R10 ;  /* 0x0000000a000d7308 */ /* 0x000e240000001000 */
[----:B------:R-:W-:Y:S01]  /*0350*/  FFMA R3, R8, -R15, 0.10546888411045074463 ;  /* 0x3dd8001208037423 */ /* 0x000fe2000000080f */
[----:B------:R-:W-:-:S03]  /*0360*/  @P0 IMAD.MOV.U32 R15, RZ, RZ, 0x7f800000 ;  /* 0x7f800000ff0f0424 */ /* 0x000fc600078e00ff */
        /* <DEDUP_REMOVED lines=10> */
[C---:B------:R-:W-:Y:S01]  /*0410*/  @P1 FFMA R3, R2.reuse, R15, +INF ;  /* 0x7f80000002031423 */ /* 0x040fe2000000000f */
[----:B------:R-:W-:Y:S01]  /*0420*/  @P0 FSETP.NEU.AND P1, PT, R2, RZ, PT ;  /* 0x000000ff0200020b */ /* 0x000fe20003f2d000 */
[----:B0-----:R-:W-:-:S03]  /*0430*/  FFMA R2, R13, -R10, 1 ;  /* 0x3f8000000d027423 */ /* 0x001fc6000000080a */
[----:B------:R-:W-:Y:S01]  /*0440*/  @P0 FSEL R3, R3, -RZ, P1 ;  /* 0x800000ff03030208 */ /* 0x000fe20000800000 */
[----:B------:R-:W-:-:S03]  /*0450*/  FFMA R2, R13, R2, R13 ;  /* 0x000000020d027223 */ /* 0x000fc6000000000d */
[----:B------:R-:W0:Y:S01]  /*0460*/  FCHK P0, R3, R10 ;  /* 0x0000000a03007302 */ /* 0x000e220000000000 */
[----:B------:R-:W-:-:S04]  /*0470*/  FFMA R8, R2, R3, RZ ;  /* 0x0000000302087223 */ /* 0x000fc800000000ff */
[----:B------:R-:W-:-:S04]  /*0480*/  FFMA R11, R8, -R10, R3 ;  /* 0x8000000a080b7223 */ /* 0x000fc80000000003 */
[----:B------:R-:W-:Y:S01]  /*0490*/  FFMA R11, R2, R11, R8 ;  /* 0x0000000b020b7223 */ /* 0x000fe20000000008 */
[----:B0-----:R-:W-:Y:S06]  /*04a0*/  @!P0 BRA `(.L_x_300) ;  /* 0x0000000000088947 */ /* 0x001fec0003800000 */
[----:B------:R-:W-:-:S07]  /*04b0*/  MOV R8, 0x4d0 ;  /* 0x000004d000087802 */ /* 0x000fce0000000f00 */
[----:B------:R-:W-:Y:S05]  /*04c0*/  CALL.REL.NOINC `($__internal_3_$__cuda_sm3x_div_rn_noftz_f32_slowpath) ;  /* 0x0000000c00bc7944 */ /* 0x000fea0003c00000 */
.L_x_300:
[----:B------:R-:W-:Y:S05]  /*04d0*/  BSYNC.RECONVERGENT B1 ;  /* 0x0000000000017941 */ /* 0x000fea0003800200 */
.L_x_299:
[----:B------:R-:W0:Y:S02]  /*04e0*/  LDCU.64 UR6, c[0x0][0x380] ;  /* 0x00007000ff0677ac */ /* 0x000e240008000a00 */
[----:B0-----:R-:W-:-:S04]  /*04f0*/  IADD3 R2, P0, PT, R9, UR6, RZ ;  /* 0x0000000609027c10 */ /* 0x001fc8000ff1e0ff */
[----:B------:R-:W-:-:S05]  /*0500*/  IADD3.X R3, PT, PT, R6, UR7, RZ, P0, !PT ;  /* 0x0000000706037c10 */ /* 0x000fca00087fe4ff */
[----:B------:R1:W-:Y:S04]  /*0510*/  STG.E desc[UR4][R2.64], R11 ;  /* 0x0000000b02007986 */ /* 0x0003e8000c101904 */
.L_x_298:
[----:B------:R-:W-:Y:S05]  /*0520*/  BSYNC.RECONVERGENT B0 ;  /* 0x0000000000007941 */ /* 0x000fea0003800200 */
.L_x_297:
[----:B------:R-:W2:Y:S01]  /*0530*/  LDCU.64 UR6, c[0x0][0x398] ;  /* 0x00007300ff0677ac */ /* 0x000ea20008000a00 */
[----:B------:R-:W-:Y:S01]  /*0540*/  IADD3 R4, P0, PT, R4, R7, RZ ;  /* 0x0000000704047210 */ /* 0x000fe20007f1e0ff */
[----:B------:R-:W-:Y:S03]  /*0550*/  BSSY.RECONVERGENT B0, `(.L_x_301) ;  /* 0x000004b000007945 */ /* 0x000fe60003800200 */
[----:B------:R-:W-:Y:S02]  /*0560*/  IADD3.X R5, PT, PT, RZ, R5, RZ, P0, !PT ;  /* 0x00000005ff057210 */ /* 0x000fe400007fe4ff */
[----:B--2---:R-:W-:-:S04]  /*0570*/  ISETP.GE.U32.AND P0, PT, R4, UR6, PT ;  /* 0x0000000604007c0c */ /* 0x004fc8000bf06070 */
[----:B------:R-:W-:-:S13]  /*0580*/  ISETP.GE.U32.AND.EX P0, PT, R5, UR7, PT, P0 ;  /* 0x0000000705007c0c */ /* 0x000fda000bf06100 */
[----:B------:R-:W-:Y:S05]  /*0590*/  @P0 BRA `(.L_x_302) ;  /* 0x0000000400180947 */ /* 0x000fea0003800000 */
[----:B------:R-:W1:Y:S01]  /*05a0*/  LDCU.64 UR6, c[0x0][0x388] ;  /* 0x00007100ff0677ac */ /* 0x000e620008000a00 */
[C---:B------:R-:W-:Y:S01]  /*05b0*/  IMAD.SHL.U32 R6, R4.reuse, 0x4, RZ ;  /* 0x0000000404067824 */ /* 0x040fe200078e00ff */
[----:B------:R-:W-:Y:S01]  /*05c0*/  SHF.L.U64.HI R14, R4, 0x2, R5 ;  /* 0x00000002040e7819 */ /* 0x000fe20000010205 */
[----:B------:R-:W2:Y:S03]  /*05d0*/  LDC.64 R8, c[0x0][0x390] ;  /* 0x0000e400ff087b82 */ /* 0x000ea60000000a00 */
[----:B-1----:R-:W-:-:S04]  /*05e0*/  IADD3 R2, P0, PT, R6, UR6, RZ ;  /* 0x0000000606027c10 */ /* 0x002fc8000ff1e0ff */
[----:B0-----:R-:W-:-:S05]  /*05f0*/  IADD3.X R3, PT, PT, R14, UR7, RZ, P0, !PT ;  /* 0x000000070e037c10 */ /* 0x001fca00087fe4ff */
[----:B------:R-:W2:Y:S02]  /*0600*/  LDG.E.CONSTANT R11, desc[UR4][R2.64] ;  /* 0x00000004020b7981 */ /* 0x000ea4000c1e9900 */
[----:B--2---:R-:W-:-:S05]  /*0610*/  FMUL R10, R11, R8 ;  /* 0x000000080b0a7220 */ /* 0x004fca0000400000 */
[----:B------:R-:W-:-:S13]  /*0620*/  FSETP.GT.AND P0, PT, R10, R9, PT ;  /* 0x000000090a00720b */ /* 0x000fda0003f04000 */
[----:B------:R-:W-:Y:S05]  /*0630*/  @P0 BRA `(.L_x_303) ;  /* 0x0000000000e00947 */ /* 0x000fea0003800000 */
[----:B------:R-:W-:Y:S01]  /*0640*/  MOV R3, 0x3bbb989d ;  /* 0x3bbb989d00037802 */ /* 0x000fe20000000f00 */
[----:B------:R-:W-:Y:S02]  /*0650*/  IMAD.MOV.U32 R9, RZ, RZ, 0x437c0000 ;  /* 0x437c0000ff097424 */ /* 0x000fe400078e00ff */
[----:B------:R-:W-:Y:S01]  /*0660*/  HFMA2 R12, -RZ, RZ, 1.625, 0 ;  /* 0x3e800000ff0c7431 */ /* 0x000fe200000001ff */
[----:B------:R-:W-:Y:S01]  /*0670*/  MOV R13, 0x3d39bf78 ;  /* 0x3d39bf78000d7802 */ /* 0x000fe20000000f00 */
        /* <DEDUP_REMOVED lines=19> */
[----:B------:R-:W-:Y:S01]  /*07b0*/  FADD R10, R10, R11 ;  /* 0x0000000b0a0a7221 */ /* 0x000fe20000000000 */
[----:B------:R-:W-:-:S03]  /*07c0*/  @P0 IMAD.MOV.U32 R11, RZ, RZ, 0x7f800000 ;  /* 0x7f800000ff0b0424 */ /* 0x000fc600078e00ff */
[C---:B------:R-:W-:Y:S02]  /*07d0*/  FFMA R3, R10.reuse, -R13, 0.10546888411045074463 ;  /* 0x3dd800120a037423 */ /* 0x040fe4000000080d */
[----:B------:R-:W0:Y:S02]  /*07e0*/  MUFU.RCP R13, R8 ;  /* 0x00000008000d7308 */ /* 0x000e240000001000 */
        /* <DEDUP_REMOVED lines=22> */
[----:B------:R-:W-:-:S07]  /*0950*/  MOV R9, R11 ;  /* 0x0000000b00097202 */ /* 0x000fce0000000f00 */
.L_x_305:
[----:B------:R-:W-:Y:S05]  /*0960*/  BSYNC.RECONVERGENT B1 ;  /* 0x0000000000017941 */ /* 0x000fea0003800200 */
.L_x_304:
[----:B------:R-:W0:Y:S02]  /*0970*/  LDCU.64 UR6, c[0x0][0x380] ;  /* 0x00007000ff0677ac */ /* 0x000e240008000a00 */
[----:B0-----:R-:W-:-:S04]  /*0980*/  IADD3 R2, P0, PT, R6, UR6, RZ ;  /* 0x0000000606027c10 */ /* 0x001fc8000ff1e0ff */
[----:B------:R-:W-:-:S05]  /*0990*/  IADD3.X R3, PT, PT, R14, UR7, RZ, P0, !PT ;  /* 0x000000070e037c10 */ /* 0x000fca00087fe4ff */
[----:B------:R2:W-:Y:S01]  /*09a0*/  STG.E desc[UR4][R2.64], R9 ;  /* 0x0000000902007986 */ /* 0x0005e2000c101904 */
[----:B------:R-:W-:Y:S05]  /*09b0*/  BRA `(.L_x_302) ;  /* 0x0000000000107947 */ /* 0x000fea0003800000 */
.L_x_303:
[----:B------:R-:W0:Y:S02]  /*09c0*/  LDCU.64 UR6, c[0x0][0x380] ;  /* 0x00007000ff0677ac */ /* 0x000e240008000a00 */
[----:B0-----:R-:W-:-:S04]  /*09d0*/  IADD3 R2, P0, PT, R6, UR6, RZ ;  /* 0x0000000606027c10 */ /* 0x001fc8000ff1e0ff */
[----:B------:R-:W-:-:S05]  /*09e0*/  IADD3.X R3, PT, PT, R14, UR7, RZ, P0, !PT ;  /* 0x000000070e037c10 */ /* 0x000fca00087fe4ff */
[----:B------:R3:W-:Y:S04]  /*09f0*/  STG.E desc[UR4][R2.64], R11 ;  /* 0x0000000b02007986 */ /* 0x0007e8000c101904 */
.L_x_302:
[----:B------:R-:W-:Y:S05]  /*0a00*/  BSYNC.RECONVERGENT B0 ;  /* 0x0000000000007941 */ /* 0x000fea0003800200 */
.L_x_301:
[----:B------:R-:W4:Y:S01]  /*0a10*/  LDCU.64 UR6, c[0x0][0x398] ;  /* 0x00007300ff0677ac */ /* 0x000f220008000a00 */
[----:B------:R-:W-:Y:S01]  /*0a20*/  IADD3 R4, P0, PT, R7, R4, RZ ;  /* 0x0000000407047210 */ /* 0x000fe20007f1e0ff */
[----:B------:R-:W-:Y:S04]  /*0a30*/  BSSY.RECONVERGENT B0, `(.L_x_306) ;  /* 0x000004b000007945 */ /* 0x000fe80003800200 */
[----:B------:R-:W-:Y:S01]  /*0a40*/  IMAD.X R5, RZ, RZ, R5, P0 ;  /* 0x000000ffff057224 */ /* 0x000fe200000e0605 */
[----:B----4-:R-:W-:-:S04]  /*0a50*/  ISETP.GE.U32.AND P0, PT, R4, UR6, PT ;  /* 0x0000000604007c0c */ /* 0x010fc8000bf06070 */
[----:B------:R-:W-:-:S13]  /*0a60*/  ISETP.GE.U32.AND.EX P0, PT, R5, UR7, PT, P0 ;  /* 0x0000000705007c0c */ /* 0x000fda000bf06100 */
[----:B------:R-:W-:Y:S05]  /*0a70*/  @P0 BRA `(.L_x_307) ;  /* 0x0000000400180947 */ /* 0x000fea0003800000 */
[----:B------:R-:W1:Y:S01]  /*0a80*/  LDCU.64 UR6, c[0x0][0x388] ;  /* 0x00007100ff0677ac */ /* 0x000e620008000a00 */
[C---:B------:R-:W-:Y:S01]  /*0a90*/  SHF.L.U32 R6, R4.reuse, 0x2, RZ ;  /* 0x0000000204067819 */ /* 0x040fe200000006ff */
[----:B--2---:R-:W2:Y:S01]  /*0aa0*/  LDC.64 R8, c[0x0][0x390] ;  /* 0x0000e400ff087b82 */ /* 0x004ea20000000a00 */
[----:B------:R-:W-:Y:S02]  /*0ab0*/  SHF.L.U64.HI R14, R4, 0x2, R5 ;  /* 0x00000002040e7819 */ /* 0x000fe40000010205 */
[----:B-1-3--:R-:W-:-:S04]  /*0ac0*/  IADD3 R2, P0, PT, R6, UR6, RZ ;  /* 0x0000000606027c10 */ /* 0x00afc8000ff1e0ff */
[----:B0-----:R-:W-:-:S05]  /*0ad0*/  IADD3.X R3, PT, PT, R14, UR7, RZ, P0, !PT ;  /* 0x000000070e037c10 */ /* 0x001fca00087fe4ff */
[----:B------:R-:W2:Y:S02]  /*0ae0*/  LDG.E.CONSTANT R11, desc[UR4][R2.64] ;  /* 0x00000004020b7981 */ /* 0x000ea4000c1e9900 */
[----:B--2---:R-:W-:-:S05]  /*0af0*/  FMUL R10, R11, R8 ;  /* 0x000000080b0a7220 */ /* 0x004fca0000400000 */
[----:B------:R-:W-:-:S13]  /*0b00*/  FSETP.GT.AND P0, PT, R10, R9, PT ;  /* 0x000000090a00720b */ /* 0x000fda0003f04000 */
[----:B------:R-:W-:Y:S05]  /*0b10*/  @P0 BRA `(.L_x_308) ;  /* 0x0000000000e00947 */ /* 0x000fea0003800000 */
[----:B------:R-:W-:Y:S02]  /*0b20*/  HFMA2 R9, -RZ, RZ, 3.7421875, 0 ;  /* 0x437c0000ff097431 */ /* 0x000fe400000001ff */
[----:B------:R-:W-:Y:S01]  /*0b30*/  IMAD.MOV.U32 R3, RZ, RZ, 0x3bbb989d ;  /* 0x3bbb989dff037424 */ /* 0x000fe200078e00ff */
[----:B------:R-:W-:Y:S01]  /*0b40*/  BSSY.RECONVERGENT B1, `(.L_x_309) ;  /* 0x0000030000017945 */ /* 0x000fe20003800200 */
[----:B------:R-:W-:Y:S02]  /*0b50*/  IMAD.MOV.U32 R12, RZ, RZ, 0x3e800000 ;  /* 0x3e800000ff0c7424 */ /* 0x000fe400078e00ff */
[----:B------:R-:W-:Y:S01]  /*0b60*/  FFMA.SAT R2, R10, R3, 0.5 ;  /* 0x3f0000000a027423 */ /* 0x000fe20000002003 */
[----:B------:R-:W-:-:S03]  /*0b70*/  IMAD.MOV.U32 R13, RZ, RZ, 0x3d39bf78 ;  /* 0x3d39bf78ff0d7424 */ /* 0x000fc600078e00ff */
        /* <DEDUP_REMOVED lines=15> */
[----:B------:R-:W-:-:S04]  /*0c70*/  FFMA R11, R11, R12, -1 ;  /* 0xbf8000000b0b7423 */ /* 0x000fc8000000000c */
[----:B------:R-:W-:Y:S01]  /*0c80*/  FADD R10, R10, R11 ;  /* 0x0000000b0a0a7221 */ /* 0x000fe20000000000 */
[----:B------:R-:W-:Y:S01]  /*0c90*/  FMUL R9, R9, 1.1920928955078125e-07 ;  /* 0x3400000009097820 */ /* 0x000fe20000400000 */
[----:B------:R-:W-:Y:S02]  /*0ca0*/  @P0 MOV R11, 0x7f800000 ;  /* 0x7f800000000b0802 */ /* 0x000fe40000000f00 */
        /* <DEDUP_REMOVED lines=24> */
[----:B------:R-:W-:-:S07]  /*0e30*/  IMAD.MOV.U32 R9, RZ, RZ, R11 ;  /* 0x000000ffff097224 */ /* 0x000fce00078e000b */
.L_x_310:
[----:B------:R-:W-:Y:S05]  /*0e40*/  BSYNC.RECONVERGENT B1 ;  /* 0x0000000000017941 */ /* 0x000fea0003800200 */
.L_x_309:
[----:B------:R-:W0:Y:S02]  /*0e50*/  LDCU.64 UR6, c[0x0][0x380] ;  /* 0x00007000ff0677ac */ /* 0x000e240008000a00 */
[----:B0-----:R-:W-:-:S04]  /*0e60*/  IADD3 R2, P0, PT, R6, UR6, RZ ;  /* 0x0000000606027c10 */ /* 0x001fc8000ff1e0ff */
[----:B------:R-:W-:-:S05]  /*0e70*/  IADD3.X R3, PT, PT, R14, UR7, RZ, P0, !PT ;  /* 0x000000070e037c10 */ /* 0x000fca00087fe4ff */
[----:B------:R0:W-:Y:S01]  /*0e80*/  STG.E desc[UR4][R2.64], R9 ;  /* 0x0000000902007986 */ /* 0x0001e2000c101904 */
[----:B------:R-:W-:Y:S05]  /*0e90*/  BRA `(.L_x_307) ;  /* 0x0000000000107947 */ /* 0x000fea0003800000 */
.L_x_308:
[----:B------:R-:W0:Y:S02]  /*0ea0*/  LDCU.64 UR6, c[0x0][0x380] ;  /* 0x00007000ff0677ac */ /* 0x000e240008000a00 */
[----:B0-----:R-:W-:-:S04]  /*0eb0*/  IADD3 R2, P0, PT, R6, UR6, RZ ;  /* 0x0000000606027c10 */ /* 0x001fc8000ff1e0ff */
[----:B------:R-:W-:-:S05]  /*0ec0*/  IADD3.X R3, PT, PT, R14, UR7, RZ, P0, !PT ;  /* 0x000000070e037c10 */ /* 0x000fca00087fe4ff */
[----:B------:R4:W-:Y:S04]  /*0ed0*/  STG.E desc[UR4][R2.64], R11 ;  /* 0x0000000b02007986 */ /* 0x0009e8000c101904 */
.L_x_307:
[----:B------:R-:W-:Y:S05]  /*0ee0*/  BSYNC.RECONVERGENT B0 ;  /* 0x0000000000007941 */ /* 0x000fea0003800200 */
.L_x_306:
[----:B------:R-:W5:Y:S01]  /*0ef0*/  LDCU.64 UR6, c[0x0][0x398] ;  /* 0x00007300ff0677ac */ /* 0x000f620008000a00 */
[----:B------:R-:W-:-:S04]  /*0f00*/  IADD3 R4, P0, PT, R7, R4, RZ ;  /* 0x0000000407047210 */ /* 0x000fc80007f1e0ff */
[----:B01234-:R-:W-:Y:S02]  /*0f10*/  IADD3.X R3, PT, PT, RZ, R5, RZ, P0, !PT ;  /* 0x00000005ff037210 */ /* 0x01ffe400007fe4ff */
[----:B-----5:R-:W-:-:S04]  /*0f20*/  ISETP.GE.U32.AND P0, PT, R4, UR6, PT ;  /* 0x0000000604007c0c */ /* 0x020fc8000bf06070 */
[----:B------:R-:W-:-:S13]  /*0f30*/  ISETP.GE.U32.AND.EX P0, PT, R3, UR7, PT, P0 ;  /* 0x0000000703007c0c */ /* 0x000fda000bf06100 */
[----:B------:R-:W-:Y:S05]  /*0f40*/  @P0 EXIT ;  /* 0x000000000000094d */ /* 0x000fea0003800000 */
[----:B------:R-:W0:Y:S01]  /*0f50*/  LDCU.64 UR6, c[0x0][0x388] ;  /* 0x00007100ff0677ac */ /* 0x000e220008000a00 */
[C---:B------:R-:W-:Y:S01]  /*0f60*/  IMAD.SHL.U32 R5, R4.reuse, 0x4, RZ ;  /* 0x0000000404057824 */ /* 0x040fe200078e00ff */
[----:B------:R-:W-:Y:S01]  /*0f70*/  SHF.L.U64.HI R4, R4, 0x2, R3 ;  /* 0x0000000204047819 */ /* 0x000fe20000010203 */
[----:B------:R-:W1:Y:S03]  /*0f80*/  LDC.64 R6, c[0x0][0x390] ;  /* 0x0000e400ff067b82 */ /* 0x000e660000000a00 */
[----:B0-----:R-:W-:-:S04]  /*0f90*/  IADD3 R2, P0, PT, R5, UR6, RZ ;  /* 0x0000000605027c10 */ /* 0x001fc8000ff1e0ff */
[----:B------:R-:W-:-:S05]  /*0fa0*/  IADD3.X R3, PT, PT, R4, UR7, RZ, P0, !PT ;  /* 0x0000000704037c10 */ /* 0x000fca00087fe4ff */
[----:B------:R-:W1:Y:S02]  /*0fb0*/  LDG.E.CONSTANT R9, desc[UR4][R2.64] ;  /* 0x0000000402097981 */ /* 0x000e64000c1e9900 */
[----:B-1----:R-:W-:-:S05]  /*0fc0*/  FMUL R8, R9, R6 ;  /* 0x0000000609087220 */ /* 0x002fca0000400000 */
[----:B------:R-:W-:-:S13]  /*0fd0*/  FSETP.GT.AND P0, PT, R8, R7, PT ;  /* 0x000000070800720b */ /* 0x000fda0003f04000 */
[----:B------:R-:W-:Y:S05]  /*0fe0*/  @P0 BRA `(.L_x_311) ;  /* 0x0000000000e00947 */ /* 0x000fea0003800000 */
[----:B------:R-:W-:Y:S02]  /*0ff0*/  HFMA2 R3, -RZ, RZ, 0.96630859375, -0.0022525787353515625 ;  /* 0x3bbb989dff037431 */ /* 0x000fe400000001ff */
        /* <DEDUP_REMOVED lines=49> */
.L_x_313:
[----:B------:R-:W-:Y:S05]  /*1310*/  BSYNC.RECONVERGENT B0 ;  /* 0x0000000000007941 */ /* 0x000fea0003800200 */
.L_x_312:
[----:B------:R-:W0:Y:S02]  /*1320*/  LDCU.64 UR6, c[0x0][0x380] ;  /* 0x00007000ff0677ac */ /* 0x000e240008000a00 */
[----:B0-----:R-:W-:-:S04]  /*1330*/  IADD3 R2, P0, PT, R5, UR6, RZ ;  /* 0x0000000605027c10 */ /* 0x001fc8000ff1e0ff */
[----:B------:R-:W-:-:S05]  /*1340*/  IADD3.X R3, PT, PT, R4, UR7, RZ, P0, !PT ;  /* 0x0000000704037c10 */ /* 0x000fca00087fe4ff */
[----:B------:R-:W-:Y:S01]  /*1350*/  STG.E desc[UR4][R2.64], R7 ;  /* 0x0000000702007986 */ /* 0x000fe2000c101904 */
[----:B------:R-:W-:Y:S05]  /*1360*/  EXIT ;  /* 0x000000000000794d */ /* 0x000fea0003800000 */
.L_x_311:
[----:B------:R-:W0:Y:S02]  /*1370*/  LDCU.64 UR6, c[0x0][0x380] ;  /* 0x00007000ff0677ac */ /* 0x000e240008000a00 */
[----:B0-----:R-:W-:-:S04]  /*1380*/  IADD3 R2, P0, PT, R5, UR6, RZ ;  /* 0x0000000605027c10 */ /* 0x001fc8000ff1e0ff */
[----:B------:R-:W-:-:S05]  /*1390*/  IADD3.X R3, PT, PT, R4, UR7, RZ, P0, !PT ;  /* 0x0000000704037c10 */ /* 0x000fca00087fe4ff */
[----:B------:R-:W-:Y:S01]  /*13a0*/  STG.E desc[UR4][R2.64], R9 ;  /* 0x0000000902007986 */ /* 0x000fe2000c101904 */
[----:B------:R-:W-:Y:S05]  /*13b0*/  EXIT ;  /* 0x000000000000794d */ /* 0x000fea0003800000 */
        .weak           $__internal_3_$__cuda_sm3x_div_rn_noftz_f32_slowpath
        .type           $__internal_3_$__cuda_sm3x_div_rn_noftz_f32_slowpath,@function
        .size           $__internal_3_$__cuda_sm3x_div_rn_noftz_f32_slowpath,(.L_x_1110 - $__internal_3_$__cuda_sm3x_div_rn_noftz_f32_slowpath)
$__internal_3_$__cuda_sm3x_div_rn_noftz_f32_slowpath:
[----:B------:R-:W-:Y:S01]  /*13c0*/  SHF.R.U32.HI R10, RZ, 0x17, R0 ;  /* 0x00000017ff0a7819 */ /* 0x000fe20000011600 */
[----:B------:R-:W-:Y:S01]  /*13d0*/  BSSY.RECONVERGENT B2, `(.L_x_314) ;  /* 0x0000064000027945 */ /* 0x000fe20003800200 */
[--C-:B------:R-:W-:Y:S02]  /*13e0*/  SHF.R.U32.HI R2, RZ, 0x17, R3.reuse ;  /* 0x00000017ff027819 */ /* 0x100fe40000011603 */
[----:B------:R-:W-:Y:S02]  /*13f0*/  LOP3.LUT R10, R10, 0xff, RZ, 0xc0, !PT ;  /* 0x000000ff0a0a7812 */ /* 0x000fe400078ec0ff */
[----:B------:R-:W-:Y:S01]  /*1400*/  LOP3.LUT R17, R2, 0xff, RZ, 0xc0, !PT ;  /* 0x000000ff02117812 */ /* 0x000fe200078ec0ff */
[----:B------:R-:W-:Y:S01]  /*1410*/  IMAD.MOV.U32 R2, RZ, RZ, R3 ;  /* 0x000000ffff027224 */ /* 0x000fe200078e0003 */
[----:B------:R-:W-:Y:S01]  /*1420*/  MOV R13, R0 ;  /* 0x00000000000d7202 */ /* 0x000fe20000000f00 */
[----:B------:R-:W-:Y:S01]  /*1430*/  VIADD R12, R10, 0xffffffff ;  /* 0xffffffff0a0c7836 */ /* 0x000fe20000000000 */
[----:B------:R-:W-:-:S04]  /*1440*/  IADD3 R15, PT, PT, R17, -0x1, RZ ;  /* 0xffffffff110f7810 */ /* 0x000fc80007ffe0ff */
        /* <DEDUP_REMOVED lines=20> */
[----:B------:R-:W-:Y:S02]  /*1590*/  ISETP.GE.AND P0, PT, R15, RZ, PT ;  /* 0x000000ff0f00720c */ /* 0x000fe40003f06270 */
[----:B------:R-:W-:-:S11]  /*15a0*/  ISETP.GE.AND P1, PT, R12, RZ, PT ;  /* 0x000000ff0c00720c */ /* 0x000fd60003f26270 */
[----:B------:R-:W-:Y:S01]  /*15b0*/  @P0 IMAD.MOV.U32 R11, RZ, RZ, RZ ;  /* 0x000000ffff0b0224 */ /* 0x000fe200078e00ff */
[----:B------:R-:W-:Y:S01]  /*15c0*/  @!P0 MOV R11, 0xffffffc0 ;  /* 0xffffffc0000b8802 */ /* 0x000fe20000000f00 */
[----:B------:R-:W-:Y:S01]  /*15d0*/  @!P0 FFMA R2, R3, 1.84467440737095516160e+19, RZ ;  /* 0x5f80000003028823 */ /* 0x000fe200000000ff */
[----:B------:R-:W-:Y:S02]  /*15e0*/  @!P1 FFMA R13, R0, 1.84467440737095516160e+19, RZ ;  /* 0x5f800000000d9823 */ /* 0x000fe400000000ff */
[----:B------:R-:W-:-:S07]  /*15f0*/  @!P1 IADD3 R11, PT, PT, R11, 0x40, RZ ;  /* 0x000000400b0b9810 */ /* 0x000fce0007ffe0ff */
.L_x_315:
[----:B------:R-:W-:Y:S01]  /*1600*/  LEA R12, R10, 0xc0800000, 0x17 ;  /* 0xc08000000a0c7811 */ /* 0x000fe200078eb8ff */
[----:B------:R-:W-:Y:S01]  /*1610*/  BSSY.RECONVERGENT B3, `(.L_x_320) ;  /* 0x0000036000037945 */ /* 0x000fe20003800200 */
[----:B------:R-:W-:-:S03]  /*1620*/  IADD3 R3, PT, PT, R17, -0x7f, RZ ;  /* 0xffffff8111037810 */ /* 0x000fc60007ffe0ff */
[----:B------:R-:W-:Y:S01]  /*1630*/  IMAD.IADD R16, R13, 0x1, -R12 ;  /* 0x000000010d107824 */ /* 0x000fe200078e0a0c */
[C---:B------:R-:W-:Y:S01]  /*1640*/  IADD3 R10, PT, PT, R3.reuse, 0x7f, -R10 ;  /* 0x0000007f030a7810 */ /* 0x040fe20007ffe80a */
[----:B------:R-:W-:Y:S02]  /*1650*/  IMAD R2, R3, -0x800000, R2 ;  /* 0xff80000003027824 */ /* 0x000fe400078e0202 */
[----:B------:R-:W0:Y:S01]  /*1660*/  MUFU.RCP R12, R16 ;  /* 0x00000010000c7308 */ /* 0x000e220000001000 */
[----:B------:R-:W-:Y:S01]  /*1670*/  FADD.FTZ R15, -R16, -RZ ;  /* 0x800000ff100f7221 */ /* 0x000fe20000010100 */
[----:B------:R-:W-:-:S03]  /*1680*/  IADD3 R10, PT, PT, R10, R11, RZ ;  /* 0x0000000b0a0a7210 */ /* 0x000fc60007ffe0ff */
[----:B0-----:R-:W-:-:S04]  /*1690*/  FFMA R13, R12, R15, 1 ;  /* 0x3f8000000c0d7423 */ /* 0x001fc8000000000f */
[----:B------:R-:W-:-:S04]  /*16a0*/  FFMA R13, R12, R13, R12 ;  /* 0x0000000d0c0d7223 */ /* 0x000fc8000000000c */
[----:B------:R-:W-:-:S04]  /*16b0*/  FFMA R12, R2, R13, RZ ;  /* 0x0000000d020c7223 */ /* 0x000fc800000000ff */
[----:B------:R-:W-:-:S04]  /*16c0*/  FFMA R17, R15, R12, R2 ;  /* 0x0000000c0f117223 */ /* 0x000fc80000000002 */
[----:B------:R-:W-:-:S04]  /*16d0*/  FFMA R12, R13, R17, R12 ;  /* 0x000000110d0c7223 */ /* 0x000fc8000000000c */
[----:B------:R-:W-:-:S04]  /*16e0*/  FFMA R15, R15, R12, R2 ;  /* 0x0000000c0f0f7223 */ /* 0x000fc80000000002 */
[----:B------:R-:W-:-:S05]  /*16f0*/  FFMA R2, R13, R15, R12 ;  /* 0x0000000f0d027223 */ /* 0x000fca000000000c */
[----:B------:R-:W-:-:S04]  /*1700*/  SHF.R.U32.HI R3, RZ, 0x17, R2 ;  /* 0x00000017ff037819 */ /* 0x000fc80000011602 */
[----:B------:R-:W-:-:S05]  /*1710*/  LOP3.LUT R3, R3, 0xff, RZ, 0xc0, !PT ;  /* 0x000000ff03037812 */ /* 0x000fca00078ec0ff */
[----:B------:R-:W-:-:S05]  /*1720*/  IMAD.IADD R3, R3, 0x1, R10 ;  /* 0x0000000103037824 */ /* 0x000fca00078e020a */
        /* <DEDUP_REMOVED lines=10> */
[-CC-:B------:R-:W-:Y:S01]  /*17d0*/  FFMA.RZ R10, R13, R15.reuse, R12.reuse ;  /* 0x0000000f0d0a7223 */ /* 0x180fe2000000c00c */
[C---:B------:R-:W-:Y:S02]  /*17e0*/  ISETP.NE.AND P2, PT, R3.reuse, RZ, PT ;  /* 0x000000ff0300720c */ /* 0x040fe40003f45270 */
[----:B------:R-:W-:Y:S02]  /*17f0*/  ISETP.NE.AND P1, PT, R3, RZ, PT ;  /* 0x000000ff0300720c */ /* 0x000fe40003f25270 */
[----:B------:R-:W-:Y:S01]  /*1800*/  LOP3.LUT R11, R10, 0x7fffff, RZ, 0xc0, !PT ;  /* 0x007fffff0a0b7812 */ /* 0x000fe200078ec0ff */
[CCC-:B------:R-:W-:Y:S01]  /*1810*/  FFMA.RP R10, R13.reuse, R15.reuse, R12.reuse ;  /* 0x0000000f0d0a7223 */ /* 0x1c0fe2000000800c */
[----:B------:R-:W-:Y:S01]  /*1820*/  FFMA.RM R13, R13, R15, R12 ;  /* 0x0000000f0d0d7223 */ /* 0x000fe2000000400c */
[----:B------:R-:W-:Y:S01]  /*1830*/  IADD3 R12, PT, PT, R3, 0x20, RZ ;  /* 0x00000020030c7810 */ /* 0x000fe20007ffe0ff */
[----:B------:R-:W-:Y:S01]  /*1840*/  IMAD.MOV R3, RZ, RZ, -R3 ;  /* 0x000000ffff037224 */ /* 0x000fe200078e0a03 */
[----:B------:R-:W-:-:S02]  /*1850*/  LOP3.LUT R11, R11, 0x800000, RZ, 0xfc, !PT ;  /* 0x008000000b0b7812 */ /* 0x000fc400078efcff */
[----:B------:R-:W-:Y:S02]  /*1860*/  FSETP.NEU.FTZ.AND P0, PT, R10, R13, PT ;  /* 0x0000000d0a00720b */ /* 0x000fe40003f1d000 */
[----:B------:R-:W-:Y:S02]  /*1870*/  SHF.L.U32 R12, R11, R12, RZ ;  /* 0x0000000c0b0c7219 */ /* 0x000fe400000006ff */
[----:B------:R-:W-:Y:S02]  /*1880*/  SEL R10, R3, RZ, P2 ;  /* 0x000000ff030a7207 */ /* 0x000fe40001000000 */
[----:B------:R-:W-:Y:S02]  /*1890*/  ISETP.NE.AND P1, PT, R12, RZ, P1 ;  /* 0x000000ff0c00720c */ /* 0x000fe40000f25270 */
[----:B------:R-:W-:Y:S02]  /*18a0*/  SHF.R.U32.HI R10, RZ, R10, R11 ;  /* 0x0000000aff0a7219 */ /* 0x000fe4000001160b */
[----:B------:R-:W-:-:S02]  /*18b0*/  PLOP3.LUT P0, PT, P0, P1, PT, 0xf8, 0x8f ;  /* 0x00000000008f781c */ /* 0x000fc40000703f70 */
[----:B------:R-:W-:Y:S02]  /*18c0*/  SHF.R.U32.HI R12, RZ, 0x1, R10 ;  /* 0x00000001ff0c7819 */ /* 0x000fe4000001160a */
[----:B------:R-:W-:-:S04]  /*18d0*/  SEL R3, RZ, 0x1, !P0 ;  /* 0x00000001ff037807 */ /* 0x000fc80004000000 */
[----:B------:R-:W-:-:S04]  /*18e0*/  LOP3.LUT R3, R3, 0x1, R12, 0xf8, !PT ;  /* 0x0000000103037812 */ /* 0x000fc800078ef80c */
[----:B------:R-:W-:-:S04]  /*18f0*/  LOP3.LUT R3, R3, R10, RZ, 0xc0, !PT ;  /* 0x0000000a03037212 */ /* 0x000fc800078ec0ff */
[----:B------:R-:W-:-:S04]  /*1900*/  IADD3 R3, PT, PT, R12, R3, RZ ;  /* 0x000000030c037210 */ /* 0x000fc80007ffe0ff */
[----:B------:R-:W-:Y:S01]  /*1910*/  LOP3.LUT R2, R3, R2, RZ, 0xfc, !PT ;  /* 0x0000000203027212 */ /* 0x000fe200078efcff */
[----:B------:R-:W-:Y:S06]  /*1920*/  BRA `(.L_x_323) ;  /* 0x0000000000107947 */ /* 0x000fec0003800000 */
.L_x_322:
[----:B------:R-:W-:-:S04]  /*1930*/  LOP3.LUT R2, R2, 0x80000000, RZ, 0xc0, !PT ;  /* 0x8000000002027812 */ /* 0x000fc800078ec0ff */
[----:B------:R-:W-:Y:S01]  /*1940*/  LOP3.LUT R2, R2, 0x7f800000, RZ, 0xfc, !PT ;  /* 0x7f80000002027812 */ /* 0x000fe200078efcff */
[----:B------:R-:W-:Y:S06]  /*1950*/  BRA `(.L_x_323) ;  /* 0x0000000000047947 */ /* 0x000fec0003800000 */
.L_x_321:
[----:B------:R-:W-:-:S07]  /*1960*/  LEA R2, R10, R2, 0x17 ;  /* 0x000000020a027211 */ /* 0x000fce00078eb8ff */
.L_x_323:
[----:B------:R-:W-:Y:S05]  /*1970*/  BSYNC.RECONVERGENT B3 ;  /* 0x0000000000037941 */ /* 0x000fea0003800200 */
.L_x_320:
[----:B------:R-:W-:Y:S05]  /*1980*/  BRA `(.L_x_324) ;  /* 0x0000000000207947 */ /* 0x000fea0003800000 */
.L_x_319:
[----:B------:R-:W-:-:S04]  /*1990*/  LOP3.LUT R2, R13, 0x80000000, R2, 0x48, !PT ;  /* 0x800000000d027812 */ /* 0x000fc800078e4802 */
[----:B------:R-:W-:Y:S01]  /*19a0*/  LOP3.LUT R2, R2, 0x7f800000, RZ, 0xfc, !PT ;  /* 0x7f80000002027812 */ /* 0x000fe200078efcff */
[----:B------:R-:W-:Y:S06]  /*19b0*/  BRA `(.L_x_324) ;  /* 0x0000000000147947 */ /* 0x000fec0003800000 */
.L_x_318:
[----:B------:R-:W-:Y:S01]  /*19c0*/  LOP3.LUT R2, R13, 0x80000000, R2, 0x48, !PT ;  /* 0x800000000d027812 */ /* 0x000fe200078e4802 */
[----:B------:R-:W-:Y:S06]  /*19d0*/  BRA `(.L_x_324) ;  /* 0x00000000000c7947 */ /* 0x000fec0003800000 */
.L_x_317:
[----:B------:R-:W0:Y:S01]  /*19e0*/  MUFU.RSQ R2, -QNAN ;  /* 0xffc0000000027908 */ /* 0x000e220000001400 */
[----:B------:R-:W-:Y:S05]  /*19f0*/  BRA `(.L_x_324) ;  /* 0x0000000000047947 */ /* 0x000fea0003800000 */
.L_x_316:
[----:B------:R-:W-:-:S07]  /*1a00*/  FADD.FTZ R2, R3, R0 ;  /* 0x0000000003027221 */ /* 0x000fce0000010000 */
.L_x_324:
[----:B------:R-:W-:Y:S05]  /*1a10*/  BSYNC.RECONVERGENT B2 ;  /* 0x0000000000027941 */ /* 0x000fea0003800200 */
.L_x_314:
[----:B------:R-:W-:Y:S02]  /*1a20*/  HFMA2 R3, -RZ, RZ, 0, 0 ;  /* 0x00000000ff037431 */ /* 0x000fe400000001ff */
[----:B0-----:R-:W-:Y:S01]  /*1a30*/  IMAD.MOV.U32 R11, RZ, RZ, R2 ;  /* 0x000000ffff0b7224 */ /* 0x001fe200078e0002 */
[----:B------:R-:W-:-:S04]  /*1a40*/  MOV R2, R8 ;  /* 0x0000000800027202 */ /* 0x000fc80000000f00 */
[----:B------:R-:W-:Y:S05]  /*1a50*/  RET.REL.NODEC R2 `(softplus_float_kernel) ;  /* 0xffffffe402687950 */ /* 0x000fea0003c3ffff */
.L_x_325:
        /* <DEDUP_REMOVED lines=10> */
.L_x_1110:


//--------------------- .text.silu_float_kernel   --------------------------
	.section	.text.silu_float_kernel,"ax",@progbits
	.align	128
        .global         silu_float_kernel
        .type           silu_float_kernel,@function
        .size           silu_float_kernel,(.L_x_1111 - silu_float_kernel)
        .other          silu_float_kernel,@"STO_CUDA_ENTRY STV_DEFAULT"
silu_float_kernel:
.text.silu_float_kernel:
        /* <DEDUP_REMOVED lines=14> */
[C---:B------:R-:W-:Y:S01]  /*00e0*/  IMAD.SHL.U32 R2, R4.reuse, 0x4, RZ ;  /* 0x0000000404027824 */ /* 0x040fe200078e00ff */
[----:B------:R-:W-:-:S04]  /*00f0*/  SHF.L.U64.HI R12, R4, 0x2, R5 ;  /* 0x00000002040c7819 */ /* 0x000fc80000010205 */
[----:B0-----:R-:W-:-:S04]  /*0100*/  IADD3 R8, P0, PT, R2, UR6, RZ ;  /* 0x0000000602087c10 */ /* 0x001fc8000ff1e0ff */
[----:B------:R-:W-:-:S05]  /*0110*/  IADD3.X R9, PT, PT, R12, UR7, RZ, P0, !PT ;  /* 0x000000070c097c10 */ /* 0x000fca00087fe4ff */
[----:B------:R-:W2:Y:S01]  /*0120*/  LDG.E.CONSTANT R0, desc[UR4][R8.64] ;  /* 0x0000000408007981 */ /* 0x000ea2000c1e9900 */
[----:B------:R-:W-:Y:S02]  /*0130*/  HFMA2 R6, -RZ, RZ, 3.7421875, 0 ;  /* 0x437c0000ff067431 */ /* 0x000fe400000001ff */
[----:B------:R-:W-:Y:S01]  /*0140*/  IMAD.MOV.U32 R3, RZ, RZ, 0x3bbb989d ;  /* 0x3bbb989dff037424 */ /* 0x000fe200078e00ff */
[----:B------:R-:W-:Y:S03]  /*0150*/  BSSY.RECONVERGENT B1, `(.L_x_328) ;  /* 0x0000014000017945 */ /* 0x000fe60003800200 */
[----:B--2---:R-:W-:-:S04]  /*0160*/  FFMA.SAT R3, R0, -R3, 0.5 ;  /* 0x3f00000000037423 */ /* 0x004fc80000002803 */
[----:B------:R-:W-:-:S04]  /*0170*/  FFMA.RM R3, R3, R6, 12582913 ;  /* 0x4b40000103037423 */ /* 0x000fc80000004006 */
[C---:B------:R-:W-:Y:S01]  /*0180*/  FADD R11, R3.reuse, -12583039 ;  /* 0xcb40007f030b7421 */ /* 0x040fe20000000000 */
[----:B------:R-:W-:-:S03]  /*0190*/  IMAD.SHL.U32 R3, R3, 0x800000, RZ ;  /* 0x0080000003037824 */ /* 0x000fc600078e00ff */
[----:B------:R-:W-:-:S04]  /*01a0*/  FFMA R11, R0, -1.4426950216293334961, -R11 ;  /* 0xbfb8aa3b000b7823 */ /* 0x000fc8000000080b */
[----:B------:R-:W-:-:S04]  /*01b0*/  FFMA R11, R0, -1.925963033500011079e-08, R11 ;  /* 0xb2a57060000b7823 */ /* 0x000fc8000000000b */
        /* <DEDUP_REMOVED lines=11> */
[----:B------:R-:W-:Y:S05]  /*0270*/  CALL.REL.NOINC `($__internal_4_$__cuda_sm3x_div_rn_noftz_f32_slowpath) ;  /* 0x0000000400fc7944 */ /* 0x000fea0003c00000 */
[----:B------:R-:W-:-:S07]  /*0280*/  IMAD.MOV.U32 R9, RZ, RZ, R13 ;  /* 0x000000ffff097224 */ /* 0x000fce00078e000d */
.L_x_329:
[----:B------:R-:W-:Y:S05]  /*0290*/  BSYNC.RECONVERGENT B1 ;  /* 0x0000000000017941 */ /* 0x000fea0003800200 */
.L_x_328:
[----:B------:R-:W0:Y:S02]  /*02a0*/  LDCU.64 UR6, c[0x0][0x380] ;  /* 0x00007000ff0677ac */ /* 0x000e240008000a00 */
[----:B0-----:R-:W-:-:S04]  /*02b0*/  IADD3 R2, P0, PT, R2, UR6, RZ ;  /* 0x0000000602027c10 */ /* 0x001fc8000ff1e0ff */
[----:B------:R-:W-:-:S05]  /*02c0*/  IADD3.X R3, PT, PT, R12, UR7, RZ, P0, !PT ;  /* 0x000000070c037c10 */ /* 0x000fca00087fe4ff */
[----:B------:R0:W-:Y:S04]  /*02d0*/  STG.E desc[UR4][R2.64], R9 ;  /* 0x0000000902007986 */ /* 0x0001e8000c101904 */
.L_x_327:
[----:B------:R-:W-:Y:S05]  /*02e0*/  BSYNC.RECONVERGENT B0 ;  /* 0x0000000000007941 */ /* 0x000fea0003800200 */
.L_x_326:
[----:B------:R-:W1:Y:S01]  /*02f0*/  LDCU.64 UR6, c[0x0][0x390] ;  /* 0x00007200ff0677ac */ /* 0x000e620008000a00 */
[----:B0-----:R-:W-:Y:S01]  /*0300*/  IADD3 R2, P0, PT, R4, R7, RZ ;  /* 0x0000000704027210 */ /* 0x001fe20007f1e0ff */
[----:B------:R-:W-:Y:S04]  /*0310*/  BSSY.RECONVERGENT B0, `(.L_x_330) ;  /* 0x0000025000007945 */ /* 0x000fe80003800200 */
[----:B------:R-:W-:Y:S01]  /*0320*/  IMAD.X R5, RZ, RZ, R5, P0 ;  /* 0x000000ffff057224 */ /* 0x000fe200000e0605 */
[----:B-1----:R-:W-:-:S04]  /*0330*/  ISETP.GE.U32.AND P0, PT, R2, UR6, PT ;  /* 0x0000000602007c0c */ /* 0x002fc8000bf06070 */
        /* <DEDUP_REMOVED lines=8> */
[----:B------:R-:W-:Y:S01]  /*03c0*/  IMAD.MOV.U32 R3, RZ, RZ, 0x3bbb989d ;  /* 0x3bbb989dff037424 */ /* 0x000fe200078e00ff */
[----:B------:R-:W-:Y:S01]  /*03d0*/  BSSY.RECONVERGENT B1, `(.L_x_332) ;  /* 0x0000014000017945 */ /* 0x000fe20003800200 */
[----:B------:R-:W-:Y:S02]  /*03e0*/  IMAD.MOV.U32 R6, RZ, RZ, 0x437c0000 ;  /* 0x437c0000ff067424 */ /* 0x000fe400078e00ff */
        /* <DEDUP_REMOVED lines=18> */
.L_x_333:
[----:B------:R-:W-:Y:S05]  /*0510*/  BSYNC.RECONVERGENT B1 ;  /* 0x0000000000017941 */ /* 0x000fea0003800200 */
.L_x_332:
[----:B------:R-:W0:Y:S02]  /*0520*/  LDCU.64 UR6, c[0x0][0x380] ;  /* 0x00007000ff0677ac */ /* 0x000e240008000a00 */
[----:B0-----:R-:W-:-:S04]  /*0530*/  IADD3 R8, P0, PT, R4, UR6, RZ ;  /* 0x0000000604087c10 */ /* 0x001fc8000ff1e0ff */
[----:B------:R-:W-:-:S05]  /*0540*/  IADD3.X R9, PT, PT, R12, UR7, RZ, P0, !PT ;  /* 0x000000070c097c10 */ /* 0x000fca00087fe4ff */
[----:B------:R0:W-:Y:S04]  /*0550*/  STG.E desc[UR4][R8.64], R13 ;  /* 0x0000000d08007986 */ /* 0x0001e8000c101904 */
.L_x_331:
[----:B------:R-:W-:Y:S05]  /*0560*/  BSYNC.RECONVERGENT B0 ;  /* 0x0000000000007941 */ /* 0x000fea0003800200 */
.L_x_330:
[----:B------:R-:W1:Y:S01]  /*0570*/  LDCU.64 UR6, c[0x0][0x390] ;  /* 0x00007200ff0677ac */ /* 0x000e620008000a00 */
[----:B------:R-:W-:Y:S01]  /*0580*/  IADD3 R2, P0, PT, R7, R2, RZ ;  /* 0x0000000207027210 */ /* 0x000fe20007f1e0ff */
[----:B------:R-:W-:Y:S03]  /*0590*/  BSSY.RECONVERGENT B0, `(.L_x_334) ;  /* 0x0000025000007945 */ /* 0x000fe60003800200 */
[----:B------:R-:W-:Y:S02]  /*05a0*/  IADD3.X R5, PT, PT, RZ, R5, RZ, P0, !PT ;  /* 0x00000005ff057210 */ /* 0x000fe400007fe4ff */
[----:B-1----:R-:W-:-:S04]  /*05b0*/  ISETP.GE.U32.AND P0, PT, R2, UR6, PT ;  /* 0x0000000602007c0c */ /* 0x002fc8000bf06070 */
        /* <DEDUP_REMOVED lines=14> */
[----:B------:R-:W-:-:S03]  /*06a0*/  SHF.L.U32 R3, R3, 0x17, RZ ;  /* 0x0000001703037819 */ /* 0x000fc600000006ff */
        /* <DEDUP_REMOVED lines=14> */
.L_x_337:
[----:B------:R-:W-:Y:S05]  /*0790*/  BSYNC.RECONVERGENT B1 ;  /* 0x0000000000017941 */ /* 0x000fea0003800200 */
.L_x_336:
[----:B------:R-:W0:Y:S02]  /*07a0*/  LDCU.64 UR6, c[0x0][0x380] ;  /* 0x00007000ff0677ac */ /* 0x000e240008000a00 */
[----:B0-----:R-:W-:-:S04]  /*07b0*/  IADD3 R8, P0, PT, R4, UR6, RZ ;  /* 0x0000000604087c10 */ /* 0x001fc8000ff1e0ff */
[----:B------:R-:W-:-:S05]  /*07c0*/  IADD3.X R9, PT, PT, R12, UR7, RZ, P0, !PT ;  /* 0x000000070c097c10 */ /* 0x000fca00087fe4ff */
[----:B------:R1:W-:Y:S04]  /*07d0*/  STG.E desc[UR4][R8.64], R13 ;  /* 0x0000000d08007986 */ /* 0x0003e8000c101904 */
.L_x_335:
[----:B------:R-:W-:Y:S05]  /*07e0*/  BSYNC.RECONVERGENT B0 ;  /* 0x0000000000007941 */ /* 0x000fea0003800200 */
.L_x_334:
[----:B------:R-:W2:Y:S01]  /*07f0*/  LDCU.64 UR6, c[0x0][0x390] ;  /* 0x00007200ff0677ac */ /* 0x000ea20008000a00 */
[----:B------:R-:W-:-:S05]  /*0800*/  IADD3 R2, P0, PT, R7, R2, RZ ;  /* 0x0000000207027210 */ /* 0x000fca0007f1e0ff */
[----:B------:R-:W-:Y:S01]  /*0810*/  IMAD.X R5, RZ, RZ, R5, P0 ;  /* 0x000000ffff057224 */ /* 0x000fe200000e0605 */
[----:B--2---:R-:W-:-:S04]  /*0820*/  ISETP.GE.U32.AND P0, PT, R2, UR6, PT ;  /* 0x0000000602007c0c */ /* 0x004fc8000bf06070 */
[----:B------:R-:W-:-:S13]  /*0830*/  ISETP.GE.U32.AND.EX P0, PT, R5, UR7, PT, P0 ;  /* 0x0000000705007c0c */ /* 0x000fda000bf06100 */
[----:B------:R-:W-:Y:S05]  /*0840*/  @P0 EXIT ;  /* 0x000000000000094d */ /* 0x000fea0003800000 */
[----:B------:R-:W2:Y:S01]  /*0850*/  LDCU.64 UR6, c[0x0][0x388] ;  /* 0x00007100ff0677ac */ /* 0x000ea20008000a00 */
[C---:B------:R-:W-:Y:S01]  /*0860*/  IMAD.SHL.U32 R4, R2.reuse, 0x4, RZ ;  /* 0x0000000402047824 */ /* 0x040fe200078e00ff */
[----:B------:R-:W-:-:S04]  /*0870*/  SHF.L.U64.HI R2, R2, 0x2, R5 ;  /* 0x0000000202027819 */ /* 0x000fc80000010205 */
[----:B--2---:R-:W-:-:S04]  /*0880*/  IADD3 R6, P0, PT, R4, UR6, RZ ;  /* 0x0000000604067c10 */ /* 0x004fc8000ff1e0ff */
[----:B------:R-:W-:-:S05]  /*0890*/  IADD3.X R7, PT, PT, R2, UR7, RZ, P0, !PT ;  /* 0x0000000702077c10 */ /* 0x000fca00087fe4ff */
[----:B------:R-:W2:Y:S01]  /*08a0*/  LDG.E.CONSTANT R0, desc[UR4][R6.64] ;  /* 0x0000000406007981 */ /* 0x000ea2000c1e9900 */
[----:B------:R-:W-:Y:S01]  /*08b0*/  IMAD.MOV.U32 R3, RZ, RZ, 0x3bbb989d ;  /* 0x3bbb989dff037424 */ /* 0x000fe200078e00ff */
[----:B01----:R-:W-:Y:S01]  /*08c0*/  MOV R8, 0x437c0000 ;  /* 0x437c000000087802 */ /* 0x003fe20000000f00 */
[----:B------:R-:W-:Y:S02]  /*08d0*/  BSSY.RECONVERGENT B0, `(.L_x_338) ;  /* 0x0000014000007945 */ /* 0x000fe40003800200 */
        /* <DEDUP_REMOVED lines=19> */
.L_x_339:
[----:B------:R-:W-:Y:S05]  /*0a10*/  BSYNC.RECONVERGENT B0 ;  /* 0x0000000000007941 */ /* 0x000fea0003800200 */
.L_x_338:
[----:B------:R-:W0:Y:S02]  /*0a20*/  LDCU.64 UR6, c[0x0][0x380] ;  /* 0x00007000ff0677ac */ /* 0x000e240008000a00 */
[----:B0-----:R-:W-:-:S04]  /*0a30*/  IADD3 R4, P0, PT, R4, UR6, RZ ;  /* 0x0000000604047c10 */ /* 0x001fc8000ff1e0ff */
[----:B------:R-:W-:-:S05]  /*0a40*/  IADD3.X R5, PT, PT, R2, UR7, RZ, P0, !PT ;  /* 0x0000000702057c10 */ /* 0x000fca00087fe4ff */
[----:B------:R-:W-:Y:S01]  /*0a50*/  STG.E desc[UR4][R4.64], R7 ;  /* 0x0000000704007986 */ /* 0x000fe2000c101904 */
[----:B------:R-:W-:Y:S05]  /*0a60*/  EXIT ;  /* 0x000000000000794d */ /* 0x000fea0003800000 */
        .weak           $__internal_4_$__cuda_sm3x_div_rn_noftz_f32_slowpath
        .type           $__internal_4_$__cuda_sm3x_div_rn_noftz_f32_slowpath,@function
        .size           $__internal_4_$__cuda_sm3x_div_rn_noftz_f32_slowpath,(.L_x_1111 - $__internal_4_$__cuda_sm3x_div_rn_noftz_f32_slowpath)
$__internal_4_$__cuda_sm3x_div_rn_noftz_f32_slowpath:
[----:B------:R-:W-:Y:S01]  /*0a70*/  SHF.R.U32.HI R6, RZ, 0x17, R3 ;  /* 0x00000017ff067819 */ /* 0x000fe20000011603 */
[----:B------:R-:W-:Y:S01]  /*0a80*/  BSSY.RECONVERGENT B2, `(.L_x_340) ;  /* 0x0000062000027945 */ /* 0x000fe20003800200 */
[----:B------:R-:W-:Y:S02]  /*0a90*/  SHF.R.U32.HI R9, RZ, 0x17, R0 ;  /* 0x00000017ff097819 */ /* 0x000fe40000011600 */
[----:B------:R-:W-:Y:S02]  /*0aa0*/  LOP3.LUT R6, R6, 0xff, RZ, 0xc0, !PT ;  /* 0x000000ff06067812 */ /* 0x000fe400078ec0ff */
[----:B------:R-:W-:-:S03]  /*0ab0*/  LOP3.LUT R15, R9, 0xff, RZ, 0xc0, !PT ;  /* 0x000000ff090f7812 */ /* 0x000fc600078ec0ff */
[----:B------:R-:W-:Y:S01]  /*0ac0*/  VIADD R11, R6, 0xffffffff ;  /* 0xffffffff060b7836 */ /* 0x000fe20000000000 */
[----:B------:R-:W-:-:S04]  /*0ad0*/  IADD3 R10, PT, PT, R15, -0x1, RZ ;  /* 0xffffffff0f0a7810 */ /* 0x000fc80007ffe0ff */
[----:B------:R-:W-:-:S04]  /*0ae0*/  ISETP.GT.U32.AND P0, PT, R11, 0xfd, PT ;  /* 0x000000fd0b00780c */ /* 0x000fc80003f04070 */
[----:B------:R-:W-:-:S13]  /*0af0*/  ISETP.GT.U32.OR P0, PT, R10, 0xfd, P0 ;  /* 0x000000fd0a00780c */ /* 0x000fda0000704470 */
[----:B------:R-:W-:Y:S01]  /*0b00*/  @!P0 IMAD.MOV.U32 R9, RZ, RZ, RZ ;  /* 0x000000ffff098224 */ /* 0x000fe200078e00ff */
        /* <DEDUP_REMOVED lines=19> */
[----:B------:R-:W-:Y:S02]  /*0c40*/  @P0 IMAD.MOV.U32 R9, RZ, RZ, RZ ;  /* 0x000000ffff090224 */ /* 0x000fe400078e00ff */
[----:B------:R-:W-:Y:S01]  /*0c50*/  @!P0 FFMA R0, R0, 1.84467440737095516160e+19, RZ ;  /* 0x5f80000000008823 */ /* 0x000fe200000000ff */
[----:B------:R-:W-:Y:S02]  /*0c60*/  @!P0 IMAD.MOV.U32 R9, RZ, RZ, -0x40 ;  /* 0xffffffc0ff098424 */ /* 0x000fe400078e00ff */
[----:B------:R-:W-:-:S03]  /*0c70*/  @!P1 FFMA R3, R3, 1.84467440737095516160e+19, RZ ;  /* 0x5f80000003039823 */ /* 0x000fc600000000ff */
[----:B------:R-:W-:-:S07]  /*0c80*/  @!P1 IADD3 R9, PT, PT, R9, 0x40, RZ ;  /* 0x0000004009099810 */ /* 0x000fce0007ffe0ff */
.L_x_341:
[----:B------:R-:W-:Y:S01]  /*0c90*/  LEA R10, R6, 0xc0800000, 0x17 ;  /* 0xc0800000060a7811 */ /* 0x000fe200078eb8ff */
[----:B------:R-:W-:Y:S04]  /*0ca0*/  BSSY.RECONVERGENT B3, `(.L_x_346) ;  /* 0x0000036000037945 */ /* 0x000fe80003800200 */
[----:B------:R-:W-:Y:S02]  /*0cb0*/  IMAD.IADD R14, R3, 0x1, -R10 ;  /* 0x00000001030e7824 */ /* 0x000fe400078e0a0a */
[----:B------:R-:W-:Y:S02]  /*0cc0*/  VIADD R3, R15, 0xffffff81 ;  /* 0xffffff810f037836 */ /* 0x000fe40000000000 */
[----:B------:R-:W0:Y:S01]  /*0cd0*/  MUFU.RCP R11, R14 ;  /* 0x0000000e000b7308 */ /* 0x000e220000001000 */
[----:B------:R-:W-:Y:S01]  /*0ce0*/  FADD.FTZ R13, -R14, -RZ ;  /* 0x800000ff0e0d7221 */ /* 0x000fe20000010100 */
[C---:B------:R-:W-:Y:S01]  /*0cf0*/  IMAD R0, R3.reuse, -0x800000, R0 ;  /* 0xff80000003007824 */ /* 0x040fe200078e0200 */
[----:B------:R-:W-:-:S05]  /*0d00*/  IADD3 R6, PT, PT, R3, 0x7f, -R6 ;  /* 0x0000007f03067810 */ /* 0x000fca0007ffe806 */
[----:B------:R-:W-:Y:S02]  /*0d10*/  IMAD.IADD R6, R6, 0x1, R9 ;  /* 0x0000000106067824 */ /* 0x000fe400078e0209 */
        /* <DEDUP_REMOVED lines=9> */
[----:B------:R-:W-:-:S05]  /*0db0*/  IADD3 R14, PT, PT, R3, R6, RZ ;  /* 0x00000006030e7210 */ /* 0x000fca0007ffe0ff */
[----:B------:R-:W-:-:S05]  /*0dc0*/  VIADD R3, R14, 0xffffffff ;  /* 0xffffffff0e037836 */ /* 0x000fca0000000000 */
        /* <DEDUP_REMOVED lines=10> */
[C---:B------:R-:W-:Y:S01]  /*0e70*/  VIADD R9, R14.reuse, 0x20 ;  /* 0x000000200e097836 */ /* 0x040fe20000000000 */
[C---:B------:R-:W-:Y:S02]  /*0e80*/  ISETP.NE.AND P2, PT, R14.reuse, RZ, PT ;  /* 0x000000ff0e00720c */ /* 0x040fe40003f45270 */
[C---:B------:R-:W-:Y:S02]  /*0e90*/  ISETP.NE.AND P1, PT, R14.reuse, RZ, PT ;  /* 0x000000ff0e00720c */ /* 0x040fe40003f25270 */
[----:B------:R-:W-:Y:S01]  /*0ea0*/  LOP3.LUT R6, R3, 0x7fffff, RZ, 0xc0, !PT ;  /* 0x007fffff03067812 */ /* 0x000fe200078ec0ff */
[CCC-:B------:R-:W-:Y:S01]  /*0eb0*/  FFMA.RP R3, R11.reuse, R13.reuse, R10.reuse ;  /* 0x0000000d0b037223 */ /* 0x1c0fe2000000800a */
[----:B------:R-:W-:Y:S01]  /*0ec0*/  FFMA.RM R10, R11, R13, R10 ;  /* 0x0000000d0b0a7223 */ /* 0x000fe2000000400a */
[----:B------:R-:W-:Y:S02]  /*0ed0*/  IADD3 R11, PT, PT, -R14, RZ, RZ ;  /* 0x000000ff0e0b7210 */ /* 0x000fe40007ffe1ff */
        /* <DEDUP_REMOVED lines=10> */
[----:B------:R-:W-:-:S05]  /*0f80*/  LOP3.LUT R6, R6, R3, RZ, 0xc0, !PT ;  /* 0x0000000306067212 */ /* 0x000fca00078ec0ff */
[----:B------:R-:W-:-:S05]  /*0f90*/  IMAD.IADD R9, R9, 0x1, R6 ;  /* 0x0000000109097824 */ /* 0x000fca00078e0206 */
[----:B------:R-:W-:Y:S01]  /*0fa0*/  LOP3.LUT R0, R9, R0, RZ, 0xfc, !PT ;  /* 0x0000000009007212 */ /* 0x000fe200078efcff */
[----:B------:R-:W-:Y:S06]  /*0fb0*/  BRA `(.L_x_349) ;  /* 0x0000000000107947 */ /* 0x000fec0003800000 */
.L_x_348:
[----:B------:R-:W-:-:S04]  /*0fc0*/  LOP3.LUT R0, R0, 0x80000000, RZ, 0xc0, !PT ;  /* 0x8000000000007812 */ /* 0x000fc800078ec0ff */
[----:B------:R-:W-:Y:S01]  /*0fd0*/  LOP3.LUT R0, R0, 0x7f800000, RZ, 0xfc, !PT ;  /* 0x7f80000000007812 */ /* 0x000fe200078efcff */
[----:B------:R-:W-:Y:S06]  /*0fe0*/  BRA `(.L_x_349) ;  /* 0x0000000000047947 */ /* 0x000fec0003800000 */
.L_x_347:
[----:B------:R-:W-:-:S07]  /*0ff0*/  IMAD R0, R6, 0x800000, R0 ;  /* 0x0080000006007824 */ /* 0x000fce00078e0200 */
.L_x_349:
[----:B------:R-:W-:Y:S05]  /*1000*/  BSYNC.RECONVERGENT B3 ;  /* 0x0000000000037941 */ /* 0x000fea0003800200 */
.L_x_346:
[----:B------:R-:W-:Y:S05]  /*1010*/  BRA `(.L_x_350) ;  /* 0x0000000000207947 */ /* 0x000fea0003800000 */
.L_x_345:
[----:B------:R-:W-:-:S04]  /*1020*/  LOP3.LUT R0, R3, 0x80000000, R0, 0x48, !PT ;  /* 0x8000000003007812 */ /* 0x000fc800078e4800 */
[----:B------:R-:W-:Y:S01]  /*1030*/  LOP3.LUT R0, R0, 0x7f800000, RZ, 0xfc, !PT ;  /* 0x7f80000000007812 */ /* 0x000fe200078efcff */
[----:B------:R-:W-:Y:S06]  /*1040*/  BRA `(.L_x_350) ;  /* 0x0000000000147947 */ /* 0x000fec0003800000 */
.L_x_344:
[----:B------:R-:W-:Y:S01]  /*1050*/  LOP3.LUT R0, R3, 0x80000000, R0, 0x48, !PT ;  /* 0x8000000003007812 */ /* 0x000fe200078e4800 */
[----:B------:R-:W-:Y:S06]  /*1060*/  BRA `(.L_x_350) ;  /* 0x00000000000c7947 */ /* 0x000fec0003800000 */
.L_x_343:
[----:B------:R-:W0:Y:S01]  /*1070*/  MUFU.RSQ R0, -QNAN ;  /* 0xffc0000000007908 */ /* 0x000e220000001400 */
[----:B------:R-:W-:Y:S05]  /*1080*/  BRA `(.L_x_350) ;  /* 0x0000000000047947 */ /* 0x000fea0003800000 */
.L_x_342:
[----:B------:R-:W-:-:S07]  /*1090*/  FADD.FTZ R0, R0, R3 ;  /* 0x0000000300007221 */ /* 0x000fce0000010000 */
.L_x_350:
[----:B------:R-:W-:Y:S05]  /*10a0*/  BSYNC.RECONVERGENT B2 ;  /* 0x0000000000027941 */ /* 0x000fea0003800200 */
.L_x_340:
[----:B------:R-:W-:Y:S01]  /*10b0*/  IMAD.MOV.U32 R9, RZ, RZ, 0x0 ;  /* 0x00000000ff097424 */ /* 0x000fe200078e00ff */
[----:B0-----:R-:W-:-:S03]  /*10c0*/  MOV R13, R0 ;  /* 0x00000000000d7202 */ /* 0x001fc60000000f00 */
[----:B------:R-:W-:Y:S05]  /*10d0*/  RET.REL.NODEC R8 `(silu_float_kernel) ;  /* 0xffffffec08c87950 */ /* 0x000fea0003c3ffff */
.L_x_351:
        /* <DEDUP_REMOVED lines=10> */
.L_x_1111:


//--------------------- .text.gelu_fast_float_kernel --------------------------
	.section	.text.gelu_fast_float_kernel,"ax",@progbits
	.align	128
        .global         gelu_fast_float_kernel
        .type           gelu_fast_float_kernel,@function
        .size           gelu_fast_float_kernel,(.L_x_1129 - gelu_fast_float_kernel)
        .other          gelu_fast_float_kernel,@"STO_CUDA_ENTRY STV_DEFAULT"
gelu_fast_float_kernel:
.text.gelu_fast_float_kernel:
[----:B------:R-:W-:Y:S01]  /*0000*/  LDC R1, c[0x0][0x37c] ;  /* 0x0000df00ff017b82 */ /* 0x000fe20000000800 */
[----:B------:R-:W0:Y:S07]  /*0010*/  S2R R2, SR_TID.X ;  /* 0x0000000000027919 */ /* 0x000e2e0000002100 */
[----:B------:R-:W1:Y:S01]  /*0020*/  LDC R5, c[0x0][0x360] ;  /* 0x0000d800ff057b82 */ /* 0x000e620000000800 */
[----:B------:R-:W2:Y:S01]  /*0030*/  LDCU.64 UR6, c[0x0][0x390] ;  /* 0x00007200ff0677ac */ /* 0x000ea20008000a00 */
[----:B------:R-:W-:Y:S01]  /*0040*/  HFMA2 R3, -RZ, RZ, 0, 0 ;  /* 0x00000000ff037431 */ /* 0x000fe200000001ff */
[----:B------:R-:W-:Y:S05]  /*0050*/  BSSY.RECONVERGENT B0, `(.L_x_352) ;  /* 0x0000035000007945 */ /* 0x000fea0003800200 */
[----:B------:R-:W0:Y:S01]  /*0060*/  S2UR UR4, SR_CTAID.X ;  /* 0x00000000000479c3 */ /* 0x000e220000002500 */
[----:B-1----:R-:W-:-:S05]  /*0070*/  SHF.L.U32 R11, R5, 0x2, RZ ;  /* 0x00000002050b7819 */ /* 0x002fca00000006ff */
[----:B0-----:R-:W-:Y:S01]  /*0080*/  IMAD.WIDE.U32 R10, R11, UR4, R2 ;  /* 0x000000040b0a7c25 */ /* 0x001fe2000f8e0002 */
[----:B------:R-:W0:Y:S02]  /*0090*/  LDCU.64 UR4, c[0x0][0x358] ;  /* 0x00006b00ff0477ac */ /* 0x000e240008000a00 */
[C---:B--2---:R-:W-:Y:S02]  /*00a0*/  ISETP.GE.U32.AND P1, PT, R10.reuse, UR6, PT ;  /* 0x000000060a007c0c */ /* 0x044fe4000bf26070 */
[----:B------:R-:W-:Y:S02]  /*00b0*/  IADD3 R6, P0, PT, R10, R5, RZ ;  /* 0x000000050a067210 */ /* 0x000fe40007f1e0ff */
[----:B------:R-:W-:Y:S02]  /*00c0*/  ISETP.GE.U32.AND.EX P1, PT, R11, UR7, PT, P1 ;  /* 0x000000070b007c0c */ /* 0x000fe4000bf26110 */
[----:B------:R-:W-:Y:S02]  /*00d0*/  IADD3 R4, P2, PT, R5, R6, RZ ;  /* 0x0000000605047210 */ /* 0x000fe40007f5e0ff */
[----:B------:R-:W-:-:S02]  /*00e0*/  IADD3.X R7, PT, PT, RZ, R11, RZ, P0, !PT ;  /* 0x0000000bff077210 */ /* 0x000fc400007fe4ff */
[----:B------:R-:W-:Y:S02]  /*00f0*/  IADD3 R2, P4, PT, R5, R4, RZ ;  /* 0x0000000405027210 */ /* 0x000fe40007f9e0ff */
[----:B------:R-:W-:Y:S02]  /*0100*/  IADD3.X R5, PT, PT, RZ, R7, RZ, P2, !PT ;  /* 0x00000007ff057210 */ /* 0x000fe400017fe4ff */
[----:B------:R-:W-:Y:S02]  /*0110*/  ISETP.GE.U32.AND P2, PT, R6, UR6, PT ;  /* 0x0000000606007c0c */ /* 0x000fe4000bf46070 */
[----:B------:R-:W-:Y:S02]  /*0120*/  ISETP.GE.U32.AND P3, PT, R4, UR6, PT ;  /* 0x0000000604007c0c */ /* 0x000fe4000bf66070 */
[----:B------:R-:W-:Y:S02]  /*0130*/  ISETP.GE.U32.AND P0, PT, R2, UR6, PT ;  /* 0x0000000602007c0c */ /* 0x000fe4000bf06070 */
[----:B------:R-:W-:-:S02]  /*0140*/  IADD3.X R3, PT, PT, RZ, R5, RZ, P4, !PT ;  /* 0x00000005ff037210 */ /* 0x000fc400027fe4ff */
[----:B------:R-:W-:Y:S02]  /*0150*/  ISETP.GE.U32.AND.EX P2, PT, R7, UR7, PT, P2 ;  /* 0x0000000707007c0c */ /* 0x000fe4000bf46120 */
[----:B------:R-:W-:Y:S02]  /*0160*/  ISETP.GE.U32.AND.EX P3, PT, R5, UR7, PT, P3 ;  /* 0x0000000705007c0c */ /* 0x000fe4000bf66130 */
[----:B------:R-:W-:Y:S01]  /*0170*/  ISETP.GE.U32.AND.EX P0, PT, R3, UR7, PT, P0 ;  /* 0x0000000703007c0c */ /* 0x000fe2000bf06100 */
[----:B0-----:R-:W-:-:S12]  /*0180*/  @P1 BRA `(.L_x_353) ;  /* 0x0000000000841947 */ /* 0x001fd80003800000 */
[----:B------:R-:W0:Y:S01]  /*0190*/  LDCU.128 UR8, c[0x0][0x380] ;  /* 0x00007000ff0877ac */ /* 0x000e220008000c00 */
[C---:B------:R-:W-:Y:S02]  /*01a0*/  SHF.L.U32 R9, R10.reuse, 0x2, RZ ;  /* 0x000000020a097819 */ /* 0x040fe400000006ff */
[----:B------:R-:W-:Y:S02]  /*01b0*/  SHF.L.U64.HI R8, R10, 0x2, R11 ;  /* 0x000000020a087819 */ /* 0x000fe4000001020b */
[----:B0-----:R-:W-:-:S04]  /*01c0*/  IADD3 R10, P1, PT, R9, UR10, RZ ;  /* 0x0000000a090a7c10 */ /* 0x001fc8000ff3e0ff */
[----:B------:R-:W-:-:S06]  /*01d0*/  IADD3.X R11, PT, PT, R8, UR11, RZ, P1, !PT ;  /* 0x0000000b080b7c10 */ /* 0x000fcc0008ffe4ff */
[----:B------:R0:W2:Y:S01]  /*01e0*/  LDG.E.CONSTANT R11, desc[UR4][R10.64] ;  /* 0x000000040a0b7981 */ /* 0x0000a2000c1e9900 */
[----:B------:R-:W-:Y:S02]  /*01f0*/  MOV R14, 0x3c80f082 ;  /* 0x3c80f082000e7802 */ /* 0x000fe40000000f00 */
[----:B0-----:R-:W-:Y:S01]  /*0200*/  MOV R10, 0x3f800000 ;  /* 0x3f800000000a7802 */ /* 0x001fe20000000f00 */
[----:B--2---:R-:W-:-:S04]  /*0210*/  FMUL R0, R11, R11 ;  /* 0x0000000b0b007220 */ /* 0x004fc80000400000 */
[----:B------:R-:W-:-:S04]  /*0220*/  FMUL R0, R11, R0 ;  /* 0x000000000b007220 */ /* 0x000fc80000400000 */
[----:B------:R-:W-:-:S04]  /*0230*/  FFMA R0, R0, 0.044714998453855514526, R11 ;  /* 0x3d37271300007823 */ /* 0x000fc8000000000b */
[----:B------:R-:W-:-:S04]  /*0240*/  FMUL R12, R0, 0.79788458347320556641 ;  /* 0x3f4c422a000c7820 */ /* 0x000fc80000400000 */
[C---:B------:R-:W-:Y:S01]  /*0250*/  FMUL R0, |R12|.reuse, 2.8853900432586669922 ;  /* 0x4038aa3b0c007820 */ /* 0x040fe20000400200 */
[C---:B------:R-:W-:Y:S01]  /*0260*/  FMUL R17, R12.reuse, R12 ;  /* 0x0000000c0c117220 */ /* 0x040fe20000400000 */
[C---:B------:R-:W-:Y:S02]  /*0270*/  FSETP.GE.AND P4, PT, |R12|.reuse, 0.60000002384185791016, PT ;  /* 0x3f19999a0c00780b */ /* 0x040fe40003f86200 */
[----:B------:R-:W-:Y:S01]  /*0280*/  FSETP.GE.AND P1, PT, |R12|, 9.010913848876953125, PT ;  /* 0x41102cb40c00780b */ /* 0x000fe20003f26200 */
[C---:B------:R-:W-:Y:S01]  /*0290*/  FFMA R14, R17.reuse, R14, -0.052303962409496307373 ;  /* 0xbd563cae110e7423 */ /* 0x040fe2000000000e */
[----:B------:R-:W0:Y:S03]  /*02a0*/  MUFU.EX2 R0, R0 ;  /* 0x0000000000007308 */ /* 0x000e260000000800 */
[----:B------:R-:W-:Y:S01]  /*02b0*/  FFMA R14, R17, R14, 0.1331529766321182251 ;  /* 0x3e085941110e7423 */ /* 0x000fe2000000000e */
[----:B0-----:R-:W-:-:S03]  /*02c0*/  FADD R13, R0, 1 ;  /* 0x3f800000000d7421 */ /* 0x001fc60000000000 */
[----:B------:R-:W-:-:S04]  /*02d0*/  FFMA R0, R17, R14, -0.33332768082618713379 ;  /* 0xbeaaa9ed11007423 */ /* 0x000fc8000000000e */
[----:B------:R-:W-:Y:S01]  /*02e0*/  FFMA R17, R17, R0, RZ ;  /* 0x0000000011117223 */ /* 0x000fe200000000ff */
[----:B------:R-:W0:Y:S01]  /*02f0*/  MUFU.RCP R13, R13 ;  /* 0x0000000d000d7308 */ /* 0x000e220000001000 */
[----:B------:R-:W-:Y:S01]  /*0300*/  FMUL R0, R11, 0.5 ;  /* 0x3f0000000b007820 */ /* 0x000fe20000400000 */
[----:B0-----:R-:W-:-:S05]  /*0310*/  FFMA R10, R13, -2, R10 ;  /* 0xc00000000d0a7823 */ /* 0x001fca000000000a */
[----:B------:R-:W-:Y:S02]  /*0320*/  FSEL R15, R10, 1, !P1 ;  /* 0x3f8000000a0f7808 */ /* 0x000fe40004800000 */
[----:B------:R-:W-:Y:S02]  /*0330*/  IADD3 R10, P1, PT, R9, UR8, RZ ;  /* 0x00000008090a7c10 */ /* 0x000fe4000ff3e0ff */
[--C-:B------:R-:W-:Y:S01]  /*0340*/  LOP3.LUT R15, R15, 0x80000000, R12.reuse, 0xb8, !PT ;  /* 0x800000000f0f7812 */ /* 0x100fe200078eb80c */
[----:B------:R-:W-:Y:S01]  /*0350*/  @!P4 FFMA R15, R12, R17, R12 ;  /* 0x000000110c0fc223 */ /* 0x000fe2000000000c */
[----:B------:R-:W-:-:S03]  /*0360*/  IADD3.X R11, PT, PT, R8, UR9, RZ, P1, !PT ;  /* 0x00000009080b7c10 */ /* 0x000fc60008ffe4ff */
[----:B------:R-:W-:-:S04]  /*0370*/  FADD R15, R15, 1 ;  /* 0x3f8000000f0f7421 */ /* 0x000fc80000000000 */
[----:B------:R-:W-:-:S05]  /*0380*/  FMUL R15, R0, R15 ;  /* 0x0000000f000f7220 */ /* 0x000fca0000400000 */
[----:B------:R0:W-:Y:S02]  /*0390*/  STG.E desc[UR4][R10.64], R15 ;  /* 0x0000000f0a007986 */ /* 0x0001e4000c101904 */
.L_x_353:
[----:B------:R-:W-:Y:S05]  /*03a0*/  BSYNC.RECONVERGENT B0 ;  /* 0x0000000000007941 */ /* 0x000fea0003800200 */
.L_x_352:
[----:B------:R-:W-:Y:S04]  /*03b0*/  BSSY.RECONVERGENT B0, `(.L_x_354) ;  /* 0x0000023000007945 */ /* 0x000fe80003800200 */
[----:B------:R-:W-:Y:S05]  /*03c0*/  @P2 BRA `(.L_x_355) ;  /* 0x0000000000842947 */ /* 0x000fea0003800000 */
[----:B------:R-:W1:Y:S01]  /*03d0*/  LDCU.128 UR8, c[0x0][0x380] ;  /* 0x00007000ff0877ac */ /* 0x000e620008000c00 */
[C---:B------:R-:W-:Y:S02]  /*03e0*/  SHF.L.U32 R13, R6.reuse, 0x2, RZ ;  /* 0x00000002060d7819 */ /* 0x040fe400000006ff */
[----:B------:R-:W-:Y:S02]  /*03f0*/  SHF.L.U64.HI R6, R6, 0x2, R7 ;  /* 0x0000000206067819 */ /* 0x000fe40000010207 */
[----:B-1----:R-:W-:-:S04]  /*0400*/  IADD3 R8, P1, PT, R13, UR10, RZ ;  /* 0x0000000a0d087c10 */ /* 0x002fc8000ff3e0ff */
[----:B------:R-:W-:-:S06]  /*0410*/  IADD3.X R9, PT, PT, R6, UR11, RZ, P1, !PT ;  /* 0x0000000b06097c10 */ /* 0x000fcc0008ffe4ff */
[----:B------:R-:W2:Y:S01]  /*0420*/  LDG.E.CONSTANT R9, desc[UR4][R8.64] ;  /* 0x0000000408097981 */ /* 0x000ea2000c1e9900 */
[----:B------:R-:W-:Y:S01]  /*0430*/  MOV R12, 0x3c80f082 ;  /* 0x3c80f082000c7802 */ /* 0x000fe20000000f00 */
[----:B0-----:R-:W-:Y:S02]  /*0440*/  HFMA2 R15, -RZ, RZ, 1.875, 0 ;  /* 0x3f800000ff0f7431 */ /* 0x001fe400000001ff */
        /* <DEDUP_REMOVED lines=18> */
[----:B------:R-:W-:Y:S01]  /*0570*/  @!P2 FFMA R10, R7, R0, R7 ;  /* 0x00000000070aa223 */ /* 0x000fe20000000007 */
[----:B------:R-:W-:Y:S01]  /*0580*/  IADD3 R8, P1, PT, R13, UR8, RZ ;  /* 0x000000080d087c10 */ /* 0x000fe2000ff3e0ff */
[----:B------:R-:W-:Y:S02]  /*0590*/  FMUL R0, R9, 0.5 ;  /* 0x3f00000009007820 */ /* 0x000fe40000400000 */
[----:B------:R-:W-:Y:S01]  /*05a0*/  FADD R7, R10, 1 ;  /* 0x3f8000000a077421 */ /* 0x000fe20000000000 */
[----:B------:R-:W-:-:S03]  /*05b0*/  IADD3.X R9, PT, PT, R6, UR9, RZ, P1, !PT ;  /* 0x0000000906097c10 */ /* 0x000fc60008ffe4ff */
[----:B------:R-:W-:-:S05]  /*05c0*/  FMUL R7, R0, R7 ;  /* 0x0000000700077220 */ /* 0x000fca0000400000 */
[----:B------:R1:W-:Y:S02]  /*05d0*/  STG.E desc[UR4][R8.64], R7 ;  /* 0x0000000708007986 */ /* 0x0003e4000c101904 */
.L_x_355:
[----:B------:R-:W-:Y:S05]  /*05e0*/  BSYNC.RECONVERGENT B0 ;  /* 0x0000000000007941 */ /* 0x000fea0003800200 */
.L_x_354:
[----:B------:R-:W-:Y:S04]  /*05f0*/  BSSY.RECONVERGENT B0, `(.L_x_356) ;  /* 0x0000023000007945 */ /* 0x000fe80003800200 */
[----:B------:R-:W-:Y:S05]  /*0600*/  @P3 BRA `(.L_x_357) ;  /* 0x0000000000843947 */ /* 0x000fea0003800000 */
[----:B------:R-:W2:Y:S01]  /*0610*/  LDCU.128 UR8, c[0x0][0x380] ;  /* 0x00007000ff0877ac */ /* 0x000ea20008000c00 */
[C---:B0-----:R-:W-:Y:S02]  /*0620*/  SHF.L.U32 R10, R4.reuse, 0x2, RZ ;  /* 0x00000002040a7819 */ /* 0x041fe400000006ff */
[----:B------:R-:W-:Y:S02]  /*0630*/  SHF.L.U64.HI R12, R4, 0x2, R5 ;  /* 0x00000002040c7819 */ /* 0x000fe40000010205 */
[----:B--2---:R-:W-:-:S04]  /*0640*/  IADD3 R4, P1, PT, R10, UR10, RZ ;  /* 0x0000000a0a047c10 */ /* 0x004fc8000ff3e0ff */
[----:B------:R-:W-:-:S06]  /*0650*/  IADD3.X R5, PT, PT, R12, UR11, RZ, P1, !PT ;  /* 0x0000000b0c057c10 */ /* 0x000fcc0008ffe4ff */
[----:B------:R0:W2:Y:S01]  /*0660*/  LDG.E.CONSTANT R5, desc[UR4][R4.64] ;  /* 0x0000000404057981 */ /* 0x0000a2000c1e9900 */
[----:B-1----:R-:W-:Y:S01]  /*0670*/  MOV R8, 0x3c80f082 ;  /* 0x3c80f08200087802 */ /* 0x002fe20000000f00 */
        /* <DEDUP_REMOVED lines=26> */
.L_x_357:
[----:B------:R-:W-:Y:S05]  /*0820*/  BSYNC.RECONVERGENT B0 ;  /* 0x0000000000007941 */ /* 0x000fea0003800200 */
.L_x_356:
[----:B------:R-:W-:Y:S05]  /*0830*/  @P0 EXIT ;  /* 0x000000000000094d */ /* 0x000fea0003800000 */
[----:B------:R-:W3:Y:S01]  /*0840*/  LDCU.128 UR8, c[0x0][0x380] ;  /* 0x00007000ff0877ac */ /* 0x000ee20008000c00 */
[C---:B-1----:R-:W-:Y:S02]  /*0850*/  SHF.L.U32 R8, R2.reuse, 0x2, RZ ;  /* 0x0000000202087819 */ /* 0x042fe400000006ff */
[----:B0-----:R-:W-:Y:S02]  /*0860*/  SHF.L.U64.HI R10, R2, 0x2, R3 ;  /* 0x00000002020a7819 */ /* 0x001fe40000010203 */
[----:B---3--:R-:W-:-:S04]  /*0870*/  IADD3 R2, P0, PT, R8, UR10, RZ ;  /* 0x0000000a08027c10 */ /* 0x008fc8000ff1e0ff */
[----:B------:R-:W-:-:S06]  /*0880*/  IADD3.X R3, PT, PT, R10, UR11, RZ, P0, !PT ;  /* 0x0000000b0a037c10 */ /* 0x000fcc00087fe4ff */
[----:B------:R0:W3:Y:S01]  /*0890*/  LDG.E.CONSTANT R3, desc[UR4][R2.64] ;  /* 0x0000000402037981 */ /* 0x0000e2000c1e9900 */
[----:B------:R-:W-:Y:S01]  /*08a0*/  MOV R6, 0x3c80f082 ;  /* 0x3c80f08200067802 */ /* 0x000fe20000000f00 */
[----:B0-----:R-:W-:Y:S02]  /*08b0*/  HFMA2 R2, -RZ, RZ, 1.875, 0 ;  /* 0x3f800000ff027431 */ /* 0x001fe400000001ff */
[----:B---3--:R-:W-:-:S04]  /*08c0*/  FMUL R0, R3, R3 ;  /* 0x0000000303007220 */ /* 0x008fc80000400000 */
[----:B------:R-:W-:-:S04]  /*08d0*/  FMUL R0, R3, R0 ;  /* 0x0000000003007220 */ /* 0x000fc80000400000 */
[----:B------:R-:W-:-:S04]  /*08e0*/  FFMA R0, R0, 0.044714998453855514526, R3 ;  /* 0x3d37271300007823 */ /* 0x000fc80000000003 */
[----:B--2---:R-:W-:-:S04]  /*08f0*/  FMUL R4, R0, 0.79788458347320556641 ;  /* 0x3f4c422a00047820 */ /* 0x004fc80000400000 */
        /* <DEDUP_REMOVED lines=20> */
[----:B------:R-:W-:Y:S01]  /*0a40*/  STG.E desc[UR4][R2.64], R7 ;  /* 0x0000000702007986 */ /* 0x000fe2000c101904 */
[----:B------:R-:W-:Y:S05]  /*0a50*/  EXIT ;  /* 0x000000000000794d */ /* 0x000fea0003800000 */
.L_x_358:
        /* <DEDUP_REMOVED lines=10> */
.L_x_1129:


//--------------------- .text.gelu_float_kernel   --------------------------
	.section	.text.gelu_float_kernel,"ax",@progbits
	.align	128
        .global         gelu_float_kernel
        .type           gelu_float_kernel,@function
        .size           gelu_float_kernel,(.L_x_1130 - gelu_float_kernel)
        .other          gelu_float_kernel,@"STO_CUDA_ENTRY STV_DEFAULT"
gelu_float_kernel:
.text.gelu_float_kernel:
        /* <DEDUP_REMOVED lines=33> */
[----:B------:R1:W2:Y:S01]  /*0210*/  LDG.E.CONSTANT R9, desc[UR4][R12.64] ;  /* 0x000000040c097981 */ /* 0x0002a2000c1e9900 */
[----:B------:R-:W-:Y:S02]  /*0220*/  IMAD.MOV.U32 R16, RZ, RZ, 0x3aae005b ;  /* 0x3aae005bff107424 */ /* 0x000fe400078e00ff */
[----:B------:R-:W-:Y:S02]  /*0230*/  IMAD.MOV.U32 R17, RZ, RZ, 0x3d24d99a ;  /* 0x3d24d99aff117424 */ /* 0x000fe400078e00ff */
[----:B-1----:R-:W-:-:S02]  /*0240*/  IMAD.MOV.U32 R12, RZ, RZ, 0x3e235519 ;  /* 0x3e235519ff0c7424 */ /* 0x002fc400078e00ff */
[----:B--2---:R-:W-:-:S04]  /*0250*/  FMUL R10, R9, 0.70710676908493041992 ;  /* 0x3f3504f3090a7820 */ /* 0x004fc80000400000 */
        /* <DEDUP_REMOVED lines=8> */
[----:B------:R-:W-:-:S03]  /*02e0*/  IMAD.MOV.U32 R16, RZ, RZ, 0x3f69b4f9 ;  /* 0x3f69b4f9ff107424 */ /* 0x000fc600078e00ff */
[C---:B------:R-:W-:Y:S01]  /*02f0*/  FFMA R14, R11.reuse, R14, R13 ;  /* 0x0000000e0b0e7223 */ /* 0x040fe2000000000d */
[----:B------:R-:W-:Y:S02]  /*0300*/  FSEL R13, R12, 0.11284004896879196167, P1 ;  /* 0x3de718af0c0d7808 */ /* 0x000fe40000800000 */
[----:B------:R-:W-:Y:S01]  /*0310*/  MOV R12, 0x3f210a14 ;  /* 0x3f210a14000c7802 */ /* 0x000fe20000000f00 */
[----:B------:R-:W-:Y:S01]  /*0320*/  FFMA R14, R11, R14, R15 ;  /* 0x0000000e0b0e7223 */ /* 0x000fe2000000000f */
[----:B------:R-:W-:-:S03]  /*0330*/  FSEL R15, R16, -0.37612664699554443359, P1 ;  /* 0xbec093ac100f7808 */ /* 0x000fc60000800000 */
[C---:B------:R-:W-:Y:S01]  /*0340*/  FFMA R14, R11.reuse, R14, R13 ;  /* 0x0000000e0b0e7223 */ /* 0x040fe2000000000d */
[----:B------:R-:W-:Y:S02]  /*0350*/  FSEL R13, R12, 0.12837915122509002686, P1 ;  /* 0x3e0375d30c0d7808 */ /* 0x000fe40000800000 */
[C---:B------:R-:W-:Y:S01]  /*0360*/  FSEL R12, -R11.reuse, R10, P1 ;  /* 0x0000000a0b0c7208 */ /* 0x040fe20000800100 */
[----:B------:R-:W-:-:S04]  /*0370*/  FFMA R14, R11, R14, R15 ;  /* 0x0000000e0b0e7223 */ /* 0x000fc8000000000f */
[----:B------:R-:W-:-:S04]  /*0380*/  FFMA R13, R11, R14, R13 ;  /* 0x0000000e0b0d7223 */ /* 0x000fc8000000000d */
[----:B------:R-:W-:-:S04]  /*0390*/  FFMA R12, R13, R12, R12 ;  /* 0x0000000c0d0c7223 */ /* 0x000fc8000000000c */
[----:B------:R-:W1:Y:S02]  /*03a0*/  @P1 MUFU.EX2 R11, R12 ;  /* 0x0000000c000b1308 */ /* 0x000e640000000800 */
[----:B-1----:R-:W-:-:S05]  /*03b0*/  @P1 FADD R11, -R11, 1 ;  /* 0x3f8000000b0b1421 */ /* 0x002fca0000000100 */
[----:B------:R-:W-:Y:S01]  /*03c0*/  @P1 LOP3.LUT R12, R11, 0x80000000, R10, 0xb8, !PT ;  /* 0x800000000b0c1812 */ /* 0x000fe200078eb80a */
[----:B------:R-:W-:Y:S01]  /*03d0*/  FMUL R11, R9, 0.5 ;  /* 0x3f000000090b7820 */ /* 0x000fe20000400000 */
[----:B0-----:R-:W-:-:S03]  /*03e0*/  IADD3 R8, P1, PT, R8, UR8, RZ ;  /* 0x0000000808087c10 */ /* 0x001fc6000ff3e0ff */
[----:B------:R-:W-:Y:S01]  /*03f0*/  FADD R10, R12, 1 ;  /* 0x3f8000000c0a7421 */ /* 0x000fe20000000000 */
[----:B------:R-:W-:-:S03]  /*0400*/  IADD3.X R9, PT, PT, R6, UR9, RZ, P1, !PT ;  /* 0x0000000906097c10 */ /* 0x000fc60008ffe4ff */
[----:B------:R-:W-:-:S05]  /*0410*/  FMUL R11, R10, R11 ;  /* 0x0000000b0a0b7220 */ /* 0x000fca0000400000 */
[----:B------:R0:W-:Y:S02]  /*0420*/  STG.E desc[UR4][R8.64], R11 ;  /* 0x0000000b08007986 */ /* 0x0001e4000c101904 */
.L_x_360:
[----:B------:R-:W-:Y:S05]  /*0430*/  BSYNC.RECONVERGENT B0 ;  /* 0x0000000000007941 */ /* 0x000fea0003800200 */
.L_x_359:
        /* <DEDUP_REMOVED lines=44> */
.L_x_362:
[----:B------:R-:W-:Y:S05]  /*0700*/  BSYNC.RECONVERGENT B0 ;  /* 0x0000000000007941 */ /* 0x000fea0003800200 */
.L_x_361:
[----:B------:R-:W-:Y:S04]  /*0710*/  BSSY.RECONVERGENT B0, `(.L_x_363) ;  /* 0x000002c000007945 */ /* 0x000fe80003800200 */
[----:B------:R-:W-:Y:S05]  /*0720*/  @P3 BRA `(.L_x_364) ;  /* 0x0000000000a83947 */ /* 0x000fea0003800000 */
[----:B------:R-:W0:Y:S01]  /*0730*/  LDCU.64 UR8, c[0x0][0x388] ;  /* 0x00007100ff0877ac */ /* 0x000e220008000a00 */
[C---:B------:R-:W-:Y:S01]  /*0740*/  IMAD.SHL.U32 R4, R2.reuse, 0x4, RZ ;  /* 0x0000000402047824 */ /* 0x040fe200078e00ff */
[----:B------:R-:W-:-:S04]  /*0750*/  SHF.L.U64.HI R2, R2, 0x2, R5 ;  /* 0x0000000202027819 */ /* 0x000fc80000010205 */
[----:B0-----:R-:W-:-:S04]  /*0760*/  IADD3 R8, P1, PT, R4, UR8, RZ ;  /* 0x0000000804087c10 */ /* 0x001fc8000ff3e0ff */
[----:B-1----:R-:W-:Y:S01]  /*0770*/  IADD3.X R9, PT, PT, R2, UR9, RZ, P1, !PT ;  /* 0x0000000902097c10 */ /* 0x002fe20008ffe4ff */
        /* <DEDUP_REMOVED lines=37> */
.L_x_364:
[----:B------:R-:W-:Y:S05]  /*09d0*/  BSYNC.RECONVERGENT B0 ;  /* 0x0000000000007941 */ /* 0x000fea0003800200 */
.L_x_363:
[----:B------:R-:W-:Y:S05]  /*09e0*/  @P0 EXIT ;  /* 0x000000000000094d */ /* 0x000fea0003800000 */
[----:B------:R-:W1:Y:S01]  /*09f0*/  LDCU.64 UR6, c[0x0][0x388] ;  /* 0x00007100ff0677ac */ /* 0x000e620008000a00 */
[C---:B------:R-:W-:Y:S01]  /*0a00*/  IMAD.SHL.U32 R2, R0.reuse, 0x4, RZ ;  /* 0x0000000400027824 */ /* 0x040fe200078e00ff */
[----:B------:R-:W-:-:S04]  /*0a10*/  SHF.L.U64.HI R0, R0, 0x2, R3 ;  /* 0x0000000200007819 */ /* 0x000fc80000010203 */
[----:B-1----:R-:W-:-:S04]  /*0a20*/  IADD3 R6, P0, PT, R2, UR6, RZ ;  /* 0x0000000602067c10 */ /* 0x002fc8000ff1e0ff */
[----:B--2---:R-:W-:Y:S01]  /*0a30*/  IADD3.X R7, PT, PT, R0, UR7, RZ, P0, !PT ;  /* 0x0000000700077c10 */ /* 0x004fe200087fe4ff */
[----:B0-----:R-:W-:Y:S02]  /*0a40*/  HFMA2 R9, -RZ, RZ, 1.0087890625, -0.000686168670654296875 ;  /* 0x3c09919fff097431 */ /* 0x001fe400000001ff */
        /* <DEDUP_REMOVED lines=35> */
[----:B------:R-:W-:Y:S01]  /*0c80*/  STG.E desc[UR4][R2.64], R5 ;  /* 0x0000000502007986 */ /* 0x000fe2000c101904 */
[----:B------:R-:W-:Y:S05]  /*0c90*/  EXIT ;  /* 0x000000000000794d */ /* 0x000fea0003800000 */
.L_x_365:
        /* <DEDUP_REMOVED lines=14> */
.L_x_1130:


//--------------------- .text.leaky_relu_float_kernel --------------------------
	.section	.text.leaky_relu_float_kernel,"ax",@progbits
	.align	128
        .global         leaky_relu_float_kernel
        .type           leaky_relu_float_kernel,@function
        .size           leaky_relu_float_kernel,(.L_x_1131 - leaky_relu_float_kernel)
        .other          leaky_relu_float_kernel,@"STO_CUDA_ENTRY STV_DEFAULT"
leaky_relu_float_kernel:
.text.leaky_relu_float_kernel:
        /* <DEDUP_REMOVED lines=14> */
[----:B------:R-:W-:Y:S01]  /*00e0*/  ISETP.GE.U32.AND P2, PT, R15, UR6, PT ;  /* 0x000000060f007c0c */ /* 0x000fe2000bf46070 */
[----:B------:R-:W-:Y:S01]  /*00f0*/  IMAD.X R10, RZ, RZ, R13, P0 ;  /* 0x000000ffff0a7224 */ /* 0x000fe200000e060d */
[----:B------:R-:W-:Y:S02]  /*0100*/  ISETP.GE.U32.AND.EX P3, PT, R13, UR7, PT, P3 ;  /* 0x000000070d007c0c */ /* 0x000fe4000bf66130 */
[----:B------:R-:W-:Y:S02]  /*0110*/  IADD3 R9, P0, PT, R0, R15, RZ ;  /* 0x0000000f00097210 */ /* 0x000fe40007f1e0ff */
[----:B------:R-:W-:Y:S02]  /*0120*/  ISETP.GE.U32.AND.EX P2, PT, R10, UR7, PT, P2 ;  /* 0x000000070a007c0c */ /* 0x000fe4000bf46120 */
[----:B------:R-:W-:Y:S01]  /*0130*/  ISETP.GE.U32.AND P1, PT, R9, UR6, PT ;  /* 0x0000000609007c0c */ /* 0x000fe2000bf26070 */
[----:B------:R-:W-:-:S05]  /*0140*/  IMAD.X R8, RZ, RZ, R10, P0 ;  /* 0x000000ffff087224 */ /* 0x000fca00000e060a */
[----:B------:R-:W-:Y:S01]  /*0150*/  ISETP.GE.U32.AND.EX P1, PT, R8, UR7, PT, P1 ;  /* 0x0000000708007c0c */ /* 0x000fe2000bf26110 */
[C---:B------:R-:W-:Y:S01]  /*0160*/  @!P3 IMAD.SHL.U32 R11, R12.reuse, 0x4, RZ ;  /* 0x000000040c0bb824 */ /* 0x040fe200078e00ff */
[----:B------:R-:W-:Y:S01]  /*0170*/  @!P3 SHF.L.U64.HI R12, R12, 0x2, R13 ;  /* 0x000000020c0cb819 */ /* 0x000fe2000001020d */
[----:B------:R-:W2:Y:S02]  /*0180*/  @!P3 LDC R16, c[0x0][0x390] ;  /* 0x0000e400ff10bb82 */ /* 0x000ea40000000800 */
[----:B------:R-:W-:Y:S01]  /*0190*/  @!P2 IMAD.SHL.U32 R13, R15, 0x4, RZ ;  /* 0x000000040f0da824 */ /* 0x000fe200078e00ff */
[----:B---3--:R-:W-:Y:S02]  /*01a0*/  @!P3 IADD3 R20, P0, PT, R11, R6, RZ ;  /* 0x000000060b14b210 */ /* 0x008fe40007f1e0ff */
[----:B------:R-:W-:Y:S02]  /*01b0*/  @!P2 SHF.L.U64.HI R10, R15, 0x2, R10 ;  /* 0x000000020f0aa819 */ /* 0x000fe4000001020a */
[----:B-1----:R-:W-:Y:S01]  /*01c0*/  @!P2 IADD3 R4, P4, PT, R13, R4, RZ ;  /* 0x000000040d04a210 */ /* 0x002fe20007f9e0ff */
[----:B------:R-:W-:Y:S01]  /*01d0*/  @!P3 IMAD.X R21, R12, 0x1, R7, P0 ;  /* 0x000000010c15b824 */ /* 0x000fe200000e0607 */
[----:B------:R-:W1:Y:S03]  /*01e0*/  @!P2 LDC R18, c[0x0][0x390] ;  /* 0x0000e400ff12ab82 */ /* 0x000e660000000800 */
[----:B------:R-:W-:Y:S01]  /*01f0*/  @!P2 IMAD.X R5, R10, 0x1, R5, P4 ;  /* 0x000000010a05a824 */ /* 0x000fe200020e0605 */
[----:B0-----:R-:W3:Y:S01]  /*0200*/  @!P3 LDG.E.CONSTANT R15, desc[UR4][R20.64] ;  /* 0x00000004140fb981 */ /* 0x001ee2000c1e9900 */
[----:B------:R-:W-:-:S03]  /*0210*/  @!P1 IMAD.SHL.U32 R19, R9, 0x4, RZ ;  /* 0x0000000409139824 */ /* 0x000fc600078e00ff */
[----:B------:R0:W5:Y:S01]  /*0220*/  @!P2 LDG.E.CONSTANT R17, desc[UR4][R4.64] ;  /* 0x000000040411a981 */ /* 0x000162000c1e9900 */
[----:B------:R-:W-:Y:S01]  /*0230*/  @!P1 SHF.L.U64.HI R14, R9, 0x2, R8 ;  /* 0x00000002090e9819 */ /* 0x000fe20000010208 */
[----:B------:R-:W2:Y:S01]  /*0240*/  LDC.64 R6, c[0x0][0x380] ;  /* 0x0000e000ff067b82 */ /* 0x000ea20000000a00 */
[----:B----4-:R-:W-:-:S05]  /*0250*/  @!P1 IADD3 R22, P0, PT, R19, R2, RZ ;  /* 0x0000000213169210 */ /* 0x010fca0007f1e0ff */
[----:B------:R-:W-:Y:S02]  /*0260*/  @!P1 IMAD.X R23, R14, 0x1, R3, P0 ;  /* 0x000000010e179824 */ /* 0x000fe400000e0603 */
[----:B------:R-:W4:Y:S04]  /*0270*/  LDC.64 R2, c[0x0][0x380] ;  /* 0x0000e000ff027b82 */ /* 0x000f280000000a00 */
[----:B------:R-:W4:Y:S01]  /*0280*/  @!P1 LDG.E.CONSTANT R23, desc[UR4][R22.64] ;  /* 0x0000000416179981 */ /* 0x000f22000c1e9900 */
[----:B------:R-:W-:-:S03]  /*0290*/  PLOP3.LUT P4, PT, PT, PT, PT, 0x80, 0x8 ;  /* 0x000000000008781c */ /* 0x000fc60003f8f070 */
[----:B0-----:R-:W0:Y:S08]  /*02a0*/  LDC.64 R4, c[0x0][0x380] ;  /* 0x0000e000ff047b82 */ /* 0x001e300000000a00 */
[----:B------:R-:W0:Y:S01]  /*02b0*/  @!P1 LDC R20, c[0x0][0x390] ;  /* 0x0000e400ff149b82 */ /* 0x000e220000000800 */
[----:B---3--:R-:W-:Y:S02]  /*02c0*/  @!P3 FSETP.GT.AND P0, PT, R15, RZ, PT ;  /* 0x000000ff0f00b20b */ /* 0x008fe40003f04000 */
[----:B-----5:R-:W-:-:S02]  /*02d0*/  @!P2 FSETP.GT.AND P5, PT, R17, RZ, PT ;  /* 0x000000ff1100a20b */ /* 0x020fc40003fa4000 */
[----:B------:R-:W-:Y:S02]  /*02e0*/  @!P3 PLOP3.LUT P4, PT, P0, PT, PT, 0x80, 0x8 ;  /* 0x000000000008b81c */ /* 0x000fe4000078f070 */
[----:B------:R-:W-:Y:S02]  /*02f0*/  PLOP3.LUT P0, PT, PT, PT, PT, 0x80, 0x8 ;  /* 0x000000000008781c */ /* 0x000fe40003f0f070 */
[----:B------:R-:W-:Y:S02]  /*0300*/  @!P2 PLOP3.LUT P0, PT, P5, PT, PT, 0x80, 0x8 ;  /* 0x000000000008a81c */ /* 0x000fe40002f0f070 */
[----:B--2---:R-:W-:-:S05]  /*0310*/  @!P3 IADD3 R6, P5, PT, R11, R6, RZ ;  /* 0x000000060b06b210 */ /* 0x004fca0007fbe0ff */
[----:B------:R-:W-:Y:S01]  /*0320*/  @!P3 IMAD.X R7, R12, 0x1, R7, P5 ;  /* 0x000000010c07b824 */ /* 0x000fe200028e0607 */
[----:B------:R-:W-:Y:S01]  /*0330*/  IADD3 R0, P5, PT, R0, R9, RZ ;  /* 0x0000000900007210 */ /* 0x000fe20007fbe0ff */
[----:B------:R-:W-:Y:S01]  /*0340*/  @!P4 FMUL R15, R15, R16 ;  /* 0x000000100f0fc220 */ /* 0x000fe20000400000 */
[----:B----4-:R-:W-:-:S03]  /*0350*/  @!P1 FSETP.GT.AND P4, PT, R23, RZ, PT ;  /* 0x000000ff1700920b */ /* 0x010fc60003f84000 */
[----:B-1----:R-:W-:Y:S01]  /*0360*/  @!P0 FMUL R17, R17, R18 ;  /* 0x0000001211118220 */ /* 0x002fe20000400000 */
[----:B------:R-:W-:Y:S01]  /*0370*/  PLOP3.LUT P0, PT, PT, PT, PT, 0x80, 0x8 ;  /* 0x000000000008781c */ /* 0x000fe20003f0f070 */
[----:B------:R-:W-:Y:S01]  /*0380*/  IMAD.X R9, RZ, RZ, R8, P5 ;  /* 0x000000ffff097224 */ /* 0x000fe200028e0608 */
[----:B------:R-:W-:Y:S01]  /*0390*/  @!P1 PLOP3.LUT P0, PT, P4, PT, PT, 0x80, 0x8 ;  /* 0x000000000008981c */ /* 0x000fe2000270f070 */
[----:B------:R1:W-:Y:S01]  /*03a0*/  @!P3 STG.E desc[UR4][R6.64], R15 ;  /* 0x0000000f0600b986 */ /* 0x0003e2000c101904 */
[----:B------:R-:W-:Y:S02]  /*03b0*/  @!P2 IADD3 R2, P4, PT, R13, R2, RZ ;  /* 0x000000020d02a210 */ /* 0x000fe40007f9e0ff */
[----:B0-----:R-:W-:-:S03]  /*03c0*/  @!P1 IADD3 R4, P5, PT, R19, R4, RZ ;  /* 0x0000000413049210 */ /* 0x001fc60007fbe0ff */
[----:B------:R-:W-:Y:S01]  /*03d0*/  @!P2 IMAD.X R3, R10, 0x1, R3, P4 ;  /* 0x000000010a03a824 */ /* 0x000fe200020e0603 */
[----:B------:R-:W-:Y:S01]  /*03e0*/  ISETP.GE.U32.AND P4, PT, R0, UR6, PT ;  /* 0x0000000600007c0c */ /* 0x000fe2000bf86070 */
[----:B------:R-:W-:-:S03]  /*03f0*/  @!P1 IMAD.X R5, R14, 0x1, R5, P5 ;  /* 0x000000010e059824 */ /* 0x000fc600028e0605 */
[----:B------:R-:W-:Y:S01]  /*0400*/  ISETP.GE.U32.AND.EX P4, PT, R9, UR7, PT, P4 ;  /* 0x0000000709007c0c */ /* 0x000fe2000bf86140 */
[----:B------:R-:W-:Y:S01]  /*0410*/  @!P0 FMUL R23, R23, R20 ;  /* 0x0000001417178220 */ /* 0x000fe20000400000 */
[----:B------:R1:W-:Y:S04]  /*0420*/  @!P2 STG.E desc[UR4][R2.64], R17 ;  /* 0x000000110200a986 */ /* 0x0003e8000c101904 */
[----:B------:R1:W-:Y:S07]  /*0430*/  @!P1 STG.E desc[UR4][R4.64], R23 ;  /* 0x0000001704009986 */ /* 0x0003ee000c101904 */
[----:B------:R-:W-:Y:S05]  /*0440*/  @P4 EXIT ;  /* 0x000000000000494d */ /* 0x000fea0003800000 */
[----:B------:R-:W0:Y:S01]  /*0450*/  LDCU.128 UR8, c[0x0][0x380] ;  /* 0x00007000ff0877ac */ /* 0x000e220008000c00 */
[C---:B-1----:R-:W-:Y:S01]  /*0460*/  IMAD.SHL.U32 R4, R0.reuse, 0x4, RZ ;  /* 0x0000000400047824 */ /* 0x042fe200078e00ff */
[----:B------:R-:W-:Y:S01]  /*0470*/  SHF.L.U64.HI R0, R0, 0x2, R9 ;  /* 0x0000000200007819 */ /* 0x000fe20000010209 */
[----:B------:R-:W1:Y:S03]  /*0480*/  LDCU UR6, c[0x0][0x390] ;  /* 0x00007200ff0677ac */ /* 0x000e660008000800 */
[----:B0-----:R-:W-:-:S04]  /*0490*/  IADD3 R2, P0, PT, R4, UR10, RZ ;  /* 0x0000000a04027c10 */ /* 0x001fc8000ff1e0ff */
[----:B------:R-:W-:-:S05]  /*04a0*/  IADD3.X R3, PT, PT, R0, UR11, RZ, P0, !PT ;  /* 0x0000000b00037c10 */ /* 0x000fca00087fe4ff */
[----:B------:R-:W2:Y:S01]  /*04b0*/  LDG.E.CONSTANT R7, desc[UR4][R2.64] ;  /* 0x0000000402077981 */ /* 0x000ea2000c1e9900 */
[----:B------:R-:W-:-:S04]  /*04c0*/  IADD3 R4, P1, PT, R4, UR8, RZ ;  /* 0x0000000804047c10 */ /* 0x000fc8000ff3e0ff */
[----:B------:R-:W-:Y:S02]  /*04d0*/  IADD3.X R5, PT, PT, R0, UR9, RZ, P1, !PT ;  /* 0x0000000900057c10 */ /* 0x000fe40008ffe4ff */
[----:B--2---:R-:W-:-:S13]  /*04e0*/  FSETP.GT.AND P0, PT, R7, RZ, PT ;  /* 0x000000ff0700720b */ /* 0x004fda0003f04000 */
[----:B-1----:R-:W-:-:S05]  /*04f0*/  @!P0 FMUL R7, R7, UR6 ;  /* 0x0000000607078c20 */ /* 0x002fca0008400000 */
[----:B------:R-:W-:Y:S01]  /*0500*/  STG.E desc[UR4][R4.64], R7 ;  /* 0x0000000704007986 */ /* 0x000fe2000c101904 */
[----:B------:R-:W-:Y:S05]  /*0510*/  EXIT ;  /* 0x000000000000794d */ /* 0x000fea0003800000 */
.L_x_366:
        /* <DEDUP_REMOVED lines=14> */
.L_x_1131:


//--------------------- .text.relu_float_kernel   --------------------------
	.section	.text.relu_float_kernel,"ax",@progbits
	.align	128
        .global         relu_float_kernel
        .type           relu_float_kernel,@function
        .size           relu_float_kernel,(.L_x_1132 - relu_float_kernel)
        .other          relu_float_kernel,@"STO_CUDA_ENTRY STV_DEFAULT"
relu_float_kernel:
.text.relu_float_kernel:
        /* <DEDUP_REMOVED lines=22> */
[----:B------:R-:W-:-:S05]  /*0160*/  ISETP.GE.U32.AND.EX P2, PT, R7, UR7, PT, P2 ;  /* 0x0000000707007c0c */ /* 0x000fca000bf46120 */
[C---:B------:R-:W-:Y:S01]  /*0170*/  @!P0 IMAD.SHL.U32 R19, R2.reuse, 0x4, RZ ;  /* 0x0000000402138824 */ /* 0x040fe200078e00ff */
[----:B------:R-:W-:Y:S02]  /*0180*/  @!P0 SHF.L.U64.HI R18, R2, 0x2, R3 ;  /* 0x0000000202128819 */ /* 0x000fe40000010203 */
[----:B------:R-:W5:Y:S02]  /*0190*/  LDC.64 R2, c[0x0][0x380] ;  /* 0x0000e000ff027b82 */ /* 0x000f640000000a00 */
        /* <DEDUP_REMOVED lines=8> */
[----:B0-----:R-:W-:-:S02]  /*0220*/  @!P2 IADD3 R10, P4, PT, R9, R10, RZ ;  /* 0x0000000a090aa210 */ /* 0x001fc40007f9e0ff */
[----:B----4-:R0:W3:Y:S01]  /*0230*/  @!P0 LDG.E.CONSTANT R16, desc[UR4][R16.64] ;  /* 0x0000000410108981 */ /* 0x0100e2000c1e9900 */
[----:B------:R-:W-:Y:S02]  /*0240*/  @!P1 IMAD.X R13, R6, 0x1, R13, P3 ;  /* 0x00000001060d9824 */ /* 0x000fe400018e060d */
[----:B------:R-:W-:-:S03]  /*0250*/  @!P2 IMAD.X R11, R0, 0x1, R11, P4 ;  /* 0x00000001000ba824 */ /* 0x000fc600020e060b */
[----:B------:R-:W4:Y:S04]  /*0260*/  @!P1 LDG.E.CONSTANT R12, desc[UR4][R12.64] ;  /* 0x000000040c0c9981 */ /* 0x000f28000c1e9900 */
[----:B------:R-:W4:Y:S01]  /*0270*/  @!P2 LDG.E.CONSTANT R10, desc[UR4][R10.64] ;  /* 0x000000040a0aa981 */ /* 0x000f22000c1e9900 */
        /* <DEDUP_REMOVED lines=9> */
[----:B------:R-:W-:Y:S01]  /*0310*/  @!P2 IMAD.X R5, R0, 0x1, R5, P5 ;  /* 0x000000010005a824 */ /* 0x000fe200028e0605 */
[----:B---3--:R-:W-:Y:S02]  /*0320*/  @!P0 FMNMX R7, RZ, R16, !PT ;  /* 0x00000010ff078209 */ /* 0x008fe40007800000 */
[----:B----4-:R-:W-:-:S03]  /*0330*/  @!P1 FMNMX R9, RZ, R12, !PT ;  /* 0x0000000cff099209 */ /* 0x010fc60007800000 */
[----:B------:R0:W-:Y:S01]  /*0340*/  @!P0 STG.E desc[UR4][R14.64], R7 ;  /* 0x000000070e008986 */ /* 0x0001e2000c101904 */
[----:B------:R-:W-:-:S03]  /*0350*/  @!P2 FMNMX R11, RZ, R10, !PT ;  /* 0x0000000aff0ba209 */ /* 0x000fc60007800000 */
[----:B------:R0:W-:Y:S04]  /*0360*/  @!P1 STG.E desc[UR4][R2.64], R9 ;  /* 0x0000000902009986 */ /* 0x0001e8000c101904 */
[----:B------:R0:W-:Y:S01]  /*0370*/  @!P2 STG.E desc[UR4][R4.64], R11 ;  /* 0x0000000b0400a986 */ /* 0x0001e2000c101904 */
[----:B------:R-:W-:Y:S05]  /*0380*/  @P3 EXIT ;  /* 0x000000000000394d */ /* 0x000fea0003800000 */
[----:B------:R-:W1:Y:S01]  /*0390*/  LDCU.128 UR8, c[0x0][0x380] ;  /* 0x00007000ff0877ac */ /* 0x000e620008000c00 */
[C---:B0-----:R-:W-:Y:S01]  /*03a0*/  IMAD.SHL.U32 R4, R8.reuse, 0x4, RZ ;  /* 0x0000000408047824 */ /* 0x041fe200078e00ff */
[----:B------:R-:W-:-:S04]  /*03b0*/  SHF.L.U64.HI R0, R8, 0x2, R17 ;  /* 0x0000000208007819 */ /* 0x000fc80000010211 */
[----:B-1----:R-:W-:-:S04]  /*03c0*/  IADD3 R2, P0, PT, R4, UR10, RZ ;  /* 0x0000000a04027c10 */ /* 0x002fc8000ff1e0ff */
[----:B------:R-:W-:-:S05]  /*03d0*/  IADD3.X R3, PT, PT, R0, UR11, RZ, P0, !PT ;  /* 0x0000000b00037c10 */ /* 0x000fca00087fe4ff */
[----:B------:R-:W2:Y:S01]  /*03e0*/  LDG.E.CONSTANT R2, desc[UR4][R2.64] ;  /* 0x0000000402027981 */ /* 0x000ea2000c1e9900 */
[----:B------:R-:W-:-:S04]  /*03f0*/  IADD3 R4, P0, PT, R4, UR8, RZ ;  /* 0x0000000804047c10 */ /* 0x000fc8000ff1e0ff */
[----:B------:R-:W-:Y:S02]  /*0400*/  IADD3.X R5, PT, PT, R0, UR9, RZ, P0, !PT ;  /* 0x0000000900057c10 */ /* 0x000fe400087fe4ff */
[----:B--2---:R-:W-:-:S05]  /*0410*/  FMNMX R7, RZ, R2, !PT ;  /* 0x00000002ff077209 */ /* 0x004fca0007800000 */
[----:B------:R-:W-:Y:S01]  /*0420*/  STG.E desc[UR4][R4.64], R7 ;  /* 0x0000000704007986 */ /* 0x000fe2000c101904 */
[----:B------:R-:W-:Y:S05]  /*0430*/  EXIT ;  /* 0x000000000000794d */ /* 0x000fea0003800000 */
.L_x_367:
        /* <DEDUP_REMOVED lines=12> */
.L_x_1132:


//--------------------- .text.sigmoid_float_kernel --------------------------
	.section	.text.sigmoid_float_kernel,"ax",@progbits
	.align	128
        .global         sigmoid_float_kernel
        .type           sigmoid_float_kernel,@function
        .size           sigmoid_float_kernel,(.L_x_1112 - sigmoid_float_kernel)
        .other          sigmoid_float_kernel,@"STO_CUDA_ENTRY STV_DEFAULT"
sigmoid_float_kernel:
.text.sigmoid_float_kernel:
        /* <DEDUP_REMOVED lines=19> */
[----:B------:R-:W-:Y:S02]  /*0130*/  HFMA2 R9, -RZ, RZ, 0.96630859375, -0.0022525787353515625 ;  /* 0x3bbb989dff097431 */ /* 0x000fe400000001ff */
[----:B------:R-:W-:Y:S01]  /*0140*/  IMAD.MOV.U32 R11, RZ, RZ, 0x437c0000 ;  /* 0x437c0000ff0b7424 */ /* 0x000fe200078e00ff */
[----:B------:R-:W-:Y:S02]  /*0150*/  BSSY.RECONVERGENT B1, `(.L_x_370) ;  /* 0x0000015000017945 */ /* 0x000fe40003800200 */
[----:B--2---:R-:W-:-:S04]  /*0160*/  FFMA.SAT R0, R6, -R9, 0.5 ;  /* 0x3f00000006007423 */ /* 0x004fc80000002809 */
[----:B------:R-:W-:-:S04]  /*0170*/  FFMA.RM R0, R0, R11, 12582913 ;  /* 0x4b40000100007423 */ /* 0x000fc8000000400b */
[C---:B------:R-:W-:Y:S01]  /*0180*/  FADD R9, R0.reuse, -12583039 ;  /* 0xcb40007f00097421 */ /* 0x040fe20000000000 */
[----:B------:R-:W-:-:S03]  /*0190*/  IMAD.SHL.U32 R0, R0, 0x800000, RZ ;  /* 0x0080000000007824 */ /* 0x000fc600078e00ff */
[----:B------:R-:W-:-:S04]  /*01a0*/  FFMA R9, R6, -1.4426950216293334961, -R9 ;  /* 0xbfb8aa3b06097823 */ /* 0x000fc80000000809 */
[----:B------:R-:W-:-:S06]  /*01b0*/  FFMA R9, R6, -1.925963033500011079e-08, R9 ;  /* 0xb2a5706006097823 */ /* 0x000fcc0000000009 */
[----:B------:R-:W0:Y:S02]  /*01c0*/  MUFU.EX2 R9, R9 ;  /* 0x0000000900097308 */ /* 0x000e240000000800 */
[----:B0-----:R-:W-:-:S04]  /*01d0*/  FFMA R0, R0, R9, 1 ;  /* 0x3f80000000007423 */ /* 0x001fc80000000009 */
[----:B------:R-:W-:-:S05]  /*01e0*/  VIADD R2, R0, 0x1800000 ;  /* 0x0180000000027836 */ /* 0x000fca0000000000 */
[----:B------:R-:W-:-:S04]  /*01f0*/  LOP3.LUT R2, R2, 0x7f800000, RZ, 0xc0, !PT ;  /* 0x7f80000002027812 */ /* 0x000fc800078ec0ff */
[----:B------:R-:W-:-:S13]  /*0200*/  ISETP.GT.U32.AND P0, PT, R2, 0x1ffffff, PT ;  /* 0x01ffffff0200780c */ /* 0x000fda0003f04070 */
[----:B------:R-:W-:Y:S05]  /*0210*/  @P0 BRA `(.L_x_371) ;  /* 0x0000000000100947 */ /* 0x000fea0003800000 */
[----:B------:R-:W-:-:S07]  /*0220*/  MOV R6, 0x240 ;  /* 0x0000024000067802 */ /* 0x000fce0000000f00 */
[----:B------:R-:W-:Y:S05]  /*0230*/  CALL.REL.NOINC `($__internal_5_$__cuda_sm20_rcp_rn_f32_slowpath) ;  /* 0x0000000800247944 */ /* 0x000fea0003c00000 */
[----:B------:R-:W-:Y:S01]  /*0240*/  MOV R7, R0 ;  /* 0x0000000000077202 */ /* 0x000fe20000000f00 */
[----:B------:R-:W-:Y:S06]  /*0250*/  BRA `(.L_x_372) ;  /* 0x0000000000107947 */ /* 0x000fec0003800000 */
.L_x_371:
[----:B------:R-:W0:Y:S02]  /*0260*/  MUFU.RCP R7, R0 ;  /* 0x0000000000077308 */ /* 0x000e240000001000 */
[----:B0-----:R-:W-:-:S04]  /*0270*/  FFMA R2, R0, R7, -1 ;  /* 0xbf80000000027423 */ /* 0x001fc80000000007 */
[----:B------:R-:W-:-:S04]  /*0280*/  FADD.FTZ R2, -R2, -RZ ;  /* 0x800000ff02027221 */ /* 0x000fc80000010100 */
[----:B------:R-:W-:-:S07]  /*0290*/  FFMA R7, R7, R2, R7 ;  /* 0x0000000207077223 */ /* 0x000fce0000000007 */
.L_x_372:
[----:B------:R-:W-:Y:S05]  /*02a0*/  BSYNC.RECONVERGENT B1 ;  /* 0x0000000000017941 */ /* 0x000fea0003800200 */
.L_x_370:
[----:B------:R-:W0:Y:S02]  /*02b0*/  LDCU.64 UR6, c[0x0][0x380] ;  /* 0x00007000ff0677ac */ /* 0x000e240008000a00 */
[----:B0-----:R-:W-:-:S04]  /*02c0*/  IADD3 R8, P0, PT, R8, UR6, RZ ;  /* 0x0000000608087c10 */ /* 0x001fc8000ff1e0ff */
[----:B------:R-:W-:-:S05]  /*02d0*/  IADD3.X R9, PT, PT, R10, UR7, RZ, P0, !PT ;  /* 0x000000070a097c10 */ /* 0x000fca00087fe4ff */
[----:B------:R0:W-:Y:S04]  /*02e0*/  STG.E desc[UR4][R8.64], R7 ;  /* 0x0000000708007986 */ /* 0x0001e8000c101904 */
.L_x_369:
[----:B------:R-:W-:Y:S05]  /*02f0*/  BSYNC.RECONVERGENT B0 ;  /* 0x0000000000007941 */ /* 0x000fea0003800200 */
.L_x_368:
[----:B------:R-:W1:Y:S01]  /*0300*/  LDCU.64 UR6, c[0x0][0x390] ;  /* 0x00007200ff0677ac */ /* 0x000e620008000a00 */
[----:B------:R-:W-:Y:S01]  /*0310*/  IADD3 R4, P0, PT, R4, R3, RZ ;  /* 0x0000000304047210 */ /* 0x000fe20007f1e0ff */
[----:B------:R-:W-:Y:S04]  /*0320*/  BSSY.RECONVERGENT B0, `(.L_x_373) ;  /* 0x0000027000007945 */ /* 0x000fe80003800200 */
[----:B------:R-:W-:Y:S01]  /*0330*/  IMAD.X R5, RZ, RZ, R5, P0 ;  /* 0x000000ffff057224 */ /* 0x000fe200000e0605 */
[----:B-1----:R-:W-:-:S04]  /*0340*/  ISETP.GE.U32.AND P0, PT, R4, UR6, PT ;  /* 0x0000000604007c0c */ /* 0x002fc8000bf06070 */
[----:B------:R-:W-:-:S13]  /*0350*/  ISETP.GE.U32.AND.EX P0, PT, R5, UR7, PT, P0 ;  /* 0x0000000705007c0c */ /* 0x000fda000bf06100 */
[----:B------:R-:W-:Y:S05]  /*0360*/  @P0 BRA `(.L_x_374) ;  /* 0x0000000000880947 */ /* 0x000fea0003800000 */
[----:B------:R-:W1:Y:S01]  /*0370*/  LDCU.64 UR6, c[0x0][0x388] ;  /* 0x00007100ff0677ac */ /* 0x000e620008000a00 */
[C---:B0-----:R-:W-:Y:S01]  /*0380*/  IMAD.SHL.U32 R8, R4.reuse, 0x4, RZ ;  /* 0x0000000404087824 */ /* 0x041fe200078e00ff */
[----:B------:R-:W-:-:S04]  /*0390*/  SHF.L.U64.HI R10, R4, 0x2, R5 ;  /* 0x00000002040a7819 */ /* 0x000fc80000010205 */
[----:B-1----:R-:W-:-:S04]  /*03a0*/  IADD3 R6, P0, PT, R8, UR6, RZ ;  /* 0x0000000608067c10 */ /* 0x002fc8000ff1e0ff */
        /* <DEDUP_REMOVED lines=21> */
.L_x_376:
[----:B------:R-:W0:Y:S02]  /*0500*/  MUFU.RCP R7, R0 ;  /* 0x0000000000077308 */ /* 0x000e240000001000 */
[----:B0-----:R-:W-:-:S04]  /*0510*/  FFMA R2, R0, R7, -1 ;  /* 0xbf80000000027423 */ /* 0x001fc80000000007 */
[----:B------:R-:W-:-:S04]  /*0520*/  FADD.FTZ R2, -R2, -RZ ;  /* 0x800000ff02027221 */ /* 0x000fc80000010100 */
[----:B------:R-:W-:-:S07]  /*0530*/  FFMA R7, R7, R2, R7 ;  /* 0x0000000207077223 */ /* 0x000fce0000000007 */
.L_x_377:
[----:B------:R-:W-:Y:S05]  /*0540*/  BSYNC.RECONVERGENT B1 ;  /* 0x0000000000017941 */ /* 0x000fea0003800200 */
.L_x_375:
[----:B------:R-:W0:Y:S02]  /*0550*/  LDCU.64 UR6, c[0x0][0x380] ;  /* 0x00007000ff0677ac */ /* 0x000e240008000a00 */
[----:B0-----:R-:W-:-:S04]  /*0560*/  IADD3 R8, P0, PT, R8, UR6, RZ ;  /* 0x0000000608087c10 */ /* 0x001fc8000ff1e0ff */
[----:B------:R-:W-:-:S05]  /*0570*/  IADD3.X R9, PT, PT, R10, UR7, RZ, P0, !PT ;  /* 0x000000070a097c10 */ /* 0x000fca00087fe4ff */
[----:B------:R1:W-:Y:S04]  /*0580*/  STG.E desc[UR4][R8.64], R7 ;  /* 0x0000000708007986 */ /* 0x0003e8000c101904 */
.L_x_374:
[----:B------:R-:W-:Y:S05]  /*0590*/  BSYNC.RECONVERGENT B0 ;  /* 0x0000000000007941 */ /* 0x000fea0003800200 */
.L_x_373:
[----:B------:R-:W2:Y:S01]  /*05a0*/  LDCU.64 UR6, c[0x0][0x390] ;  /* 0x00007200ff0677ac */ /* 0x000ea20008000a00 */
[----:B------:R-:W-:Y:S01]  /*05b0*/  IADD3 R4, P0, PT, R3, R4, RZ ;  /* 0x0000000403047210 */ /* 0x000fe20007f1e0ff */
[----:B------:R-:W-:Y:S04]  /*05c0*/  BSSY.RECONVERGENT B0, `(.L_x_378) ;  /* 0x0000027000007945 */ /* 0x000fe80003800200 */
[----:B------:R-:W-:Y:S01]  /*05d0*/  IMAD.X R5, RZ, RZ, R5, P0 ;  /* 0x000000ffff057224 */ /* 0x000fe200000e0605 */
[----:B--2---:R-:W-:-:S04]  /*05e0*/  ISETP.GE.U32.AND P0, PT, R4, UR6, PT ;  /* 0x0000000604007c0c */ /* 0x004fc8000bf06070 */
[----:B------:R-:W-:-:S13]  /*05f0*/  ISETP.GE.U32.AND.EX P0, PT, R5, UR7, PT, P0 ;  /* 0x0000000705007c0c */ /* 0x000fda000bf06100 */
[----:B------:R-:W-:Y:S05]  /*0600*/  @P0 BRA `(.L_x_379) ;  /* 0x0000000000880947 */ /* 0x000fea0003800000 */
[----:B------:R-:W2:Y:S01]  /*0610*/  LDCU.64 UR6, c[0x0][0x388] ;  /* 0x00007100ff0677ac */ /* 0x000ea20008000a00 */
[C---:B01----:R-:W-:Y:S01]  /*0620*/  IMAD.SHL.U32 R8, R4.reuse, 0x4, RZ ;  /* 0x0000000404087824 */ /* 0x043fe200078e00ff */
[----:B------:R-:W-:-:S04]  /*0630*/  SHF.L.U64.HI R10, R4, 0x2, R5 ;  /* 0x00000002040a7819 */ /* 0x000fc80000010205 */
[----:B--2---:R-:W-:-:S04]  /*0640*/  IADD3 R6, P0, PT, R8, UR6, RZ ;  /* 0x0000000608067c10 */ /* 0x004fc8000ff1e0ff */
        /* <DEDUP_REMOVED lines=18> */
[----:B------:R-:W-:Y:S05]  /*0770*/  CALL.REL.NOINC `($__internal_5_$__cuda_sm20_rcp_rn_f32_slowpath) ;  /* 0x0000000000d47944 */ /* 0x000fea0003c00000 */
[----:B------:R-:W-:Y:S01]  /*0780*/  IMAD.MOV.U32 R7, RZ, RZ, R0 ;  /* 0x000000ffff077224 */ /* 0x000fe200078e0000 */
[----:B------:R-:W-:Y:S06]  /*0790*/  BRA `(.L_x_382) ;  /* 0x0000000000107947 */ /* 0x000fec0003800000 */
.L_x_381:
[----:B------:R-:W0:Y:S02]  /*07a0*/  MUFU.RCP R7, R0 ;  /* 0x0000000000077308 */ /* 0x000e240000001000 */
[----:B0-----:R-:W-:-:S04]  /*07b0*/  FFMA R2, R0, R7, -1 ;  /* 0xbf80000000027423 */ /* 0x001fc80000000007 */
[----:B------:R-:W-:-:S04]  /*07c0*/  FADD.FTZ R2, -R2, -RZ ;  /* 0x800000ff02027221 */ /* 0x000fc80000010100 */
[----:B------:R-:W-:-:S07]  /*07d0*/  FFMA R7, R7, R2, R7 ;  /* 0x0000000207077223 */ /* 0x000fce0000000007 */
.L_x_382:
[----:B------:R-:W-:Y:S05]  /*07e0*/  BSYNC.RECONVERGENT B1 ;  /* 0x0000000000017941 */ /* 0x000fea0003800200 */
.L_x_380:
[----:B------:R-:W0:Y:S02]  /*07f0*/  LDCU.64 UR6, c[0x0][0x380] ;  /* 0x00007000ff0677ac */ /* 0x000e240008000a00 */
[----:B0-----:R-:W-:-:S04]  /*0800*/  IADD3 R8, P0, PT, R8, UR6, RZ ;  /* 0x0000000608087c10 */ /* 0x001fc8000ff1e0ff */
[----:B------:R-:W-:-:S05]  /*0810*/  IADD3.X R9, PT, PT, R10, UR7, RZ, P0, !PT ;  /* 0x000000070a097c10 */ /* 0x000fca00087fe4ff */
[----:B------:R2:W-:Y:S04]  /*0820*/  STG.E desc[UR4][R8.64], R7 ;  /* 0x0000000708007986 */ /* 0x0005e8000c101904 */
.L_x_379:
[----:B------:R-:W-:Y:S05]  /*0830*/  BSYNC.RECONVERGENT B0 ;  /* 0x0000000000007941 */ /* 0x000fea0003800200 */
.L_x_378:
[----:B------:R-:W3:Y:S01]  /*0840*/  LDCU.64 UR6, c[0x0][0x390] ;  /* 0x00007200ff0677ac */ /* 0x000ee20008000a00 */
[----:B------:R-:W-:-:S05]  /*0850*/  IADD3 R3, P0, PT, R3, R4, RZ ;  /* 0x0000000403037210 */ /* 0x000fca0007f1e0ff */
[----:B------:R-:W-:Y:S01]  /*0860*/  IMAD.X R0, RZ, RZ, R5, P0 ;  /* 0x000000ffff007224 */ /* 0x000fe200000e0605 */
[----:B---3--:R-:W-:-:S04]  /*0870*/  ISETP.GE.U32.AND P0, PT, R3, UR6, PT ;  /* 0x0000000603007c0c */ /* 0x008fc8000bf06070 */
[----:B------:R-:W-:-:S13]  /*0880*/  ISETP.GE.U32.AND.EX P0, PT, R0, UR7, PT, P0 ;  /* 0x0000000700007c0c */ /* 0x000fda000bf06100 */
[----:B------:R-:W-:Y:S05]  /*0890*/  @P0 EXIT ;  /* 0x000000000000094d */ /* 0x000fea0003800000 */
[----:B------:R-:W3:Y:S01]  /*08a0*/  LDCU.64 UR6, c[0x0][0x388] ;  /* 0x00007100ff0677ac */ /* 0x000ee20008000a00 */
[C---:B------:R-:W-:Y:S02]  /*08b0*/  SHF.L.U32 R4, R3.reuse, 0x2, RZ ;  /* 0x0000000203047819 */ /* 0x040fe400000006ff */
[----:B------:R-:W-:Y:S02]  /*08c0*/  SHF.L.U64.HI R3, R3, 0x2, R0 ;  /* 0x0000000203037819 */ /* 0x000fe40000010200 */
[----:B---3--:R-:W-:-:S04]  /*08d0*/  IADD3 R6, P0, PT, R4, UR6, RZ ;  /* 0x0000000604067c10 */ /* 0x008fc8000ff1e0ff */
[----:B012---:R-:W-:-:S05]  /*08e0*/  IADD3.X R7, PT, PT, R3, UR7, RZ, P0, !PT ;  /* 0x0000000703077c10 */ /* 0x007fca00087fe4ff */
        /* <DEDUP_REMOVED lines=18> */
[----:B------:R-:W-:Y:S01]  /*0a10*/  IMAD.MOV.U32 R7, RZ, RZ, R0 ;  /* 0x000000ffff077224 */ /* 0x000fe200078e0000 */
[----:B------:R-:W-:Y:S06]  /*0a20*/  BRA `(.L_x_385) ;  /* 0x0000000000107947 */ /* 0x000fec0003800000 */
.L_x_384:
[----:B------:R-:W0:Y:S02]  /*0a30*/  MUFU.RCP R7, R0 ;  /* 0x0000000000077308 */ /* 0x000e240000001000 */
[----:B0-----:R-:W-:-:S04]  /*0a40*/  FFMA R2, R0, R7, -1 ;  /* 0xbf80000000027423 */ /* 0x001fc80000000007 */
[----:B------:R-:W-:-:S04]  /*0a50*/  FADD.FTZ R2, -R2, -RZ ;  /* 0x800000ff02027221 */ /* 0x000fc80000010100 */
[----:B------:R-:W-:-:S07]  /*0a60*/  FFMA R7, R7, R2, R7 ;  /* 0x0000000207077223 */ /* 0x000fce0000000007 */
.L_x_385:
[----:B------:R-:W-:Y:S05]  /*0a70*/  BSYNC.RECONVERGENT B0 ;  /* 0x0000000000007941 */ /* 0x000fea0003800200 */
.L_x_383:
[----:B------:R-:W0:Y:S02]  /*0a80*/  LDCU.64 UR6, c[0x0][0x380] ;  /* 0x00007000ff0677ac */ /* 0x000e240008000a00 */
[----:B0-----:R-:W-:-:S04]  /*0a90*/  IADD3 R4, P0, PT, R4, UR6, RZ ;  /* 0x0000000604047c10 */ /* 0x001fc8000ff1e0ff */
[----:B------:R-:W-:-:S05]  /*0aa0*/  IADD3.X R5, PT, PT, R3, UR7, RZ, P0, !PT ;  /* 0x0000000703057c10 */ /* 0x000fca00087fe4ff */
[----:B------:R-:W-:Y:S01]  /*0ab0*/  STG.E desc[UR4][R4.64], R7 ;  /* 0x0000000704007986 */ /* 0x000fe2000c101904 */
[----:B------:R-:W-:Y:S05]  /*0ac0*/  EXIT ;  /* 0x000000000000794d */ /* 0x000fea0003800000 */
        .weak           $__internal_5_$__cuda_sm20_rcp_rn_f32_slowpath
        .type           $__internal_5_$__cuda_sm20_rcp_rn_f32_slowpath,@function
        .size           $__internal_5_$__cuda_sm20_rcp_rn_f32_slowpath,(.L_x_1112 - $__internal_5_$__cuda_sm20_rcp_rn_f32_slowpath)
$__internal_5_$__cuda_sm20_rcp_rn_f32_slowpath:
        /* <DEDUP_REMOVED lines=15> */
.L_x_387:
[----:B------:R-:W-:-:S05]  /*0bc0*/  VIADD R7, R2, 0xffffff03 ;  /* 0xffffff0302077836 */ /* 0x000fca0000000000 */
[----:B------:R-:W-:-:S13]  /*0bd0*/  ISETP.GT.U32.AND P0, PT, R7, 0x1, PT ;  /* 0x000000010700780c */ /* 0x000fda0003f04070 */
[----:B------:R-:W-:Y:S05]  /*0be0*/  @P0 BRA `(.L_x_389) ;  /* 0x0000000000780947 */ /* 0x000fea0003800000 */
[----:B------:R-:W-:Y:S02]  /*0bf0*/  LOP3.LUT R9, R0, 0x7fffff, RZ, 0xc0, !PT ;  /* 0x007fffff00097812 */ /* 0x000fe400078ec0ff */
[----:B------:R-:W-:Y:S02]  /*0c00*/  MOV R14, 0x3 ;  /* 0x00000003000e7802 */ /* 0x000fe40000000f00 */
[----:B------:R-:W-:Y:S02]  /*0c10*/  LOP3.LUT R9, R9, 0x3f800000, RZ, 0xfc, !PT ;  /* 0x3f80000009097812 */ /* 0x000fe400078efcff */
[----:B------:R-:W-:Y:S02]  /*0c20*/  SHF.L.U32 R15, R14, R7, RZ ;  /* 0x000000070e0f7219 */ /* 0x000fe400000006ff */
[----:B------:R-:W0:Y:S02]  /*0c30*/  MUFU.RCP R12, R9 ;  /* 0x00000009000c7308 */ /* 0x000e240000001000 */
        /* <DEDUP_REMOVED lines=8> */
[----:B------:R-:W-:-:S03]  /*0cc0*/  LOP3.LUT R14, R15, R12, RZ, 0xc0, !PT ;  /* 0x0000000c0f0e7212 */ /* 0x000fc600078ec0ff */
[----:B------:R-:W-:Y:S01]  /*0cd0*/  IMAD.MOV R11, RZ, RZ, -R11 ;  /* 0x000000ffff0b7224 */ /* 0x000fe200078e0a0b */
[----:B------:R-:W-:-:S04]  /*0ce0*/  SHF.R.U32.HI R14, RZ, R7, R14 ;  /* 0x00000007ff0e7219 */ /* 0x000fc8000001160e */
[----:B------:R-:W-:Y:S02]  /*0cf0*/  LOP3.LUT P1, RZ, R11, R7, R12, 0xf8, !PT ;  /* 0x000000070bff7212 */ /* 0x000fe4000782f80c */
[C---:B------:R-:W-:Y:S02]  /*0d00*/  LOP3.LUT P0, RZ, R14.reuse, 0x1, RZ, 0xc0, !PT ;  /* 0x000000010eff7812 */ /* 0x040fe4000780c0ff */
[----:B------:R-:W-:-:S04]  /*0d10*/  LOP3.LUT P2, RZ, R14, 0x2, RZ, 0xc0, !PT ;  /* 0x000000020eff7812 */ /* 0x000fc8000784c0ff */
[----:B------:R-:W-:Y:S02]  /*0d20*/  PLOP3.LUT P0, PT, P0, P1, P2, 0xe0, 0x0 ;  /* 0x000000000000781c */ /* 0x000fe40000703c20 */
[----:B------:R-:W-:Y:S02]  /*0d30*/  LOP3.LUT P1, RZ, R0, 0x7fffff, RZ, 0xc0, !PT ;  /* 0x007fffff00ff7812 */ /* 0x000fe4000782c0ff */
[----:B------:R-:W-:-:S05]  /*0d40*/  SEL R7, RZ, 0x1, !P0 ;  /* 0x00000001ff077807 */ /* 0x000fca0004000000 */
[----:B------:R-:W-:-:S05]  /*0d50*/  IMAD.MOV R7, RZ, RZ, -R7 ;  /* 0x000000ffff077224 */ /* 0x000fca00078e0a07 */
[----:B------:R-:W-:Y:S02]  /*0d60*/  ISETP.GE.AND P0, PT, R7, RZ, PT ;  /* 0x000000ff0700720c */ /* 0x000fe40003f06270 */
[----:B------:R-:W-:-:S04]  /*0d70*/  IADD3 R7, PT, PT, R2, -0xfc, RZ ;  /* 0xffffff0402077810 */ /* 0x000fc80007ffe0ff */
[----:B------:R-:W-:-:S07]  /*0d80*/  SHF.R.U32.HI R7, RZ, R7, R12 ;  /* 0x00000007ff077219 */ /* 0x000fce000001160c */
[----:B------:R-:W-:-:S04]  /*0d90*/  @!P0 VIADD R7, R7, 0x1 ;  /* 0x0000000107078836 */ /* 0x000fc80000000000 */
[----:B------:R-:W-:-:S05]  /*0da0*/  @!P1 IMAD.SHL.U32 R7, R7, 0x2, RZ ;  /* 0x0000000207079824 */ /* 0x000fca00078e00ff */
[----:B------:R-:W-:Y:S01]  /*0db0*/  LOP3.LUT R7, R7, 0x80000000, R0, 0xf8, !PT ;  /* 0x8000000007077812 */ /* 0x000fe200078ef800 */
[----:B------:R-:W-:Y:S06]  /*0dc0*/  BRA `(.L_x_388) ;  /* 0x0000000000047947 */ /* 0x000fec0003800000 */
.L_x_389:
[----:B------:R0:W1:Y:S02]  /*0dd0*/  MUFU.RCP R7, R0 ;  /* 0x0000000000077308 */ /* 0x0000640000001000 */
.L_x_388:
[----:B------:R-:W-:Y:S05]  /*0de0*/  BSYNC.RECONVERGENT B2 ;  /* 0x0000000000027941 */ /* 0x000fea0003800200 */
.L_x_386:
[----:B01----:R-:W-:Y:S01]  /*0df0*/  MOV R0, R7 ;  /* 0x0000000700007202 */ /* 0x003fe20000000f00 */
[----:B------:R-:W-:-:S04]  /*0e00*/  IMAD.MOV.U32 R7, RZ, RZ, 0x0 ;  /* 0x00000000ff077424 */ /* 0x000fc800078e00ff */
[----:B------:R-:W-:Y:S05]  /*0e10*/  RET.REL.NODEC R6 `(sigmoid_float_kernel) ;  /* 0xfffffff006787950 */ /* 0x000fea0003c3ffff */
.L_x_390:
        /* <DEDUP_REMOVED lines=14> */
.L_x_1112:


//--------------------- .text.tanh_float_kernel   --------------------------
	.section	.text.tanh_float_kernel,"ax",@progbits
	.align	128
        .global         tanh_float_kernel
        .type           tanh_float_kernel,@function
        .size           tanh_float_kernel,(.L_x_1134 - tanh_float_kernel)
        .other          tanh_float_kernel,@"STO_CUDA_ENTRY STV_DEFAULT"
tanh_float_kernel:
.text.tanh_float_kernel:
        /* <DEDUP_REMOVED lines=10> */
[C---:B------:R-:W-:Y:S02]  /*00a0*/  IADD3 R6, P0, PT, R8.reuse, R5, RZ ;  /* 0x0000000508067210 */ /* 0x040fe40007f1e0ff */
[----:B--2---:R-:W-:Y:S02]  /*00b0*/  ISETP.GE.U32.AND P1, PT, R8, UR6, PT ;  /* 0x0000000608007c0c */ /* 0x004fe4000bf26070 */
[----:B------:R-:W-:Y:S01]  /*00c0*/  IADD3 R4, P2, PT, R5, R6, RZ ;  /* 0x0000000605047210 */ /* 0x000fe20007f5e0ff */
[----:B------:R-:W-:Y:S01]  /*00d0*/  IMAD.X R7, RZ, RZ, R9, P0 ;  /* 0x000000ffff077224 */ /* 0x000fe200000e0609 */
[----:B------:R-:W-:Y:S02]  /*00e0*/  ISETP.GE.U32.AND.EX P1, PT, R9, UR7, PT, P1 ;  /* 0x0000000709007c0c */ /* 0x000fe4000bf26110 */
[----:B------:R-:W-:-:S02]  /*00f0*/  IADD3 R2, P4, PT, R5, R4, RZ ;  /* 0x0000000405027210 */ /* 0x000fc40007f9e0ff */
[----:B------:R-:W-:Y:S02]  /*0100*/  IADD3.X R5, PT, PT, RZ, R7, RZ, P2, !PT ;  /* 0x00000007ff057210 */ /* 0x000fe400017fe4ff */
[----:B------:R-:W-:Y:S02]  /*0110*/  ISETP.GE.U32.AND P2, PT, R6, UR6, PT ;  /* 0x0000000606007c0c */ /* 0x000fe4000bf46070 */
[----:B------:R-:W-:Y:S01]  /*0120*/  ISETP.GE.U32.AND P3, PT, R4, UR6, PT ;  /* 0x0000000604007c0c */ /* 0x000fe2000bf66070 */
[----:B------:R-:W-:Y:S01]  /*0130*/  IMAD.X R3, RZ, RZ, R5, P4 ;  /* 0x000000ffff037224 */ /* 0x000fe200020e0605 */
[----:B------:R-:W-:Y:S02]  /*0140*/  ISETP.GE.U32.AND P0, PT, R2, UR6, PT ;  /* 0x0000000602007c0c */ /* 0x000fe4000bf06070 */
[----:B------:R-:W-:Y:S02]  /*0150*/  ISETP.GE.U32.AND.EX P2, PT, R7, UR7, PT, P2 ;  /* 0x0000000707007c0c */ /* 0x000fe4000bf46120 */
[----:B------:R-:W-:-:S02]  /*0160*/  ISETP.GE.U32.AND.EX P3, PT, R5, UR7, PT, P3 ;  /* 0x0000000705007c0c */ /* 0x000fc4000bf66130 */
[----:B------:R-:W-:Y:S01]  /*0170*/  ISETP.GE.U32.AND.EX P0, PT, R3, UR7, PT, P0 ;  /* 0x0000000703007c0c */ /* 0x000fe2000bf06100 */
[----:B0-----:R-:W-:-:S12]  /*0180*/  @P1 BRA `(.L_x_392) ;  /* 0x0000000000681947 */ /* 0x001fd80003800000 */
[----:B------:R-:W0:Y:S01]  /*0190*/  LDCU.128 UR8, c[0x0][0x380] ;  /* 0x00007000ff0877ac */ /* 0x000e220008000c00 */
[C---:B------:R-:W-:Y:S01]  /*01a0*/  IMAD.SHL.U32 R15, R8.reuse, 0x4, RZ ;  /* 0x00000004080f7824 */ /* 0x040fe200078e00ff */
[----:B------:R-:W-:-:S04]  /*01b0*/  SHF.L.U64.HI R16, R8, 0x2, R9 ;  /* 0x0000000208107819 */ /* 0x000fc80000010209 */
[----:B0-----:R-:W-:-:S04]  /*01c0*/  IADD3 R8, P1, PT, R15, UR10, RZ ;  /* 0x0000000a0f087c10 */ /* 0x001fc8000ff3e0ff */
[----:B------:R-:W-:-:S05]  /*01d0*/  IADD3.X R9, PT, PT, R16, UR11, RZ, P1, !PT ;  /* 0x0000000b10097c10 */ /* 0x000fca0008ffe4ff */
[----:B------:R-:W2:Y:S01]  /*01e0*/  LDG.E.CONSTANT R10, desc[UR4][R8.64] ;  /* 0x00000004080a7981 */ /* 0x000ea2000c1e9900 */
[----:B------:R-:W-:Y:S02]  /*01f0*/  HFMA2 R14, -RZ, RZ, 1.125, -9232 ;  /* 0x3c80f082ff0e7431 */ /* 0x000fe400000001ff */
[----:B------:R-:W-:Y:S02]  /*0200*/  IMAD.MOV.U32 R12, RZ, RZ, 0x3f800000 ;  /* 0x3f800000ff0c7424 */ /* 0x000fe400078e00ff */
[C---:B--2---:R-:W-:Y:S01]  /*0210*/  FMUL R0, |R10|.reuse, 2.8853900432586669922 ;  /* 0x4038aa3b0a007820 */ /* 0x044fe20000400200 */
        /* <DEDUP_REMOVED lines=11> */
[----:B------:R-:W-:Y:S02]  /*02d0*/  FSEL R9, R12, 1, !P4 ;  /* 0x3f8000000c097808 */ /* 0x000fe40006000000 */
[----:B------:R-:W-:Y:S02]  /*02e0*/  IADD3 R8, P4, PT, R15, UR8, RZ ;  /* 0x000000080f087c10 */ /* 0x000fe4000ff9e0ff */
[--C-:B------:R-:W-:Y:S01]  /*02f0*/  LOP3.LUT R11, R9, 0x80000000, R10.reuse, 0xb8, !PT ;  /* 0x80000000090b7812 */ /* 0x100fe200078eb80a */
[----:B------:R-:W-:Y:S01]  /*0300*/  @!P1 FFMA R11, R10, R13, R10 ;  /* 0x0000000d0a0b9223 */ /* 0x000fe2000000000a */
[----:B------:R-:W-:-:S05]  /*0310*/  IADD3.X R9, PT, PT, R16, UR9, RZ, P4, !PT ;  /* 0x0000000910097c10 */ /* 0x000fca000a7fe4ff */
[----:B------:R0:W-:Y:S04]  /*0320*/  STG.E desc[UR4][R8.64], R11 ;  /* 0x0000000b08007986 */ /* 0x0001e8000c101904 */
.L_x_392:
[----:B------:R-:W-:Y:S05]  /*0330*/  BSYNC.RECONVERGENT B0 ;  /* 0x0000000000007941 */ /* 0x000fea0003800200 */
.L_x_391:
[----:B------:R-:W-:Y:S04]  /*0340*/  BSSY.RECONVERGENT B0, `(.L_x_393) ;  /* 0x000001c000007945 */ /* 0x000fe80003800200 */
[----:B------:R-:W-:Y:S05]  /*0350*/  @P2 BRA `(.L_x_394) ;  /* 0x0000000000682947 */ /* 0x000fea0003800000 */
[----:B------:R-:W1:Y:S01]  /*0360*/  LDCU.128 UR8, c[0x0][0x380] ;  /* 0x00007000ff0877ac */ /* 0x000e620008000c00 */
[C---:B------:R-:W-:Y:S01]  /*0370*/  IMAD.SHL.U32 R13, R6.reuse, 0x4, RZ ;  /* 0x00000004060d7824 */ /* 0x040fe200078e00ff */
[----:B------:R-:W-:-:S04]  /*0380*/  SHF.L.U64.HI R14, R6, 0x2, R7 ;  /* 0x00000002060e7819 */ /* 0x000fc80000010207 */
[----:B-1----:R-:W-:-:S04]  /*0390*/  IADD3 R6, P1, PT, R13, UR10, RZ ;  /* 0x0000000a0d067c10 */ /* 0x002fc8000ff3e0ff */
[----:B------:R-:W-:-:S05]  /*03a0*/  IADD3.X R7, PT, PT, R14, UR11, RZ, P1, !PT ;  /* 0x0000000b0e077c10 */ /* 0x000fca0008ffe4ff */
[----:B0-----:R-:W2:Y:S01]  /*03b0*/  LDG.E.CONSTANT R8, desc[UR4][R6.64] ;  /* 0x0000000406087981 */ /* 0x001ea2000c1e9900 */
[----:B------:R-:W-:Y:S01]  /*03c0*/  MOV R12, 0x3c80f082 ;  /* 0x3c80f082000c7802 */ /* 0x000fe20000000f00 */
        /* <DEDUP_REMOVED lines=19> */
.L_x_394:
[----:B------:R-:W-:Y:S05]  /*0500*/  BSYNC.RECONVERGENT B0 ;  /* 0x0000000000007941 */ /* 0x000fea0003800200 */
.L_x_393:
[----:B------:R-:W-:Y:S04]  /*0510*/  BSSY.RECONVERGENT B0, `(.L_x_395) ;  /* 0x000001c000007945 */ /* 0x000fe80003800200 */
[----:B------:R-:W-:Y:S05]  /*0520*/  @P3 BRA `(.L_x_396) ;  /* 0x0000000000683947 */ /* 0x000fea0003800000 */
[----:B------:R-:W2:Y:S01]  /*0530*/  LDCU.128 UR8, c[0x0][0x380] ;  /* 0x00007000ff0877ac */ /* 0x000ea20008000c00 */
[C---:B0-----:R-:W-:Y:S01]  /*0540*/  IMAD.SHL.U32 R11, R4.reuse, 0x4, RZ ;  /* 0x00000004040b7824 */ /* 0x041fe200078e00ff */
[----:B------:R-:W-:-:S04]  /*0550*/  SHF.L.U64.HI R12, R4, 0x2, R5 ;  /* 0x00000002040c7819 */ /* 0x000fc80000010205 */
[----:B--2---:R-:W-:-:S04]  /*0560*/  IADD3 R4, P1, PT, R11, UR10, RZ ;  /* 0x0000000a0b047c10 */ /* 0x004fc8000ff3e0ff */
[----:B------:R-:W-:-:S05]  /*0570*/  IADD3.X R5, PT, PT, R12, UR11, RZ, P1, !PT ;  /* 0x0000000b0c057c10 */ /* 0x000fca0008ffe4ff */
[----:B-1----:R-:W2:Y:S01]  /*0580*/  LDG.E.CONSTANT R6, desc[UR4][R4.64] ;  /* 0x0000000404067981 */ /* 0x002ea2000c1e9900 */
        /* <DEDUP_REMOVED lines=20> */
.L_x_396:
[----:B------:R-:W-:Y:S05]  /*06d0*/  BSYNC.RECONVERGENT B0 ;  /* 0x0000000000007941 */ /* 0x000fea0003800200 */
.L_x_395:
[----:B------:R-:W-:Y:S05]  /*06e0*/  @P0 EXIT ;  /* 0x000000000000094d */ /* 0x000fea0003800000 */
[----:B------:R-:W3:Y:S01]  /*06f0*/  LDCU.128 UR8, c[0x0][0x380] ;  /* 0x00007000ff0877ac */ /* 0x000ee20008000c00 */
[C---:B01----:R-:W-:Y:S01]  /*0700*/  IMAD.SHL.U32 R9, R2.reuse, 0x4, RZ ;  /* 0x0000000402097824 */ /* 0x043fe200078e00ff */
[----:B------:R-:W-:-:S04]  /*0710*/  SHF.L.U64.HI R10, R2, 0x2, R3 ;  /* 0x00000002020a7819 */ /* 0x000fc80000010203 */
[----:B---3--:R-:W-:-:S04]  /*0720*/  IADD3 R2, P0, PT, R9, UR10, RZ ;  /* 0x0000000a09027c10 */ /* 0x008fc8000ff1e0ff */
[----:B------:R-:W-:-:S05]  /*0730*/  IADD3.X R3, PT, PT, R10, UR11, RZ, P0, !PT ;  /* 0x0000000b0a037c10 */ /* 0x000fca00087fe4ff */
[----:B--2---:R-:W2:Y:S01]  /*0740*/  LDG.E.CONSTANT R4, desc[UR4][R2.64] ;  /* 0x0000000402047981 */ /* 0x004ea2000c1e9900 */
        /* <DEDUP_REMOVED lines=19> */
[----:B------:R-:W-:Y:S01]  /*0880*/  STG.E desc[UR4][R2.64], R5 ;  /* 0x0000000502007986 */ /* 0x000fe2000c101904 */
[----:B------:R-:W-:Y:S05]  /*0890*/  EXIT ;  /* 0x000000000000794d */ /* 0x000fea0003800000 */
.L_x_397:
        /* <DEDUP_REMOVED lines=14> */
.L_x_1134:


//--------------------- .text.cos_float_kernel    --------------------------
	.section	.text.cos_float_kernel,"ax",@progbits
	.align	128
        .global         cos_float_kernel
        .type           cos_float_kernel,@function
        .size           cos_float_kernel,(.L_x_1135 - cos_float_kernel)
        .other          cos_float_kernel,@"STO_CUDA_ENTRY STV_DEFAULT"
cos_float_kernel:
.text.cos_float_kernel:
[----:B------:R-:W-:Y:S01]  /*0000*/  LDC R1, c[0x0][0x37c] ;  /* 0x0000df00ff017b82 */ /* 0x000fe20000000800 */
[----:B------:R-:W0:Y:S07]  /*0010*/  S2R R4, SR_TID.X ;  /* 0x0000000000047919 */ /* 0x000e2e0000002100 */
[----:B------:R-:W1:Y:S01]  /*0020*/  LDC R2, c[0x0][0x360] ;  /* 0x0000d800ff027b82 */ /* 0x000e620000000800 */
[----:B------:R-:W2:Y:S01]  /*0030*/  LDCU.64 UR10, c[0x0][0x390] ;  /* 0x00007200ff0a77ac */ /* 0x000ea20008000a00 */
[----:B------:R-:W-:Y:S01]  /*0040*/  IMAD.MOV.U32 R5, RZ, RZ, RZ ;  /* 0x000000ffff057224 */ /* 0x000fe200078e00ff */
[----:B------:R-:W-:Y:S01]  /*0050*/  BSSY.RECONVERGENT B0, `(.L_x_398) ;  /* 0x000008e000007945 */ /* 0x000fe20003800200 */
[----:B------:R-:W3:Y:S04]  /*0060*/  LDCU.64 UR6, c[0x0][0x358] ;  /* 0x00006b00ff0677ac */ /* 0x000ee80008000a00 */
[----:B------:R-:W0:Y:S01]  /*0070*/  S2UR UR4, SR_CTAID.X ;  /* 0x00000000000479c3 */ /* 0x000e220000002500 */
[----:B-1----:R-:W-:-:S04]  /*0080*/  IMAD.SHL.U32 R3, R2, 0x4, RZ ;  /* 0x0000000402037824 */ /* 0x002fc800078e00ff */
[----:B0-----:R-:W-:-:S03]  /*0090*/  IMAD.WIDE.U32 R4, R3, UR4, R4 ;  /* 0x0000000403047c25 */ /* 0x001fc6000f8e0004 */
[----:B--2---:R-:W-:-:S04]  /*00a0*/  ISETP.GE.U32.AND P0, PT, R4, UR10, PT ;  /* 0x0000000a04007c0c */ /* 0x004fc8000bf06070 */
[----:B------:R-:W-:-:S13]  /*00b0*/  ISETP.GE.U32.AND.EX P0, PT, R5, UR11, PT, P0 ;  /* 0x0000000b05007c0c */ /* 0x000fda000bf06100 */
[----:B---3--:R-:W-:Y:S05]  /*00c0*/  @P0 BRA `(.L_x_399) ;  /* 0x0000000800180947 */ /* 0x008fea0003800000 */
[----:B------:R-:W0:Y:S01]  /*00d0*/  LDCU.64 UR4, c[0x0][0x388] ;  /* 0x00007100ff0477ac */ /* 0x000e220008000a00 */
[C---:B------:R-:W-:Y:S01]  /*00e0*/  IMAD.SHL.U32 R6, R4.reuse, 0x4, RZ ;  /* 0x0000000404067824 */ /* 0x040fe200078e00ff */
[----:B------:R-:W-:-:S04]  /*00f0*/  SHF.L.U64.HI R13, R4, 0x2, R5 ;  /* 0x00000002040d7819 */ /* 0x000fc80000010205 */
[----:B0-----:R-:W-:-:S04]  /*0100*/  IADD3 R8, P0, PT, R6, UR4, RZ ;  /* 0x0000000406087c10 */ /* 0x001fc8000ff1e0ff */
[----:B------:R-:W-:-:S05]  /*0110*/  IADD3.X R9, PT, PT, R13, UR5, RZ, P0, !PT ;  /* 0x000000050d097c10 */ /* 0x000fca00087fe4ff */
[----:B------:R-:W2:Y:S01]  /*0120*/  LDG.E.CONSTANT R0, desc[UR6][R8.64] ;  /* 0x0000000608007981 */ /* 0x000ea2000c1e9900 */
[----:B------:R-:W-:Y:S01]  /*0130*/  BSSY.RECONVERGENT B1, `(.L_x_400) ;  /* 0x0000069000017945 */ /* 0x000fe20003800200 */
[C---:B--2---:R-:W-:Y:S01]  /*0140*/  FMUL R3, R0.reuse, 0.63661974668502807617 ;  /* 0x3f22f98300037820 */ /* 0x044fe20000400000 */
[----:B------:R-:W-:-:S03]  /*0150*/  FSETP.GE.AND P0, PT, |R0|, 105615, PT ;  /* 0x47ce47800000780b */ /* 0x000fc60003f06200 */
        /* <DEDUP_REMOVED lines=10> */
[----:B------:R-:W-:Y:S01]  /*0200*/  IMAD.SHL.U32 R3, R0, 0x100, RZ ;  /* 0x0000010000037824 */ /* 0x000fe200078e00ff */
[----:B------:R-:W0:Y:S01]  /*0210*/  LDCU.64 UR8, c[0x4][URZ] ;  /* 0x01000000ff0877ac */ /* 0x000e220008000a00 */
[----:B------:R-:W-:Y:S02]  /*0220*/  IMAD.MOV.U32 R7, RZ, RZ, RZ ;  /* 0x000000ffff077224 */ /* 0x000fe400078e00ff */
[----:B------:R-:W-:Y:S01]  /*0230*/  IMAD.MOV.U32 R19, RZ, RZ, RZ ;  /* 0x000000ffff137224 */ /* 0x000fe200078e00ff */
[----:B------:R-:W-:Y:S01]  /*0240*/  LOP3.LUT R18, R3, 0x80000000, RZ, 0xfc, !PT ;  /* 0x8000000003127812 */ /* 0x000fe200078efcff */
[----:B------:R-:W-:Y:S01]  /*0250*/  UMOV UR5, URZ ;  /* 0x000000ff00057c82 */ /* 0x000fe20008000000 */
[----:B------:R-:W-:-:S05]  /*0260*/  UMOV UR4, URZ ;  /* 0x000000ff00047c82 */ /* 0x000fca0008000000 */
.L_x_402:
[----:B0-----:R-:W-:Y:S02]  /*0270*/  IMAD.U32 R10, RZ, RZ, UR8 ;  /* 0x00000008ff0a7e24 */ /* 0x001fe4000f8e00ff */
        /* <DEDUP_REMOVED lines=16> */
[--C-:B------:R-:W-:Y:S01]  /*0380*/  @P0 IMAD.MOV.U32 R3, RZ, RZ, R8.reuse ;  /* 0x000000ffff030224 */ /* 0x100fe200078e0008 */
[----:B------:R-:W-:Y:S01]  /*0390*/  @P4 MOV R16, R8 ;  /* 0x0000000800104202 */ /* 0x000fe20000000f00 */
[--C-:B------:R-:W-:Y:S02]  /*03a0*/  @P1 IMAD.MOV.U32 R12, RZ, RZ, R8.reuse ;  /* 0x000000ffff0c1224 */ /* 0x100fe400078e0008 */
[--C-:B------:R-:W-:Y:S02]  /*03b0*/  @P2 IMAD.MOV.U32 R14, RZ, RZ, R8.reuse ;  /* 0x000000ffff0e2224 */ /* 0x100fe400078e0008 */
[--C-:B------:R-:W-:Y:S02]  /*03c0*/  @P3 IMAD.MOV.U32 R15, RZ, RZ, R8.reuse ;  /* 0x000000ffff0f3224 */ /* 0x100fe400078e0008 */
[----:B------:R-:W-:Y:S01]  /*03d0*/  @P5 IMAD.MOV.U32 R17, RZ, RZ, R8 ;  /* 0x000000ffff115224 */ /* 0x000fe200078e0008 */
[----:B------:R-:W-:Y:S06]  /*03e0*/  BRA.U UP0, `(.L_x_402) ;  /* 0xfffffffd00a07547 */ /* 0x000fec000b83ffff */
[----:B------:R-:W-:Y:S01]  /*03f0*/  SHF.R.U32.HI R8, RZ, 0x17, R0 ;  /* 0x00000017ff087819 */ /* 0x000fe20000011600 */
[----:B------:R-:W-:Y:S03]  /*0400*/  BSSY.RECONVERGENT B2, `(.L_x_403) ;  /* 0x0000029000027945 */ /* 0x000fe60003800200 */
[C---:B------:R-:W-:Y:S02]  /*0410*/  LOP3.LUT R9, R8.reuse, 0xe0, RZ, 0xc0, !PT ;  /* 0x000000e008097812 */ /* 0x040fe400078ec0ff */
[----:B------:R-:W-:-:S03]  /*0420*/  LOP3.LUT P6, RZ, R8, 0x1f, RZ, 0xc0, !PT ;  /* 0x0000001f08ff7812 */ /* 0x000fc600078cc0ff */
[----:B------:R-:W-:-:S05]  /*0430*/  VIADD R9, R9, 0xffffff80 ;  /* 0xffffff8009097836 */ /* 0x000fca0000000000 */
        /* <DEDUP_REMOVED lines=8> */
[--C-:B------:R-:W-:Y:S01]  /*04c0*/  @P3 IMAD.MOV.U32 R10, RZ, RZ, R3.reuse ;  /* 0x000000ffff0a3224 */ /* 0x100fe200078e0003 */
[C---:B------:R-:W-:Y:S01]  /*04d0*/  ISETP.EQ.AND P3, PT, R19.reuse, -0x4, PT ;  /* 0xfffffffc1300780c */ /* 0x040fe20003f62270 */
[----:B------:R-:W-:Y:S02]  /*04e0*/  @P4 IMAD.MOV.U32 R9, RZ, RZ, R3 ;  /* 0x000000ffff094224 */ /* 0x000fe400078e0003 */
[--C-:B------:R-:W-:Y:S01]  /*04f0*/  @P4 IMAD.MOV.U32 R10, RZ, RZ, R12.reuse ;  /* 0x000000ffff0a4224 */ /* 0x100fe200078e000c */
[----:B------:R-:W-:Y:S01]  /*0500*/  ISETP.EQ.AND P4, PT, R19, 0x4, PT ;  /* 0x000000041300780c */ /* 0x000fe20003f82270 */
[----:B------:R-:W-:Y:S02]  /*0510*/  @P2 IMAD.MOV.U32 R9, RZ, RZ, R12 ;  /* 0x000000ffff092224 */ /* 0x000fe400078e000c */
[----:B------:R-:W-:Y:S02]  /*0520*/  @P1 IMAD.MOV.U32 R9, RZ, RZ, R14 ;  /* 0x000000ffff091224 */ /* 0x000fe400078e000e */
[----:B------:R-:W-:-:S02]  /*0530*/  @P0 IMAD.MOV.U32 R9, RZ, RZ, R15 ;  /* 0x000000ffff090224 */ /* 0x000fc400078e000f */
[----:B------:R-:W-:Y:S02]  /*0540*/  @P2 IMAD.MOV.U32 R10, RZ, RZ, R14 ;  /* 0x000000ffff0a2224 */ /* 0x000fe400078e000e */
[----:B------:R-:W-:Y:S02]  /*0550*/  @P3 IMAD.MOV.U32 R9, RZ, RZ, R16 ;  /* 0x000000ffff093224 */ /* 0x000fe400078e0010 */
[----:B------:R-:W-:Y:S02]  /*0560*/  @P5 IMAD.MOV.U32 R9, RZ, RZ, R17 ;  /* 0x000000ffff095224 */ /* 0x000fe400078e0011 */
[----:B------:R-:W-:Y:S02]  /*0570*/  @P4 IMAD.MOV.U32 R9, RZ, RZ, R7 ;  /* 0x000000ffff094224 */ /* 0x000fe400078e0007 */
[----:B------:R-:W-:Y:S01]  /*0580*/  @P1 IMAD.MOV.U32 R10, RZ, RZ, R15 ;  /* 0x000000ffff0a1224 */ /* 0x000fe200078e000f */
[----:B------:R-:W-:Y:S01]  /*0590*/  @P0 MOV R10, R16 ;  /* 0x00000010000a0202 */ /* 0x000fe20000000f00 */
[----:B------:R-:W-:-:S02]  /*05a0*/  @P3 IMAD.MOV.U32 R10, RZ, RZ, R17 ;  /* 0x000000ffff0a3224 */ /* 0x000fc400078e0011 */
[----:B------:R-:W-:Y:S02]  /*05b0*/  @P5 IMAD.MOV.U32 R10, RZ, RZ, R7 ;  /* 0x000000ffff0a5224 */ /* 0x000fe400078e0007 */
[----:B------:R-:W-:Y:S01]  /*05c0*/  IMAD.MOV.U32 R11, RZ, RZ, R9 ;  /* 0x000000ffff0b7224 */ /* 0x000fe200078e0009 */
[----:B------:R-:W-:Y:S06]  /*05d0*/  @!P6 BRA `(.L_x_404) ;  /* 0x00000000002ce947 */ /* 0x000fec0003800000 */
[----:B------:R-:W-:Y:S01]  /*05e0*/  @P2 IMAD.MOV.U32 R18, RZ, RZ, R3 ;  /* 0x000000ffff122224 */ /* 0x000fe200078e0003 */
[----:B------:R-:W-:Y:S01]  /*05f0*/  LOP3.LUT R9, R8, 0x1f, RZ, 0xc0, !PT ;  /* 0x0000001f08097812 */ /* 0x000fe200078ec0ff */
[----:B------:R-:W-:Y:S02]  /*0600*/  @P1 IMAD.MOV.U32 R18, RZ, RZ, R12 ;  /* 0x000000ffff121224 */ /* 0x000fe400078e000c */
[----:B------:R-:W-:Y:S01]  /*0610*/  @P0 IMAD.MOV.U32 R18, RZ, RZ, R14 ;  /* 0x000000ffff120224 */ /* 0x000fe200078e000e */
[----:B------:R-:W-:Y:S01]  /*0620*/  ISETP.EQ.AND P0, PT, R19, 0x8, PT ;  /* 0x000000081300780c */ /* 0x000fe20003f02270 */
[----:B------:R-:W-:Y:S01]  /*0630*/  @P3 IMAD.MOV.U32 R18, RZ, RZ, R15 ;  /* 0x000000ffff123224 */ /* 0x000fe200078e000f */
[----:B------:R-:W-:Y:S01]  /*0640*/  SHF.L.W.U32.HI R10, R11, R9, R10 ;  /* 0x000000090b0a7219 */ /* 0x000fe20000010e0a */
[----:B------:R-:W-:Y:S02]  /*0650*/  @P5 IMAD.MOV.U32 R18, RZ, RZ, R16 ;  /* 0x000000ffff125224 */ /* 0x000fe400078e0010 */
[----:B------:R-:W-:-:S08]  /*0660*/  @P4 IMAD.MOV.U32 R18, RZ, RZ, R17 ;  /* 0x000000ffff124224 */ /* 0x000fd000078e0011 */
[----:B------:R-:W-:-:S04]  /*0670*/  @P0 MOV R18, R7 ;  /* 0x0000000700120202 */ /* 0x000fc80000000f00 */
[----:B------:R-:W-:-:S07]  /*0680*/  SHF.L.W.U32.HI R11, R18, R9, R11 ;  /* 0x00000009120b7219 */ /* 0x000fce0000010e0b */
.L_x_404:
[----:B------:R-:W-:Y:S05]  /*0690*/  BSYNC.RECONVERGENT B2 ;  /* 0x0000000000027941 */ /* 0x000fea0003800200 */
.L_x_403:
        /* <DEDUP_REMOVED lines=12> */
[----:B------:R-:W-:-:S03]  /*0760*/  ISETP.GE.AND P1, PT, R0, RZ, PT ;  /* 0x000000ff0000720c */ /* 0x000fc60003f26270 */
[----:B------:R-:W-:-:S04]  /*0770*/  IMAD.MOV R0, RZ, RZ, -R11 ;  /* 0x000000ffff007224 */ /* 0x000fc800078e0a0b */
[----:B------:R-:W-:Y:S01]  /*0780*/  @!P0 IMAD.MOV.U32 R11, RZ, RZ, R0 ;  /* 0x000000ffff0b8224 */ /* 0x000fe200078e0000 */
[----:B0-----:R-:W-:-:S10]  /*0790*/  DMUL R18, R8, UR4 ;  /* 0x0000000408127c28 */ /* 0x001fd40008000000 */
[----:B------:R-:W0:Y:S02]  /*07a0*/  F2F.F32.F64 R18, R18 ;  /* 0x0000001200127310 */ /* 0x000e240000301000 */
[----:B0-----:R-:W-:-:S07]  /*07b0*/  FSEL R7, -R18, R18, !P1 ;  /* 0x0000001212077208 */ /* 0x001fce0004800100 */
.L_x_401:
[----:B------:R-:W-:Y:S05]  /*07c0*/  BSYNC.RECONVERGENT B1 ;  /* 0x0000000000017941 */ /* 0x000fea0003800200 */
.L_x_400:
[----:B------:R-:W-:Y:S01]  /*07d0*/  LOP3.LUT R8, R11, 0x1, RZ, 0xc0, !PT ;  /* 0x000000010b087812 */ /* 0x000fe200078ec0ff */
[----:B------:R-:W-:Y:S02]  /*07e0*/  IMAD.MOV.U32 R0, RZ, RZ, 0x37cbac00 ;  /* 0x37cbac00ff007424 */ /* 0x000fe400078e00ff */
[----:B------:R-:W-:Y:S01]  /*07f0*/  FMUL R9, R7, R7 ;  /* 0x0000000707097220 */ /* 0x000fe20000400000 */
[----:B------:R-:W0:Y:S01]  /*0800*/  LDCU.64 UR4, c[0x0][0x380] ;  /* 0x00007000ff0477ac */ /* 0x000e220008000a00 */
[----:B------:R-:W-:Y:S01]  /*0810*/  ISETP.NE.U32.AND P0, PT, R8, 0x1, PT ;  /* 0x000000010800780c */ /* 0x000fe20003f05070 */
[----:B------:R-:W-:Y:S02]  /*0820*/  IMAD.MOV.U32 R8, RZ, RZ, 0x3c0885e4 ;  /* 0x3c0885e4ff087424 */ /* 0x000fe400078e00ff */
[----:B------:R-:W-:Y:S01]  /*0830*/  FFMA R0, R9, R0, -0.0013887860113754868507 ;  /* 0xbab607ed09007423 */ /* 0x000fe20000000000 */
[----:B------:R-:W-:Y:S02]  /*0840*/  VIADD R11, R11, 0x1 ;  /* 0x000000010b0b7836 */ /* 0x000fe40000000000 */
[----:B------:R-:W-:Y:S01]  /*0850*/  IMAD.MOV.U32 R10, RZ, RZ, 0x3e2aaaa8 ;  /* 0x3e2aaaa8ff0a7424 */ /* 0x000fe200078e00ff */
[----:B------:R-:W-:-:S02]  /*0860*/  FSEL R8, R8, 0.041666727513074874878, !P0 ;  /* 0x3d2aaabb08087808 */ /* 0x000fc40004000000 */
[----:B------:R-:W-:Y:S02]  /*0870*/  FSEL R0, R0, -0.00019574658654164522886, P0 ;  /* 0xb94d415300007808 */ /* 0x000fe40000000000 */
[----:B------:R-:W-:Y:S02]  /*0880*/  LOP3.LUT P1, RZ, R11, 0x2, RZ, 0xc0, !PT ;  /* 0x000000020bff7812 */ /* 0x000fe4000782c0ff */
[----:B------:R-:W-:Y:S01]  /*0890*/  FSEL R11, -R10, -0.4999999701976776123, !P0 ;  /* 0xbeffffff0a0b7808 */ /* 0x000fe20004000100 */
[----:B------:R-:W-:Y:S01]  /*08a0*/  FFMA R8, R9, R0, R8 ;  /* 0x0000000009087223 */ /* 0x000fe20000000008 */
[----:B------:R-:W-:-:S03]  /*08b0*/  FSEL R0, R7, 1, !P0 ;  /* 0x3f80000007007808 */ /* 0x000fc60004000000 */
[C---:B------:R-:W-:Y:S01]  /*08c0*/  FFMA R8, R9.reuse, R8, R11 ;  /* 0x0000000809087223 */ /* 0x040fe2000000000b */
[----:B0-----:R-:W-:Y:S01]  /*08d0*/  IADD3 R6, P0, PT, R6, UR4, RZ ;  /* 0x0000000406067c10 */ /* 0x001fe2000ff1e0ff */
[----:B------:R-:W-:-:S03]  /*08e0*/  FFMA R9, R9, R0, RZ ;  /* 0x0000000009097223 */ /* 0x000fc600000000ff */
[----:B------:R-:W-:Y:S01]  /*08f0*/  IADD3.X R7, PT, PT, R13, UR5, RZ, P0, !PT ;  /* 0x000000050d077c10 */ /* 0x000fe200087fe4ff */
[----:B------:R-:W-:-:S04]  /*0900*/  FFMA R9, R9, R8, R0 ;  /* 0x0000000809097223 */ /* 0x000fc80000000000 */
[----:B------:R-:W-:-:S05]  /*0910*/  @P1 FADD R9, RZ, -R9 ;  /* 0x80000009ff091221 */ /* 0x000fca0000000000 */
[----:B------:R0:W-:Y:S02]  /*0920*/  STG.E desc[UR6][R6.64], R9 ;  /* 0x0000000906007986 */ /* 0x0001e4000c101906 */
.L_x_399:
[----:B------:R-:W-:Y:S05]  /*0930*/  BSYNC.RECONVERGENT B0 ;  /* 0x0000000000007941 */ /* 0x000fea0003800200 */
.L_x_398:
        /* <DEDUP_REMOVED lines=14> */
[----:B------:R-:W-:-:S05]  /*0a20*/  FSETP.GE.AND P0, PT, |R0|, 105615, PT ;  /* 0x47ce47800000780b */ /* 0x000fca0003f06200 */
        /* <DEDUP_REMOVED lines=9> */
[----:B------:R-:W0:Y:S01]  /*0ac0*/  LDCU.64 UR8, c[0x4][URZ] ;  /* 0x01000000ff0877ac */ /* 0x000e220008000a00 */
[----:B------:R-:W-:Y:S02]  /*0ad0*/  IMAD.MOV.U32 R13, RZ, RZ, RZ ;  /* 0x000000ffff0d7224 */ /* 0x000fe400078e00ff */
[----:B------:R-:W-:Y:S01]  /*0ae0*/  IMAD.MOV.U32 R19, RZ, RZ, RZ ;  /* 0x000000ffff137224 */ /* 0x000fe200078e00ff */
[----:B------:R-:W-:Y:S01]  /*0af0*/  LOP3.LUT R6, R6, 0x80000000, RZ, 0xfc, !PT ;  /* 0x8000000006067812 */ /* 0x000fe200078efcff */
[----:B------:R-:W-:Y:S01]  /*0b00*/  UMOV UR5, URZ ;  /* 0x000000ff00057c82 */ /* 0x000fe20008000000 */
[----:B------:R-:W-:-:S05]  /*0b10*/  UMOV UR4, URZ ;  /* 0x000000ff00047c82 */ /* 0x000fca0008000000 */
.L_x_410:
        /* <DEDUP_REMOVED lines=17> */
[--C-:B------:R-:W-:Y:S02]  /*0c30*/  @P0 IMAD.MOV.U32 R3, RZ, RZ, R10.reuse ;  /* 0x000000ffff030224 */ /* 0x100fe400078e000a */
[--C-:B------:R-:W-:Y:S02]  /*0c40*/  @P1 IMAD.MOV.U32 R12, RZ, RZ, R10.reuse ;  /* 0x000000ffff0c1224 */ /* 0x100fe400078e000a */
        /* <DEDUP_REMOVED lines=20> */
[----:B------:R-:W-:Y:S01]  /*0d90*/  @P4 IMAD.MOV.U32 R9, RZ, RZ, R3 ;  /* 0x000000ffff094224 */ /* 0x000fe200078e0003 */
[----:B------:R-:W-:Y:S01]  /*0da0*/  @P4 MOV R6, R12 ;  /* 0x0000000c00064202 */ /* 0x000fe20000000f00 */
[----:B------:R-:W-:Y:S01]  /*0db0*/  @P2 IMAD.MOV.U32 R9, RZ, RZ, R12 ;  /* 0x000000ffff092224 */ /* 0x000fe200078e000c */
[----:B------:R-:W-:Y:S01]  /*0dc0*/  ISETP.EQ.AND P4, PT, R19, 0x4, PT ;  /* 0x000000041300780c */ /* 0x000fe20003f82270 */
[--C-:B------:R-:W-:Y:S02]  /*0dd0*/  @P1 IMAD.MOV.U32 R9, RZ, RZ, R14.reuse ;  /* 0x000000ffff091224 */ /* 0x100fe400078e000e */
[----:B------:R-:W-:Y:S02]  /*0de0*/  @P0 IMAD.MOV.U32 R9, RZ, RZ, R15 ;  /* 0x000000ffff090224 */ /* 0x000fe400078e000f */
[----:B------:R-:W-:-:S02]  /*0df0*/  @P2 IMAD.MOV.U32 R6, RZ, RZ, R14 ;  /* 0x000000ffff062224 */ /* 0x000fc400078e000e */
[----:B------:R-:W-:Y:S02]  /*0e00*/  @P1 IMAD.MOV.U32 R6, RZ, RZ, R15 ;  /* 0x000000ffff061224 */ /* 0x000fe400078e000f */
[--C-:B------:R-:W-:Y:S02]  /*0e10*/  @P3 IMAD.MOV.U32 R9, RZ, RZ, R16.reuse ;  /* 0x000000ffff093224 */ /* 0x100fe400078e0010 */
[----:B------:R-:W-:Y:S02]  /*0e20*/  @P5 IMAD.MOV.U32 R9, RZ, RZ, R17 ;  /* 0x000000ffff095224 */ /* 0x000fe400078e0011 */
[----:B------:R-:W-:Y:S02]  /*0e30*/  @P4 IMAD.MOV.U32 R9, RZ, RZ, R13 ;  /* 0x000000ffff094224 */ /* 0x000fe400078e000d */
[----:B------:R-:W-:Y:S02]  /*0e40*/  @P0 IMAD.MOV.U32 R6, RZ, RZ, R16 ;  /* 0x000000ffff060224 */ /* 0x000fe400078e0010 */
[----:B------:R-:W-:Y:S01]  /*0e50*/  @P3 IMAD.MOV.U32 R6, RZ, RZ, R17 ;  /* 0x000000ffff063224 */ /* 0x000fe200078e0011 */
[----:B------:R-:W-:Y:S01]  /*0e60*/  MOV R10, R9 ;  /* 0x00000009000a7202 */ /* 0x000fe20000000f00 */
[----:B------:R-:W-:Y:S01]  /*0e70*/  @P5 IMAD.MOV.U32 R6, RZ, RZ, R13 ;  /* 0x000000ffff065224 */ /* 0x000fe200078e000d */
        /* <DEDUP_REMOVED lines=10> */
[----:B------:R-:W-:-:S05]  /*0f20*/  @P0 IMAD.MOV.U32 R11, RZ, RZ, R13 ;  /* 0x000000ffff0b0224 */ /* 0x000fca00078e000d */
[----:B------:R-:W-:-:S07]  /*0f30*/  SHF.L.W.U32.HI R10, R11, R9, R10 ;  /* 0x000000090b0a7219 */ /* 0x000fce0000010e0a */
.L_x_412:
[----:B------:R-:W-:Y:S05]  /*0f40*/  BSYNC.RECONVERGENT B2 ;  /* 0x0000000000027941 */ /* 0x000fea0003800200 */
.L_x_411:
        /* <DEDUP_REMOVED lines=17> */
[----:B0-----:R-:W-:Y:S01]  /*1060*/  FSEL R13, -R10, R10, !P1 ;  /* 0x0000000a0a0d7208 */ /* 0x001fe20004800100 */
[----:B------:R-:W-:Y:S06]  /*1070*/  BRA `(.L_x_408) ;  /* 0x0000000000087947 */ /* 0x000fec0003800000 */
.L_x_409:
[----:B------:R-:W-:Y:S01]  /*1080*/  FMUL R13, RZ, R0 ;  /* 0x00000000ff0d7220 */ /* 0x000fe20000400000 */
[----:B------:R-:W-:-:S07]  /*1090*/  IMAD.MOV.U32 R6, RZ, RZ, RZ ;  /* 0x000000ffff067224 */ /* 0x000fce00078e00ff */
.L_x_408:
[----:B------:R-:W-:Y:S05]  /*10a0*/  BSYNC.RECONVERGENT B1 ;  /* 0x0000000000017941 */ /* 0x000fea0003800200 */
.L_x_407:
[----:B------:R-:W-:Y:S01]  /*10b0*/  MOV R0, 0x37cbac00 ;  /* 0x37cbac0000007802 */ /* 0x000fe20000000f00 */
[----:B------:R-:W-:Y:S01]  /*10c0*/  FMUL R9, R13, R13 ;  /* 0x0000000d0d097220 */ /* 0x000fe20000400000 */
[----:B------:R-:W-:Y:S01]  /*10d0*/  LOP3.LUT R8, R6, 0x1, RZ, 0xc0, !PT ;  /* 0x0000000106087812 */ /* 0x000fe200078ec0ff */
[----:B------:R-:W0:Y:S01]  /*10e0*/  LDCU.64 UR4, c[0x0][0x380] ;  /* 0x00007000ff0477ac */ /* 0x000e220008000a00 */
[----:B------:R-:W-:Y:S02]  /*10f0*/  IMAD.MOV.U32 R11, RZ, RZ, 0x3e2aaaa8 ;  /* 0x3e2aaaa8ff0b7424 */ /* 0x000fe400078e00ff */
[----:B------:R-:W-:Y:S01]  /*1100*/  FFMA R0, R9, R0, -0.0013887860113754868507 ;  /* 0xbab607ed09007423 */ /* 0x000fe20000000000 */
[----:B------:R-:W-:Y:S01]  /*1110*/  ISETP.NE.U32.AND P0, PT, R8, 0x1, PT ;  /* 0x000000010800780c */ /* 0x000fe20003f05070 */
[----:B------:R-:W-:Y:S02]  /*1120*/  IMAD.MOV.U32 R8, RZ, RZ, 0x3c0885e4 ;  /* 0x3c0885e4ff087424 */ /* 0x000fe400078e00ff */
[----:B------:R-:W-:Y:S01]  /*1130*/  VIADD R6, R6, 0x1 ;  /* 0x0000000106067836 */ /* 0x000fe20000000000 */
[----:B------:R-:W-:-:S02]  /*1140*/  FSEL R0, R0, -0.00019574658654164522886, P0 ;  /* 0xb94d415300007808 */ /* 0x000fc40000000000 */
[----:B------:R-:W-:Y:S02]  /*1150*/  FSEL R8, R8, 0.041666727513074874878, !P0 ;  /* 0x3d2aaabb08087808 */ /* 0x000fe40004000000 */
[----:B------:R-:W-:Y:S02]  /*1160*/  FSEL R11, -R11, -0.4999999701976776123, !P0 ;  /* 0xbeffffff0b0b7808 */ /* 0x000fe40004000100 */
[----:B------:R-:W-:Y:S01]  /*1170*/  LOP3.LUT P1, RZ, R6, 0x2, RZ, 0xc0, !PT ;  /* 0x0000000206ff7812 */ /* 0x000fe2000782c0ff */
[----:B------:R-:W-:Y:S01]  /*1180*/  FFMA R8, R9, R0, R8 ;  /* 0x0000000009087223 */ /* 0x000fe20000000008 */
[----:B------:R-:W-:-:S03]  /*1190*/  FSEL R0, R13, 1, !P0 ;  /* 0x3f8000000d007808 */ /* 0x000fc60004000000 */
[----:B------:R-:W-:Y:S01]  /*11a0*/  FFMA R11, R9, R8, R11 ;  /* 0x00000008090b7223 */ /* 0x000fe2000000000b */
[----:B0-----:R-:W-:Y:S01]  /*11b0*/  IADD3 R8, P0, PT, R5, UR4, RZ ;  /* 0x0000000405087c10 */ /* 0x001fe2000ff1e0ff */
[----:B------:R-:W-:-:S04]  /*11c0*/  FFMA R9, R9, R0, RZ ;  /* 0x0000000009097223 */ /* 0x000fc800000000ff */
[----:B------:R-:W-:Y:S01]  /*11d0*/  FFMA R11, R9, R11, R0 ;  /* 0x0000000b090b7223 */ /* 0x000fe20000000000 */
[----:B------:R-:W-:-:S03]  /*11e0*/  IADD3.X R9, PT, PT, R18, UR5, RZ, P0, !PT ;  /* 0x0000000512097c10 */ /* 0x000fc600087fe4ff */
[----:B------:R-:W-:-:S05]  /*11f0*/  @P1 FADD R11, RZ, -R11 ;  /* 0x8000000bff0b1221 */ /* 0x000fca0000000000 */
[----:B------:R0:W-:Y:S02]  /*1200*/  STG.E desc[UR6][R8.64], R11 ;  /* 0x0000000b08007986 */ /* 0x0001e4000c101906 */
.L_x_406:
[----:B------:R-:W-:Y:S05]  /*1210*/  BSYNC.RECONVERGENT B0 ;  /* 0x0000000000007941 */ /* 0x000fea0003800200 */
.L_x_405:
[----:B------:R-:W-:Y:S01]  /*1220*/  IADD3 R7, P0, PT, R2, R7, RZ ;  /* 0x0000000702077210 */ /* 0x000fe20007f1e0ff */
        /* <DEDUP_REMOVED lines=29> */
.L_x_418:
        /* <DEDUP_REMOVED lines=42> */
[----:B------:R-:W-:Y:S01]  /*16a0*/  @P2 IMAD.MOV.U32 R9, RZ, RZ, R12 ;  /* 0x000000ffff092224 */ /* 0x000fe200078e000c */
[----:B------:R-:W-:Y:S01]  /*16b0*/  @P2 MOV R6, R14 ;  /* 0x0000000e00062202 */ /* 0x000fe20000000f00 */
[----:B------:R-:W-:Y:S02]  /*16c0*/  @P1 IMAD.MOV.U32 R9, RZ, RZ, R14 ;  /* 0x000000ffff091224 */ /* 0x000fe400078e000e */
[----:B------:R-:W-:-:S02]  /*16d0*/  @P0 IMAD.MOV.U32 R9, RZ, RZ, R15 ;  /* 0x000000ffff090224 */ /* 0x000fc400078e000f */
[----:B------:R-:W-:Y:S02]  /*16e0*/  @P1 IMAD.MOV.U32 R6, RZ, RZ, R15 ;  /* 0x000000ffff061224 */ /* 0x000fe400078e000f */
[--C-:B------:R-:W-:Y:S02]  /*16f0*/  @P3 IMAD.MOV.U32 R9, RZ, RZ, R16.reuse ;  /* 0x000000ffff093224 */ /* 0x100fe400078e0010 */
[----:B------:R-:W-:Y:S02]  /*1700*/  @P5 IMAD.MOV.U32 R9, RZ, RZ, R17 ;  /* 0x000000ffff095224 */ /* 0x000fe400078e0011 */
[----:B------:R-:W-:Y:S02]  /*1710*/  @P4 IMAD.MOV.U32 R9, RZ, RZ, R13 ;  /* 0x000000ffff094224 */ /* 0x000fe400078e000d */
[----:B------:R-:W-:Y:S02]  /*1720*/  @P0 IMAD.MOV.U32 R6, RZ, RZ, R16 ;  /* 0x000000ffff060224 */ /* 0x000fe400078e0010 */
[----:B------:R-:W-:-:S02]  /*1730*/  @P3 IMAD.MOV.U32 R6, RZ, RZ, R17 ;  /* 0x000000ffff063224 */ /* 0x000fc400078e0011 */
[----:B------:R-:W-:Y:S02]  /*1740*/  @P5 IMAD.MOV.U32 R6, RZ, RZ, R13 ;  /* 0x000000ffff065224 */ /* 0x000fe400078e000d */
[----:B------:R-:W-:Y:S01]  /*1750*/  IMAD.MOV.U32 R10, RZ, RZ, R9 ;  /* 0x000000ffff0a7224 */ /* 0x000fe200078e0009 */
[----:B------:R-:W-:Y:S06]  /*1760*/  @!P6 BRA `(.L_x_420) ;  /* 0x00000000002ce947 */ /* 0x000fec0003800000 */
[----:B------:R-:W-:Y:S01]  /*1770*/  @P2 IMAD.MOV.U32 R11, RZ, RZ, R3 ;  /* 0x000000ffff0b2224 */ /* 0x000fe200078e0003 */
[----:B------:R-:W-:Y:S01]  /*1780*/  @P1 MOV R11, R12 ;  /* 0x0000000c000b1202 */ /* 0x000fe20000000f00 */
[----:B------:R-:W-:Y:S01]  /*1790*/  @P0 IMAD.MOV.U32 R11, RZ, RZ, R14 ;  /* 0x000000ffff0b0224 */ /* 0x000fe200078e000e */
[----:B------:R-:W-:Y:S01]  /*17a0*/  ISETP.EQ.AND P0, PT, R19, 0x8, PT ;  /* 0x000000081300780c */ /* 0x000fe20003f02270 */
[----:B------:R-:W-:Y:S01]  /*17b0*/  @P3 IMAD.MOV.U32 R11, RZ, RZ, R15 ;  /* 0x000000ffff0b3224 */ /* 0x000fe200078e000f */
[----:B------:R-:W-:Y:S01]  /*17c0*/  LOP3.LUT R9, R8, 0x1f, RZ, 0xc0, !PT ;  /* 0x0000001f08097812 */ /* 0x000fe200078ec0ff */
[----:B------:R-:W-:Y:S02]  /*17d0*/  @P5 IMAD.MOV.U32 R11, RZ, RZ, R16 ;  /* 0x000000ffff0b5224 */ /* 0x000fe400078e0010 */
[----:B------:R-:W-:Y:S01]  /*17e0*/  @P4 IMAD.MOV.U32 R11, RZ, RZ, R17 ;  /* 0x000000ffff0b4224 */ /* 0x000fe200078e0011 */
[----:B------:R-:W-:-:S07]  /*17f0*/  SHF.L.W.U32.HI R6, R10, R9, R6 ;  /* 0x000000090a067219 */ /* 0x000fce0000010e06 */
[----:B------:R-:W-:-:S05]  /*1800*/  @P0 IMAD.MOV.U32 R11, RZ, RZ, R13 ;  /* 0x000000ffff0b0224 */ /* 0x000fca00078e000d */
[----:B------:R-:W-:-:S07]  /*1810*/  SHF.L.W.U32.HI R10, R11, R9, R10 ;  /* 0x000000090b0a7219 */ /* 0x000fce0000010e0a */
.L_x_420:
[----:B------:R-:W-:Y:S05]  /*1820*/  BSYNC.RECONVERGENT B2 ;  /* 0x0000000000027941 */ /* 0x000fea0003800200 */
.L_x_419:
        /* <DEDUP_REMOVED lines=19> */
.L_x_417:
[----:B------:R-:W-:Y:S01]  /*1960*/  FMUL R13, RZ, R0 ;  /* 0x00000000ff0d7220 */ /* 0x000fe20000400000 */
[----:B------:R-:W-:-:S07]  /*1970*/  IMAD.MOV.U32 R6, RZ, RZ, RZ ;  /* 0x000000ffff067224 */ /* 0x000fce00078e00ff */
.L_x_416:
[----:B------:R-:W-:Y:S05]  /*1980*/  BSYNC.RECONVERGENT B1 ;  /* 0x0000000000017941 */ /* 0x000fea0003800200 */
.L_x_415:
[----:B------:R-:W-:Y:S01]  /*1990*/  LOP3.LUT R8, R6, 0x1, RZ, 0xc0, !PT ;  /* 0x0000000106087812 */ /* 0x000fe200078ec0ff */
[----:B------:R-:W-:Y:S02]  /*19a0*/  IMAD.MOV.U32 R0, RZ, RZ, 0x37cbac00 ;  /* 0x37cbac00ff007424 */ /* 0x000fe400078e00ff */
[----:B------:R-:W-:Y:S01]  /*19b0*/  FMUL R9, R13, R13 ;  /* 0x0000000d0d097220 */ /* 0x000fe20000400000 */
[----:B------:R-:W0:Y:S01]  /*19c0*/  LDCU.64 UR4, c[0x0][0x380] ;  /* 0x00007000ff0477ac */ /* 0x000e220008000a00 */
[----:B------:R-:W-:Y:S01]  /*19d0*/  ISETP.NE.U32.AND P0, PT, R8, 0x1, PT ;  /* 0x000000010800780c */ /* 0x000fe20003f05070 */
[----:B------:R-:W-:Y:S02]  /*19e0*/  IMAD.MOV.U32 R8, RZ, RZ, 0x3c0885e4 ;  /* 0x3c0885e4ff087424 */ /* 0x000fe400078e00ff */
[----:B------:R-:W-:Y:S01]  /*19f0*/  FFMA R0, R9, R0, -0.0013887860113754868507 ;  /* 0xbab607ed09007423 */ /* 0x000fe20000000000 */
[----:B------:R-:W-:Y:S01]  /*1a00*/  IMAD.MOV.U32 R11, RZ, RZ, 0x3e2aaaa8 ;  /* 0x3e2aaaa8ff0b7424 */ /* 0x000fe200078e00ff */
[----:B------:R-:W-:-:S02]  /*1a10*/  IADD3 R6, PT, PT, R6, 0x1, RZ ;  /* 0x0000000106067810 */ /* 0x000fc40007ffe0ff */
[----:B------:R-:W-:Y:S02]  /*1a20*/  FSEL R8, R8, 0.041666727513074874878, !P0 ;  /* 0x3d2aaabb08087808 */ /* 0x000fe40004000000 */
[----:B------:R-:W-:Y:S02]  /*1a30*/  FSEL R0, R0, -0.00019574658654164522886, P0 ;  /* 0xb94d415300007808 */ /* 0x000fe40000000000 */
        /* <DEDUP_REMOVED lines=11> */
.L_x_414:
[----:B------:R-:W-:Y:S05]  /*1af0*/  BSYNC.RECONVERGENT B0 ;  /* 0x0000000000007941 */ /* 0x000fea0003800200 */
.L_x_413:
[----:B------:R-:W-:-:S05]  /*1b00*/  IADD3 R2, P0, PT, R2, R7, RZ ;  /* 0x0000000702027210 */ /* 0x000fca0007f1e0ff */
[----:B------:R-:W-:Y:S01]  /*1b10*/  IMAD.X R5, RZ, RZ, R4, P0 ;  /* 0x000000ffff057224 */ /* 0x000fe200000e0604 */
[----:B------:R-:W-:-:S04]  /*1b20*/  ISETP.GE.U32.AND P0, PT, R2, UR10, PT ;  /* 0x0000000a02007c0c */ /* 0x000fc8000bf06070 */
        /* <DEDUP_REMOVED lines=8> */
[----:B------:R-:W-:Y:S01]  /*1bb0*/  BSSY.RECONVERGENT B0, `(.L_x_421) ;  /* 0x0000069000007945 */ /* 0x000fe20003800200 */
[C---:B--2---:R-:W-:Y:S01]  /*1bc0*/  FMUL R5, R0.reuse, 0.63661974668502807617 ;  /* 0x3f22f98300057820 */ /* 0x044fe20000400000 */
[----:B------:R-:W-:-:S05]  /*1bd0*/  FSETP.GE.AND P0, PT, |R0|, 105615, PT ;  /* 0x47ce47800000780b */ /* 0x000fca0003f06200 */
[----:B------:R-:W0:Y:S02]  /*1be0*/  F2I.NTZ R5, R5 ;  /* 0x0000000500057305 */ /* 0x000e240000203100 */
[----:B01----:R-:W-:-:S05]  /*1bf0*/  I2FP.F32.S32 R9, R5 ;  /* 0x0000000500097245 */ /* 0x003fca0000201400 */
        /* <DEDUP_REMOVED lines=13> */
.L_x_424:
        /* <DEDUP_REMOVED lines=40> */
[----:B------:R-:W-:Y:S01]  /*1f50*/  @P4 IMAD.MOV.U32 R7, RZ, RZ, R12 ;  /* 0x000000ffff074224 */ /* 0x000fe200078e000c */
[----:B------:R-:W-:Y:S01]  /*1f60*/  ISETP.EQ.AND P4, PT, R9, 0x4, PT ;  /* 0x000000040900780c */ /* 0x000fe20003f82270 */
[----:B------:R-:W-:Y:S01]  /*1f70*/  @P2 IMAD.MOV.U32 R7, RZ, RZ, R14 ;  /* 0x000000ffff072224 */ /* 0x000fe200078e000e */
[----:B------:R-:W-:Y:S01]  /*1f80*/  @P1 MOV R7, R15 ;  /* 0x0000000f00071202 */ /* 0x000fe20000000f00 */
[----:B------:R-:W-:Y:S02]  /*1f90*/  @P0 IMAD.MOV.U32 R7, RZ, RZ, R16 ;  /* 0x000000ffff070224 */ /* 0x000fe400078e0010 */
[----:B------:R-:W-:-:S02]  /*1fa0*/  @P2 IMAD.MOV.U32 R8, RZ, RZ, R12 ;  /* 0x000000ffff082224 */ /* 0x000fc400078e000c */
[----:B------:R-:W-:Y:S02]  /*1fb0*/  @P1 IMAD.MOV.U32 R8, RZ, RZ, R14 ;  /* 0x000000ffff081224 */ /* 0x000fe400078e000e */
[----:B------:R-:W-:Y:S02]  /*1fc0*/  @P3 IMAD.MOV.U32 R7, RZ, RZ, R17 ;  /* 0x000000ffff073224 */ /* 0x000fe400078e0011 */
        /* <DEDUP_REMOVED lines=8> */
[----:B------:R-:W-:Y:S01]  /*2050*/  LOP3.LUT R6, R6, 0x1f, RZ, 0xc0, !PT ;  /* 0x0000001f06067812 */ /* 0x000fe200078ec0ff */
[----:B------:R-:W-:Y:S01]  /*2060*/  @P0 IMAD.MOV.U32 R3, RZ, RZ, R14 ;  /* 0x000000ffff030224 */ /* 0x000fe200078e000e */
[----:B------:R-:W-:Y:S01]  /*2070*/  ISETP.EQ.AND P0, PT, R9, 0x8, PT ;  /* 0x000000080900780c */ /* 0x000fe20003f02270 */
[----:B------:R-:W-:Y:S01]  /*2080*/  @P3 IMAD.MOV.U32 R3, RZ, RZ, R15 ;  /* 0x000000ffff033224 */ /* 0x000fe200078e000f */
[----:B------:R-:W-:Y:S01]  /*2090*/  @P5 MOV R3, R16 ;  /* 0x0000001000035202 */ /* 0x000fe20000000f00 */
[----:B------:R-:W-:Y:S01]  /*20a0*/  @P4 IMAD.MOV.U32 R3, RZ, RZ, R17 ;  /* 0x000000ffff034224 */ /* 0x000fe200078e0011 */
[----:B------:R-:W-:-:S09]  /*20b0*/  SHF.L.W.U32.HI R11, R8, R6, R11 ;  /* 0x00000006080b7219 */ /* 0x000fd20000010e0b */
[----:B------:R-:W-:-:S05]  /*20c0*/  @P0 IMAD.MOV.U32 R3, RZ, RZ, R5 ;  /* 0x000000ffff030224 */ /* 0x000fca00078e0005 */
[----:B------:R-:W-:-:S07]  /*20d0*/  SHF.L.W.U32.HI R8, R3, R6, R8 ;  /* 0x0000000603087219 */ /* 0x000fce0000010e08 */
.L_x_426:
[----:B------:R-:W-:Y:S05]  /*20e0*/  BSYNC.RECONVERGENT B1 ;  /* 0x0000000000017941 */ /* 0x000fea0003800200 */
.L_x_425:
        /* <DEDUP_REMOVED lines=19> */
.L_x_423:
[----:B------:R-:W-:Y:S01]  /*2220*/  FMUL R8, RZ, R0 ;  /* 0x00000000ff087220 */ /* 0x000fe20000400000 */
[----:B------:R-:W-:-:S07]  /*2230*/  IMAD.MOV.U32 R5, RZ, RZ, RZ ;  /* 0x000000ffff057224 */ /* 0x000fce00078e00ff */
.L_x_422:
[----:B------:R-:W-:Y:S05]  /*2240*/  BSYNC.RECONVERGENT B0 ;  /* 0x0000000000007941 */ /* 0x000fea0003800200 */
.L_x_421:
        /* <DEDUP_REMOVED lines=17> */
[----:B------:R-:W-:-:S04]  /*2360*/  FFMA R3, R3, R0, RZ ;  /* 0x0000000003037223 */ /* 0x000fc800000000ff */
[----:B------:R-:W-:Y:S01]  /*2370*/  FFMA R3, R3, R5, R0 ;  /* 0x0000000503037223 */ /* 0x000fe20000000000 */
[----:B------:R-:W-:-:S03]  /*2380*/  IADD3.X R5, PT, PT, R2, UR5, RZ, P0, !PT ;  /* 0x0000000502057c10 */ /* 0x000fc600087fe4ff */
[----:B------:R-:W-:-:S05]  /*2390*/  @P1 FADD R3, RZ, -R3 ;  /* 0x80000003ff031221 */ /* 0x000fca0000000000 */
[----:B------:R-:W-:Y:S01]  /*23a0*/  STG.E desc[UR6][R4.64], R3 ;  /* 0x0000000304007986 */ /* 0x000fe2000c101906 */
[----:B------:R-:W-:Y:S05]  /*23b0*/  EXIT ;  /* 0x000000000000794d */ /* 0x000fea0003800000 */
.L_x_427:
        /* <DEDUP_REMOVED lines=12> */
.L_x_1135:


//--------------------- .text.sin_float_kernel    --------------------------
	.section	.text.sin_float_kernel,"ax",@progbits
	.align	128
        .global         sin_float_kernel
        .type           sin_float_kernel,@function
        .size           sin_float_kernel,(.L_x_1136 - sin_float_kernel)
        .other          sin_float_kernel,@"STO_CUDA_ENTRY STV_DEFAULT"
sin_float_kernel:
.text.sin_float_kernel:
        /* <DEDUP_REMOVED lines=39> */
.L_x_432:
        /* <DEDUP_REMOVED lines=46> */
[--C-:B------:R-:W-:Y:S01]  /*0550*/  @P3 IMAD.MOV.U32 R9, RZ, RZ, R16.reuse ;  /* 0x000000ffff093224 */ /* 0x100fe200078e0010 */
[----:B------:R-:W-:Y:S01]  /*0560*/  @P5 MOV R9, R17 ;  /* 0x0000001100095202 */ /* 0x000fe20000000f00 */
        /* <DEDUP_REMOVED lines=18> */
.L_x_434:
[----:B------:R-:W-:Y:S05]  /*0690*/  BSYNC.RECONVERGENT B2 ;  /* 0x0000000000027941 */ /* 0x000fea0003800200 */
.L_x_433:
        /* <DEDUP_REMOVED lines=18> */
.L_x_431:
[----:B------:R-:W-:Y:S05]  /*07c0*/  BSYNC.RECONVERGENT B1 ;  /* 0x0000000000017941 */ /* 0x000fea0003800200 */
.L_x_430:
[----:B------:R-:W-:Y:S01]  /*07d0*/  MOV R0, 0x37cbac00 ;  /* 0x37cbac0000007802 */ /* 0x000fe20000000f00 */
[----:B------:R-:W-:Y:S01]  /*07e0*/  FMUL R9, R7, R7 ;  /* 0x0000000707097220 */ /* 0x000fe20000400000 */
[----:B------:R-:W-:Y:S01]  /*07f0*/  LOP3.LUT R8, R11, 0x1, RZ, 0xc0, !PT ;  /* 0x000000010b087812 */ /* 0x000fe200078ec0ff */
[----:B------:R-:W0:Y:S01]  /*0800*/  LDCU.64 UR4, c[0x0][0x380] ;  /* 0x00007000ff0477ac */ /* 0x000e220008000a00 */
[----:B------:R-:W-:Y:S02]  /*0810*/  IMAD.MOV.U32 R10, RZ, RZ, 0x3effffff ;  /* 0x3effffffff0a7424 */ /* 0x000fe400078e00ff */
[----:B------:R-:W-:Y:S01]  /*0820*/  FFMA R0, R9, R0, -0.0013887860113754868507 ;  /* 0xbab607ed09007423 */ /* 0x000fe20000000000 */
[----:B------:R-:W-:Y:S01]  /*0830*/  ISETP.NE.U32.AND P0, PT, R8, 0x1, PT ;  /* 0x000000010800780c */ /* 0x000fe20003f05070 */
[----:B------:R-:W-:Y:S01]  /*0840*/  IMAD.MOV.U32 R8, RZ, RZ, 0x3d2aaabb ;  /* 0x3d2aaabbff087424 */ /* 0x000fe200078e00ff */
[----:B------:R-:W-:Y:S02]  /*0850*/  LOP3.LUT P1, RZ, R11, 0x2, RZ, 0xc0, !PT ;  /* 0x000000020bff7812 */ /* 0x000fe4000782c0ff */
[----:B------:R-:W-:-:S02]  /*0860*/  FSEL R0, R0, -0.00019574658654164522886, !P0 ;  /* 0xb94d415300007808 */ /* 0x000fc40004000000 */
[----:B------:R-:W-:Y:S02]  /*0870*/  FSEL R8, R8, 0.0083327032625675201416, !P0 ;  /* 0x3c0885e408087808 */ /* 0x000fe40004000000 */
[----:B------:R-:W-:-:S03]  /*0880*/  FSEL R11, -R10, -0.16666662693023681641, !P0 ;  /* 0xbe2aaaa80a0b7808 */ /* 0x000fc60004000100 */
[----:B------:R-:W-:Y:S01]  /*0890*/  FFMA R8, R9, R0, R8 ;  /* 0x0000000009087223 */ /* 0x000fe20000000008 */
[----:B------:R-:W-:-:S03]  /*08a0*/  FSEL R0, R7, 1, P0 ;  /* 0x3f80000007007808 */ /* 0x000fc60000000000 */
[C---:B------:R-:W-:Y:S01]  /*08b0*/  FFMA R8, R9.reuse, R8, R11 ;  /* 0x0000000809087223 */ /* 0x040fe2000000000b */
[----:B0-----:R-:W-:Y:S01]  /*08c0*/  IADD3 R6, P0, PT, R6, UR4, RZ ;  /* 0x0000000406067c10 */ /* 0x001fe2000ff1e0ff */
[----:B------:R-:W-:-:S03]  /*08d0*/  FFMA R9, R9, R0, RZ ;  /* 0x0000000009097223 */ /* 0x000fc600000000ff */
[----:B------:R-:W-:Y:S01]  /*08e0*/  IADD3.X R7, PT, PT, R13, UR5, RZ, P0, !PT ;  /* 0x000000050d077c10 */ /* 0x000fe200087fe4ff */
[----:B------:R-:W-:-:S04]  /*08f0*/  FFMA R9, R9, R8, R0 ;  /* 0x0000000809097223 */ /* 0x000fc80000000000 */
[----:B------:R-:W-:-:S05]  /*0900*/  @P1 FADD R9, RZ, -R9 ;  /* 0x80000009ff091221 */ /* 0x000fca0000000000 */
[----:B------:R0:W-:Y:S02]  /*0910*/  STG.E desc[UR6][R6.64], R9 ;  /* 0x0000000906007986 */ /* 0x0001e4000c101906 */
.L_x_429:
[----:B------:R-:W-:Y:S05]  /*0920*/  BSYNC.RECONVERGENT B0 ;  /* 0x0000000000007941 */ /* 0x000fea0003800200 */
.L_x_428:
        /* <DEDUP_REMOVED lines=30> */
.L_x_440:
        /* <DEDUP_REMOVED lines=46> */
[----:B------:R-:W-:Y:S01]  /*0df0*/  @P3 MOV R9, R16 ;  /* 0x0000001000093202 */ /* 0x000fe20000000f00 */
        /* <DEDUP_REMOVED lines=19> */
.L_x_442:
[----:B------:R-:W-:Y:S05]  /*0f30*/  BSYNC.RECONVERGENT B2 ;  /* 0x0000000000027941 */ /* 0x000fea0003800200 */
.L_x_441:
        /* <DEDUP_REMOVED lines=19> */
.L_x_439:
[----:B------:R-:W-:Y:S01]  /*1070*/  FMUL R13, RZ, R0 ;  /* 0x00000000ff0d7220 */ /* 0x000fe20000400000 */
[----:B------:R-:W-:-:S07]  /*1080*/  IMAD.MOV.U32 R6, RZ, RZ, RZ ;  /* 0x000000ffff067224 */ /* 0x000fce00078e00ff */
.L_x_438:
[----:B------:R-:W-:Y:S05]  /*1090*/  BSYNC.RECONVERGENT B1 ;  /* 0x0000000000017941 */ /* 0x000fea0003800200 */
.L_x_437:
        /* <DEDUP_REMOVED lines=8> */
[----:B------:R-:W-:-:S02]  /*1120*/  LOP3.LUT P1, RZ, R6, 0x2, RZ, 0xc0, !PT ;  /* 0x0000000206ff7812 */ /* 0x000fc4000782c0ff */
[----:B------:R-:W-:Y:S02]  /*1130*/  FSEL R8, R8, 0.0083327032625675201416, !P0 ;  /* 0x3c0885e408087808 */ /* 0x000fe40004000000 */
[----:B------:R-:W-:Y:S02]  /*1140*/  FSEL R0, R0, -0.00019574658654164522886, !P0 ;  /* 0xb94d415300007808 */ /* 0x000fe40004000000 */
[----:B------:R-:W-:-:S03]  /*1150*/  FSEL R11, -R11, -0.16666662693023681641, !P0 ;  /* 0xbe2aaaa80b0b7808 */ /* 0x000fc60004000100 */
[----:B------:R-:W-:Y:S01]  /*1160*/  FFMA R8, R9, R0, R8 ;  /* 0x0000000009087223 */ /* 0x000fe20000000008 */
[----:B------:R-:W-:-:S03]  /*1170*/  FSEL R0, R13, 1, P0 ;  /* 0x3f8000000d007808 */ /* 0x000fc60000000000 */
[----:B------:R-:W-:Y:S01]  /*1180*/  FFMA R11, R9, R8, R11 ;  /* 0x00000008090b7223 */ /* 0x000fe2000000000b */
[----:B0-----:R-:W-:Y:S01]  /*1190*/  IADD3 R8, P0, PT, R5, UR4, RZ ;  /* 0x0000000405087c10 */ /* 0x001fe2000ff1e0ff */
[----:B------:R-:W-:-:S04]  /*11a0*/  FFMA R9, R9, R0, RZ ;  /* 0x0000000009097223 */ /* 0x000fc800000000ff */
[----:B------:R-:W-:Y:S01]  /*11b0*/  FFMA R11, R9, R11, R0 ;  /* 0x0000000b090b7223 */ /* 0x000fe20000000000 */
[----:B------:R-:W-:-:S03]  /*11c0*/  IADD3.X R9, PT, PT, R18, UR5, RZ, P0, !PT ;  /* 0x0000000512097c10 */ /* 0x000fc600087fe4ff */
[----:B------:R-:W-:-:S05]  /*11d0*/  @P1 FADD R11, RZ, -R11 ;  /* 0x8000000bff0b1221 */ /* 0x000fca0000000000 */
[----:B------:R0:W-:Y:S02]  /*11e0*/  STG.E desc[UR6][R8.64], R11 ;  /* 0x0000000b08007986 */ /* 0x0001e4000c101906 */
.L_x_436:
[----:B------:R-:W-:Y:S05]  /*11f0*/  BSYNC.RECONVERGENT B0 ;  /* 0x0000000000007941 */ /* 0x000fea0003800200 */
.L_x_435:
        /* <DEDUP_REMOVED lines=30> */
.L_x_448:
        /* <DEDUP_REMOVED lines=45> */
[----:B------:R-:W-:Y:S01]  /*16b0*/  @P2 IMAD.MOV.U32 R6, RZ, RZ, R14 ;  /* 0x000000ffff062224 */ /* 0x000fe200078e000e */
[----:B------:R-:W-:Y:S01]  /*16c0*/  @P1 MOV R6, R15 ;  /* 0x0000000f00061202 */ /* 0x000fe20000000f00 */
        /* <DEDUP_REMOVED lines=15> */
[----:B------:R-:W-:Y:S01]  /*17c0*/  @P5 IMAD.MOV.U32 R11, RZ, RZ, R16 ;  /* 0x000000ffff0b5224 */ /* 0x000fe200078e0010 */
[----:B------:R-:W-:-:S09]  /*17d0*/  @P4 MOV R11, R17 ;  /* 0x00000011000b4202 */ /* 0x000fd20000000f00 */
[----:B------:R-:W-:-:S05]  /*17e0*/  @P0 IMAD.MOV.U32 R11, RZ, RZ, R13 ;  /* 0x000000ffff0b0224 */ /* 0x000fca00078e000d */
[----:B------:R-:W-:-:S07]  /*17f0*/  SHF.L.W.U32.HI R10, R11, R9, R10 ;  /* 0x000000090b0a7219 */ /* 0x000fce0000010e0a */
.L_x_450:
[----:B------:R-:W-:Y:S05]  /*1800*/  BSYNC.RECONVERGENT B2 ;  /* 0x0000000000027941 */ /* 0x000fea0003800200 */
.L_x_449:
        /* <DEDUP_REMOVED lines=19> */
.L_x_447:
[----:B------:R-:W-:Y:S01]  /*1940*/  FMUL R13, RZ, R0 ;  /* 0x00000000ff0d7220 */ /* 0x000fe20000400000 */
[----:B------:R-:W-:-:S07]  /*1950*/  IMAD.MOV.U32 R6, RZ, RZ, RZ ;  /* 0x000000ffff067224 */ /* 0x000fce00078e00ff */
.L_x_446:
[----:B------:R-:W-:Y:S05]  /*1960*/  BSYNC.RECONVERGENT B1 ;  /* 0x0000000000017941 */ /* 0x000fea0003800200 */
.L_x_445:
        /* <DEDUP_REMOVED lines=21> */
.L_x_444:
[----:B------:R-:W-:Y:S05]  /*1ac0*/  BSYNC.RECONVERGENT B0 ;  /* 0x0000000000007941 */ /* 0x000fea0003800200 */
.L_x_443:
        /* <DEDUP_REMOVED lines=29> */
.L_x_454:
        /* <DEDUP_REMOVED lines=61> */
[----:B------:R-:W-:-:S03]  /*2070*/  @P4 IMAD.MOV.U32 R3, RZ, RZ, R17 ;  /* 0x000000ffff034224 */ /* 0x000fc600078e0011 */
[----:B------:R-:W-:-:S07]  /*2080*/  SHF.L.W.U32.HI R11, R8, R6, R11 ;  /* 0x00000006080b7219 */ /* 0x000fce0000010e0b */
[----:B------:R-:W-:-:S05]  /*2090*/  @P0 IMAD.MOV.U32 R3, RZ, RZ, R5 ;  /* 0x000000ffff030224 */ /* 0x000fca00078e0005 */
[----:B------:R-:W-:-:S07]  /*20a0*/  SHF.L.W.U32.HI R8, R3, R6, R8 ;  /* 0x0000000603087219 */ /* 0x000fce0000010e08 */
.L_x_456:
[----:B------:R-:W-:Y:S05]  /*20b0*/  BSYNC.RECONVERGENT B1 ;  /* 0x0000000000017941 */ /* 0x000fea0003800200 */
.L_x_455:
        /* <DEDUP_REMOVED lines=19> */
.L_x_453:
[----:B------:R-:W-:Y:S01]  /*21f0*/  FMUL R8, RZ, R0 ;  /* 0x00000000ff087220 */ /* 0x000fe20000400000 */
[----:B------:R-:W-:-:S07]  /*2200*/  IMAD.MOV.U32 R5, RZ, RZ, RZ ;  /* 0x000000ffff057224 */ /* 0x000fce00078e00ff */
.L_x_452:
[----:B------:R-:W-:Y:S05]  /*2210*/  BSYNC.RECONVERGENT B0 ;  /* 0x0000000000007941 */ /* 0x000fea0003800200 */
.L_x_451:
        /* <DEDUP_REMOVED lines=22> */
.L_x_457:
        /* <DEDUP_REMOVED lines=16> */
.L_x_1136:


//--------------------- .text.rsqrt_float_kernel  --------------------------
	.section	.text.rsqrt_float_kernel,"ax",@progbits
	.align	128
        .global         rsqrt_float_kernel
        .type           rsqrt_float_kernel,@function
        .size           rsqrt_float_kernel,(.L_x_1137 - rsqrt_float_kernel)
        .other          rsqrt_float_kernel,@"STO_CUDA_ENTRY STV_DEFAULT"
rsqrt_float_kernel:
.text.rsqrt_float_kernel:
        /* <DEDUP_REMOVED lines=12> */
[C---:B--2---:R-:W-:Y:S02]  /*00c0*/  ISETP.GE.U32.AND P3, PT, R6.reuse, UR6, PT ;  /* 0x0000000606007c0c */ /* 0x044fe4000bf66070 */
[----:B------:R-:W-:-:S02]  /*00d0*/  IADD3 R15, P0, PT, R6, R0, RZ ;  /* 0x00000000060f7210 */ /* 0x000fc40007f1e0ff */
[----:B------:R-:W-:Y:S02]  /*00e0*/  ISETP.GE.U32.AND.EX P3, PT, R7, UR7, PT, P3 ;  /* 0x0000000707007c0c */ /* 0x000fe4000bf66130 */
[----:B------:R-:W-:Y:S01]  /*00f0*/  ISETP.GE.U32.AND P4, PT, R15, UR6, PT ;  /* 0x000000060f007c0c */ /* 0x000fe2000bf86070 */
[----:B------:R-:W-:Y:S01]  /*0100*/  IMAD.X R14, RZ, RZ, R7, P0 ;  /* 0x000000ffff0e7224 */ /* 0x000fe200000e0607 */
[----:B------:R-:W-:-:S04]  /*0110*/  IADD3 R3, P0, PT, R0, R15, RZ ;  /* 0x0000000f00037210 */ /* 0x000fc80007f1e0ff */
[----:B------:R-:W-:Y:S01]  /*0120*/  ISETP.GE.U32.AND.EX P4, PT, R14, UR7, PT, P4 ;  /* 0x000000070e007c0c */ /* 0x000fe2000bf86140 */
[----:B------:R-:W-:Y:S01]  /*0130*/  IMAD.X R2, RZ, RZ, R14, P0 ;  /* 0x000000ffff027224 */ /* 0x000fe200000e060e */
[----:B------:R-:W-:-:S03]  /*0140*/  ISETP.GE.U32.AND P5, PT, R3, UR6, PT ;  /* 0x0000000603007c0c */ /* 0x000fc6000bfa6070 */
[C---:B------:R-:W-:Y:S01]  /*0150*/  @!P3 IMAD.SHL.U32 R9, R6.reuse, 0x4, RZ ;  /* 0x000000040609b824 */ /* 0x040fe200078e00ff */
[----:B------:R-:W-:Y:S02]  /*0160*/  @!P3 SHF.L.U64.HI R8, R6, 0x2, R7 ;  /* 0x000000020608b819 */ /* 0x000fe40000010207 */
[----:B------:R-:W-:Y:S02]  /*0170*/  ISETP.GE.U32.AND.EX P5, PT, R2, UR7, PT, P5 ;  /* 0x0000000702007c0c */ /* 0x000fe4000bfa6150 */
[----:B---3--:R-:W-:-:S03]  /*0180*/  @!P3 IADD3 R12, P0, PT, R9, R12, RZ ;  /* 0x0000000c090cb210 */ /* 0x008fc60007f1e0ff */
[C---:B------:R-:W-:Y:S01]  /*0190*/  @!P4 IMAD.SHL.U32 R7, R15.reuse, 0x4, RZ ;  /* 0x000000040f07c824 */ /* 0x040fe200078e00ff */
[----:B------:R-:W-:Y:S01]  /*01a0*/  @!P4 SHF.L.U64.HI R6, R15, 0x2, R14 ;  /* 0x000000020f06c819 */ /* 0x000fe2000001020e */
[----:B------:R-:W-:Y:S01]  /*01b0*/  @!P3 IMAD.X R13, R8, 0x1, R13, P0 ;  /* 0x00000001080db824 */ /* 0x000fe200000e060d */
[----:B------:R-:W-:Y:S01]  /*01c0*/  PLOP3.LUT P2, PT, PT, PT, PT, 0x80, 0x8 ;  /* 0x000000000008781c */ /* 0x000fe20003f4f070 */
[----:B------:R-:W2:Y:S01]  /*01d0*/  LDC.64 R14, c[0x0][0x380] ;  /* 0x0000e000ff0e7b82 */ /* 0x000ea20000000a00 */
[----:B-1----:R-:W-:Y:S02]  /*01e0*/  @!P4 IADD3 R10, P0, PT, R7, R10, RZ ;  /* 0x0000000a070ac210 */ /* 0x002fe40007f1e0ff */
[----:B0-----:R0:W3:Y:S01]  /*01f0*/  @!P3 LDG.E.CONSTANT R18, desc[UR4][R12.64] ;  /* 0x000000040c12b981 */ /* 0x0010e2000c1e9900 */
[C---:B------:R-:W-:Y:S01]  /*0200*/  @!P5 IMAD.SHL.U32 R17, R3.reuse, 0x4, RZ ;  /* 0x000000040311d824 */ /* 0x040fe200078e00ff */
[----:B------:R-:W-:Y:S01]  /*0210*/  @!P5 SHF.L.U64.HI R16, R3, 0x2, R2 ;  /* 0x000000020310d819 */ /* 0x000fe20000010202 */
[----:B------:R-:W-:-:S03]  /*0220*/  @!P4 IMAD.X R11, R6, 0x1, R11, P0 ;  /* 0x00000001060bc824 */ /* 0x000fc600000e060b */
[----:B----4-:R-:W-:Y:S02]  /*0230*/  @!P5 IADD3 R4, P0, PT, R17, R4, RZ ;  /* 0x000000041104d210 */ /* 0x010fe40007f1e0ff */
[----:B------:R-:W4:Y:S01]  /*0240*/  @!P4 LDG.E.CONSTANT R10, desc[UR4][R10.64] ;  /* 0x000000040a0ac981 */ /* 0x000f22000c1e9900 */
[----:B0-----:R-:W0:Y:S02]  /*0250*/  LDC.64 R12, c[0x0][0x380] ;  /* 0x0000e000ff0c7b82 */ /* 0x001e240000000a00 */
[----:B------:R-:W-:-:S05]  /*0260*/  @!P5 IMAD.X R5, R16, 0x1, R5, P0 ;  /* 0x000000011005d824 */ /* 0x000fca00000e0605 */
[----:B------:R1:W5:Y:S02]  /*0270*/  @!P5 LDG.E.CONSTANT R20, desc[UR4][R4.64] ;  /* 0x000000040414d981 */ /* 0x000364000c1e9900 */
[----:B-1----:R-:W1:Y:S01]  /*0280*/  LDC.64 R4, c[0x0][0x380] ;  /* 0x0000e000ff047b82 */ /* 0x002e620000000a00 */
[----:B---3--:R-:W-:-:S04]  /*0290*/  @!P3 FSETP.GEU.AND P0, PT, |R18|, 1.175494350822287508e-38, PT ;  /* 0x008000001200b80b */ /* 0x008fc80003f0e200 */
[----:B------:R-:W-:Y:S02]  /*02a0*/  @!P3 PLOP3.LUT P2, PT, P0, PT, PT, 0x80, 0x8 ;  /* 0x000000000008b81c */ /* 0x000fe4000074f070 */
[----:B----4-:R-:W-:Y:S02]  /*02b0*/  @!P4 FSETP.GEU.AND P1, PT, |R10|, 1.175494350822287508e-38, PT ;  /* 0x008000000a00c80b */ /* 0x010fe40003f2e200 */
[----:B------:R-:W-:Y:S02]  /*02c0*/  PLOP3.LUT P0, PT, PT, PT, PT, 0x80, 0x8 ;  /* 0x000000000008781c */ /* 0x000fe40003f0f070 */
[----:B------:R-:W-:-:S07]  /*02d0*/  @!P4 PLOP3.LUT P0, PT, P1, PT, PT, 0x80, 0x8 ;  /* 0x000000000008c81c */ /* 0x000fce0000f0f070 */
[----:B------:R-:W-:Y:S01]  /*02e0*/  @!P2 FMUL R18, R18, 16777216 ;  /* 0x4b8000001212a820 */ /* 0x000fe20000400000 */
[----:B-----5:R-:W-:-:S03]  /*02f0*/  @!P5 FSETP.GEU.AND P6, PT, |R20|, 1.175494350822287508e-38, PT ;  /* 0x008000001400d80b */ /* 0x020fc60003fce200 */
[----:B------:R-:W3:Y:S01]  /*0300*/  @!P3 MUFU.RSQ R11, R18 ;  /* 0x00000012000bb308 */ /* 0x000ee20000001400 */
[----:B------:R-:W-:Y:S02]  /*0310*/  PLOP3.LUT P1, PT, PT, PT, PT, 0x80, 0x8 ;  /* 0x000000000008781c */ /* 0x000fe40003f2f070 */
[----:B------:R-:W-:Y:S01]  /*0320*/  @!P5 PLOP3.LUT P1, PT, P6, PT, PT, 0x80, 0x8 ;  /* 0x000000000008d81c */ /* 0x000fe2000372f070 */
[----:B------:R-:W-:Y:S01]  /*0330*/  @!P0 FMUL R10, R10, 16777216 ;  /* 0x4b8000000a0a8820 */ /* 0x000fe20000400000 */
[----:B0-----:R-:W-:-:S03]  /*0340*/  @!P3 IADD3 R12, P6, PT, R9, R12, RZ ;  /* 0x0000000c090cb210 */ /* 0x001fc60007fde0ff */
[----:B------:R-:W0:Y:S02]  /*0350*/  @!P4 MUFU.RSQ R19, R10 ;  /* 0x0000000a0013c308 */ /* 0x000e240000001400 */
[----:B------:R-:W-:Y:S01]  /*0360*/  @!P3 IMAD.X R13, R8, 0x1, R13, P6 ;  /* 0x00000001080db824 */ /* 0x000fe200030e060d */
[----:B------:R-:W-:-:S05]  /*0370*/  IADD3 R0, P6, PT, R0, R3, RZ ;  /* 0x0000000300007210 */ /* 0x000fca0007fde0ff */
[----:B------:R-:W-:Y:S01]  /*0380*/  @!P1 FMUL R20, R20, 16777216 ;  /* 0x4b80000014149820 */ /* 0x000fe20000400000 */
[----:B---3--:R-:W-:Y:S01]  /*0390*/  @!P2 FMUL R11, R11, 4096 ;  /* 0x458000000b0ba820 */ /* 0x008fe20000400000 */
[----:B--2---:R-:W-:Y:S02]  /*03a0*/  @!P4 IADD3 R14, P2, PT, R7, R14, RZ ;  /* 0x0000000e070ec210 */ /* 0x004fe40007f5e0ff */
[----:B------:R-:W2:Y:S01]  /*03b0*/  @!P5 MUFU.RSQ R9, R20 ;  /* 0x000000140009d308 */ /* 0x000ea20000001400 */
[----:B------:R-:W-:Y:S02]  /*03c0*/  IMAD.X R3, RZ, RZ, R2, P6 ;  /* 0x000000ffff037224 */ /* 0x000fe400030e0602 */
[----:B------:R-:W-:Y:S01]  /*03d0*/  @!P4 IMAD.X R15, R6, 0x1, R15, P2 ;  /* 0x00000001060fc824 */ /* 0x000fe200010e060f */
[----:B-1----:R-:W-:Y:S02]  /*03e0*/  @!P5 IADD3 R4, P2, PT, R17, R4, RZ ;  /* 0x000000041104d210 */ /* 0x002fe40007f5e0ff */
[----:B------:R-:W-:-:S03]  /*03f0*/  ISETP.GE.U32.AND P6, PT, R0, UR6, PT ;  /* 0x0000000600007c0c */ /* 0x000fc6000bfc6070 */
[----:B------:R-:W-:Y:S01]  /*0400*/  @!P5 IMAD.X R5, R16, 0x1, R5, P2 ;  /* 0x000000011005d824 */ /* 0x000fe200010e0605 */
[----:B------:R-:W-:Y:S01]  /*0410*/  ISETP.GE.U32.AND.EX P2, PT, R3, UR7, PT, P6 ;  /* 0x0000000703007c0c */ /* 0x000fe2000bf46160 */
[----:B0-----:R-:W-:Y:S01]  /*0420*/  @!P0 FMUL R19, R19, 4096 ;  /* 0x4580000013138820 */ /* 0x001fe20000400000 */
[----:B------:R0:W-:Y:S01]  /*0430*/  @!P3 STG.E desc[UR4][R12.64], R11 ;  /* 0x0000000b0c00b986 */ /* 0x0001e2000c101904 */
[----:B--2---:R-:W-:-:S03]  /*0440*/  @!P1 FMUL R9, R9, 4096 ;  /* 0x4580000009099820 */ /* 0x004fc60000400000 */
[----:B------:R0:W-:Y:S04]  /*0450*/  @!P4 STG.E desc[UR4][R14.64], R19 ;  /* 0x000000130e00c986 */ /* 0x0001e8000c101904 */
[----:B------:R0:W-:Y:S03]  /*0460*/  @!P5 STG.E desc[UR4][R4.64], R9 ;  /* 0x000000090400d986 */ /* 0x0001e6000c101904 */
        /* <DEDUP_REMOVED lines=9> */
[----:B--2---:R-:W-:-:S13]  /*0500*/  FSETP.GEU.AND P0, PT, |R0|, 1.175494350822287508e-38, PT ;  /* 0x008000000000780b */ /* 0x004fda0003f0e200 */
[----:B------:R-:W-:-:S04]  /*0510*/  @!P0 FMUL R0, R0, 16777216 ;  /* 0x4b80000000008820 */ /* 0x000fc80000400000 */
[----:B------:R-:W0:Y:S02]  /*0520*/  MUFU.RSQ R7, R0 ;  /* 0x0000000000077308 */ /* 0x000e240000001400 */
[----:B0-----:R-:W-:-:S05]  /*0530*/  @!P0 FMUL R7, R7, 4096 ;  /* 0x4580000007078820 */ /* 0x001fca0000400000 */
[----:B------:R-:W-:Y:S01]  /*0540*/  STG.E desc[UR4][R4.64], R7 ;  /* 0x0000000704007986 */ /* 0x000fe2000c101904 */
[----:B------:R-:W-:Y:S05]  /*0550*/  EXIT ;  /* 0x000000000000794d */ /* 0x000fea0003800000 */
.L_x_458:
        /* <DEDUP_REMOVED lines=10> */
.L_x_1137:


//--------------------- .text.sqrt_float_kernel   --------------------------
	.section	.text.sqrt_float_kernel,"ax",@progbits
	.align	128
        .global         sqrt_float_kernel
        .type           sqrt_float_kernel,@function
        .size           sqrt_float_kernel,(.L_x_1113 - sqrt_float_kernel)
        .other          sqrt_float_kernel,@"STO_CUDA_ENTRY STV_DEFAULT"
sqrt_float_kernel:
.text.sqrt_float_kernel:
        /* <DEDUP_REMOVED lines=19> */
[----:B------:R-:W-:Y:S01]  /*0130*/  BSSY.RECONVERGENT B1, `(.L_x_461) ;  /* 0x000000d000017945 */ /* 0x000fe20003800200 */
[----:B--2---:R-:W-:Y:S01]  /*0140*/  VIADD R8, R0, 0xf3000000 ;  /* 0xf300000000087836 */ /* 0x004fe20000000000 */
[----:B------:R0:W1:Y:S04]  /*0150*/  MUFU.RSQ R3, R0 ;  /* 0x0000000000037308 */ /* 0x0000680000001400 */
[----:B------:R-:W-:-:S13]  /*0160*/  ISETP.GT.U32.AND P0, PT, R8, 0x727fffff, PT ;  /* 0x727fffff0800780c */ /* 0x000fda0003f04070 */
[----:B01----:R-:W-:Y:S05]  /*0170*/  @!P0 BRA `(.L_x_462) ;  /* 0x0000000000108947 */ /* 0x003fea0003800000 */
[----:B------:R-:W-:-:S07]  /*0180*/  MOV R12, 0x1a0 ;  /* 0x000001a0000c7802 */ /* 0x000fce0000000f00 */
[----:B------:R-:W-:Y:S05]  /*0190*/  CALL.REL.NOINC `($__internal_6_$__cuda_sm20_sqrt_rn_f32_slowpath) ;  /* 0x0000000400a87944 */ /* 0x000fea0003c00000 */
[----:B------:R-:W-:Y:S01]  /*01a0*/  IMAD.MOV.U32 R3, RZ, RZ, R7 ;  /* 0x000000ffff037224 */ /* 0x000fe200078e0007 */
[----:B------:R-:W-:Y:S06]  /*01b0*/  BRA `(.L_x_463) ;  /* 0x0000000000107947 */ /* 0x000fec0003800000 */
.L_x_462:
[----:B------:R-:W-:Y:S01]  /*01c0*/  FMUL.FTZ R7, R0, R3 ;  /* 0x0000000300077220 */ /* 0x000fe20000410000 */
[----:B------:R-:W-:-:S03]  /*01d0*/  FMUL.FTZ R3, R3, 0.5 ;  /* 0x3f00000003037820 */ /* 0x000fc60000410000 */
[----:B------:R-:W-:-:S04]  /*01e0*/  FFMA R0, -R7, R7, R0 ;  /* 0x0000000707007223 */ /* 0x000fc80000000100 */
[----:B------:R-:W-:-:S07]  /*01f0*/  FFMA R3, R0, R3, R7 ;  /* 0x0000000300037223 */ /* 0x000fce0000000007 */
.L_x_463:
[----:B------:R-:W-:Y:S05]  /*0200*/  BSYNC.RECONVERGENT B1 ;  /* 0x0000000000017941 */ /* 0x000fea0003800200 */
.L_x_461:
[----:B------:R-:W0:Y:S02]  /*0210*/  LDCU.64 UR6, c[0x0][0x380] ;  /* 0x00007000ff0677ac */ /* 0x000e240008000a00 */
[----:B0-----:R-:W-:-:S04]  /*0220*/  IADD3 R6, P0, PT, R13, UR6, RZ ;  /* 0x000000060d067c10 */ /* 0x001fc8000ff1e0ff */
[----:B------:R-:W-:-:S05]  /*0230*/  IADD3.X R7, PT, PT, R14, UR7, RZ, P0, !PT ;  /* 0x000000070e077c10 */ /* 0x000fca00087fe4ff */
[----:B------:R0:W-:Y:S04]  /*0240*/  STG.E desc[UR4][R6.64], R3 ;  /* 0x0000000306007986 */ /* 0x0001e8000c101904 */
.L_x_460:
[----:B------:R-:W-:Y:S05]  /*0250*/  BSYNC.RECONVERGENT B0 ;  /* 0x0000000000007941 */ /* 0x000fea0003800200 */
.L_x_459:
        /* <DEDUP_REMOVED lines=14> */
[----:B--2---:R-:W-:Y:S01]  /*0340*/  IADD3 R8, PT, PT, R0, -0xd000000, RZ ;  /* 0xf300000000087810 */ /* 0x004fe20007ffe0ff */
[----:B------:R0:W1:Y:S03]  /*0350*/  MUFU.RSQ R7, R0 ;  /* 0x0000000000077308 */ /* 0x0000660000001400 */
[----:B------:R-:W-:-:S13]  /*0360*/  ISETP.GT.U32.AND P0, PT, R8, 0x727fffff, PT ;  /* 0x727fffff0800780c */ /* 0x000fda0003f04070 */
[----:B0-----:R-:W-:Y:S05]  /*0370*/  @!P0 BRA `(.L_x_467) ;  /* 0x00000000000c8947 */ /* 0x001fea0003800000 */
[----:B------:R-:W-:-:S07]  /*0380*/  MOV R12, 0x3a0 ;  /* 0x000003a0000c7802 */ /* 0x000fce0000000f00 */
[----:B-1----:R-:W-:Y:S05]  /*0390*/  CALL.REL.NOINC `($__internal_6_$__cuda_sm20_sqrt_rn_f32_slowpath) ;  /* 0x0000000400287944 */ /* 0x002fea0003c00000 */
[----:B------:R-:W-:Y:S05]  /*03a0*/  BRA `(.L_x_468) ;  /* 0x0000000000107947 */ /* 0x000fea0003800000 */
.L_x_467:
[----:B-1----:R-:W-:Y:S01]  /*03b0*/  FMUL.FTZ R5, R0, R7 ;  /* 0x0000000700057220 */ /* 0x002fe20000410000 */
[----:B------:R-:W-:-:S03]  /*03c0*/  FMUL.FTZ R7, R7, 0.5 ;  /* 0x3f00000007077820 */ /* 0x000fc60000410000 */
[----:B------:R-:W-:-:S04]  /*03d0*/  FFMA R0, -R5, R5, R0 ;  /* 0x0000000505007223 */ /* 0x000fc80000000100 */
[----:B------:R-:W-:-:S07]  /*03e0*/  FFMA R7, R0, R7, R5 ;  /* 0x0000000700077223 */ /* 0x000fce0000000005 */
.L_x_468:
[----:B------:R-:W-:Y:S05]  /*03f0*/  BSYNC.RECONVERGENT B1 ;  /* 0x0000000000017941 */ /* 0x000fea0003800200 */
.L_x_466:
[----:B------:R-:W0:Y:S02]  /*0400*/  LDCU.64 UR6, c[0x0][0x380] ;  /* 0x00007000ff0677ac */ /* 0x000e240008000a00 */
[----:B0-----:R-:W-:-:S04]  /*0410*/  IADD3 R4, P0, PT, R13, UR6, RZ ;  /* 0x000000060d047c10 */ /* 0x001fc8000ff1e0ff */
[----:B------:R-:W-:-:S05]  /*0420*/  IADD3.X R5, PT, PT, R14, UR7, RZ, P0, !PT ;  /* 0x000000070e057c10 */ /* 0x000fca00087fe4ff */
[----:B------:R0:W-:Y:S04]  /*0430*/  STG.E desc[UR4][R4.64], R7 ;  /* 0x0000000704007986 */ /* 0x0001e8000c101904 */
.L_x_465:
[----:B------:R-:W-:Y:S05]  /*0440*/  BSYNC.RECONVERGENT B0 ;  /* 0x0000000000007941 */ /* 0x000fea0003800200 */
.L_x_464:
        /* <DEDUP_REMOVED lines=22> */
.L_x_472:
[----:B------:R-:W-:Y:S01]  /*05b0*/  FMUL.FTZ R7, R0, R5 ;  /* 0x0000000500077220 */ /* 0x000fe20000410000 */
[----:B------:R-:W-:-:S03]  /*05c0*/  FMUL.FTZ R5, R5, 0.5 ;  /* 0x3f00000005057820 */ /* 0x000fc60000410000 */
[----:B------:R-:W-:-:S04]  /*05d0*/  FFMA R0, -R7, R7, R0 ;  /* 0x0000000707007223 */ /* 0x000fc80000000100 */
[----:B------:R-:W-:-:S07]  /*05e0*/  FFMA R5, R0, R5, R7 ;  /* 0x0000000500057223 */ /* 0x000fce0000000007 */
.L_x_473:
[----:B------:R-:W-:Y:S05]  /*05f0*/  BSYNC.RECONVERGENT B1 ;  /* 0x0000000000017941 */ /* 0x000fea0003800200 */
.L_x_471:
[----:B------:R-:W0:Y:S02]  /*0600*/  LDCU.64 UR6, c[0x0][0x380] ;  /* 0x00007000ff0677ac */ /* 0x000e240008000a00 */
[----:B0-----:R-:W-:-:S04]  /*0610*/  IADD3 R6, P0, PT, R13, UR6, RZ ;  /* 0x000000060d067c10 */ /* 0x001fc8000ff1e0ff */
[----:B------:R-:W-:-:S05]  /*0620*/  IADD3.X R7, PT, PT, R14, UR7, RZ, P0, !PT ;  /* 0x000000070e077c10 */ /* 0x000fca00087fe4ff */
[----:B------:R0:W-:Y:S04]  /*0630*/  STG.E desc[UR4][R6.64], R5 ;  /* 0x0000000506007986 */ /* 0x0001e8000c101904 */
.L_x_470:
[----:B------:R-:W-:Y:S05]  /*0640*/  BSYNC.RECONVERGENT B0 ;  /* 0x0000000000007941 */ /* 0x000fea0003800200 */
.L_x_469:
[----:B------:R-:W1:Y:S01]  /*0650*/  LDCU.64 UR6, c[0x0][0x390] ;  /* 0x00007200ff0677ac */ /* 0x000e620008000a00 */
[----:B------:R-:W-:-:S04]  /*0660*/  IADD3 R2, P0, PT, R2, R4, RZ ;  /* 0x0000000402027210 */ /* 0x000fc80007f1e0ff */
[----:B------:R-:W-:Y:S02]  /*0670*/  IADD3.X R3, PT, PT, RZ, R3, RZ, P0, !PT ;  /* 0x00000003ff037210 */ /* 0x000fe400007fe4ff */
[----:B-1----:R-:W-:-:S04]  /*0680*/  ISETP.GE.U32.AND P0, PT, R2, UR6, PT ;  /* 0x0000000602007c0c */ /* 0x002fc8000bf06070 */
[----:B------:R-:W-:-:S13]  /*0690*/  ISETP.GE.U32.AND.EX P0, PT, R3, UR7, PT, P0 ;  /* 0x0000000703007c0c */ /* 0x000fda000bf06100 */
[----:B------:R-:W-:Y:S05]  /*06a0*/  @P0 EXIT ;  /* 0x000000000000094d */ /* 0x000fea0003800000 */
[----:B------:R-:W1:Y:S01]  /*06b0*/  LDCU.64 UR6, c[0x0][0x388] ;  /* 0x00007100ff0677ac */ /* 0x000e620008000a00 */
[C---:B0-----:R-:W-:Y:S01]  /*06c0*/  IMAD.SHL.U32 R6, R2.reuse, 0x4, RZ ;  /* 0x0000000402067824 */ /* 0x041fe200078e00ff */
[----:B------:R-:W-:-:S04]  /*06d0*/  SHF.L.U64.HI R13, R2, 0x2, R3 ;  /* 0x00000002020d7819 */ /* 0x000fc80000010203 */
[----:B-1----:R-:W-:-:S04]  /*06e0*/  IADD3 R2, P0, PT, R6, UR6, RZ ;  /* 0x0000000606027c10 */ /* 0x002fc8000ff1e0ff */
        /* <DEDUP_REMOVED lines=11> */
.L_x_475:
[----:B------:R-:W-:Y:S01]  /*07a0*/  FMUL.FTZ R3, R0, R5 ;  /* 0x0000000500037220 */ /* 0x000fe20000410000 */
[----:B------:R-:W-:-:S03]  /*07b0*/  FMUL.FTZ R5, R5, 0.5 ;  /* 0x3f00000005057820 */ /* 0x000fc60000410000 */
[----:B------:R-:W-:-:S04]  /*07c0*/  FFMA R0, -R3, R3, R0 ;  /* 0x0000000303007223 */ /* 0x000fc80000000100 */
[----:B------:R-:W-:-:S07]  /*07d0*/  FFMA R5, R0, R5, R3 ;  /* 0x0000000500057223 */ /* 0x000fce0000000003 */
.L_x_476:
[----:B------:R-:W-:Y:S05]  /*07e0*/  BSYNC.RECONVERGENT B0 ;  /* 0x0000000000007941 */ /* 0x000fea0003800200 */
.L_x_474:
[----:B------:R-:W0:Y:S02]  /*07f0*/  LDCU.64 UR6, c[0x0][0x380] ;  /* 0x00007000ff0677ac */ /* 0x000e240008000a00 */
[----:B0-----:R-:W-:-:S04]  /*0800*/  IADD3 R2, P0, PT, R6, UR6, RZ ;  /* 0x0000000606027c10 */ /* 0x001fc8000ff1e0ff */
[----:B------:R-:W-:-:S05]  /*0810*/  IADD3.X R3, PT, PT, R13, UR7, RZ, P0, !PT ;  /* 0x000000070d037c10 */ /* 0x000fca00087fe4ff */
[----:B------:R-:W-:Y:S01]  /*0820*/  STG.E desc[UR4][R2.64], R5 ;  /* 0x0000000502007986 */ /* 0x000fe2000c101904 */
[----:B------:R-:W-:Y:S05]  /*0830*/  EXIT ;  /* 0x000000000000794d */ /* 0x000fea0003800000 */
        .weak           $__internal_6_$__cuda_sm20_sqrt_rn_f32_slowpath
        .type           $__internal_6_$__cuda_sm20_sqrt_rn_f32_slowpath,@function
        .size           $__internal_6_$__cuda_sm20_sqrt_rn_f32_slowpath,(.L_x_1113 - $__internal_6_$__cuda_sm20_sqrt_rn_f32_slowpath)
$__internal_6_$__cuda_sm20_sqrt_rn_f32_slowpath:
[----:B------:R-:W-:-:S13]  /*0840*/  LOP3.LUT P0, RZ, R0, 0x7fffffff, RZ, 0xc0, !PT ;  /* 0x7fffffff00ff7812 */ /* 0x000fda000780c0ff */
[----:B------:R-:W-:Y:S01]  /*0850*/  @!P0 IMAD.MOV.U32 R7, RZ, RZ, R0 ;  /* 0x000000ffff078224 */ /* 0x000fe200078e0000 */
        /* <DEDUP_REMOVED lines=11> */
[----:B------:R-:W-:Y:S01]  /*0910*/  @P0 FMUL.FTZ R11, R7, 0.5 ;  /* 0x3f000000070b0820 */ /* 0x000fe20000410000 */
[----:B------:R-:W-:Y:S02]  /*0920*/  @!P0 IMAD.MOV.U32 R7, RZ, RZ, R0 ;  /* 0x000000ffff078224 */ /* 0x000fe400078e0000 */
[----:B------:R-:W-:-:S04]  /*0930*/  @P0 FADD.FTZ R10, -R9, -RZ ;  /* 0x800000ff090a0221 */ /* 0x000fc80000010100 */
[----:B------:R-:W-:-:S04]  /*0940*/  @P0 FFMA R10, R9, R10, R8 ;  /* 0x0000000a090a0223 */ /* 0x000fc80000000008 */
[----:B------:R-:W-:-:S04]  /*0950*/  @P0 FFMA R10, R10, R11, R9 ;  /* 0x0000000b0a0a0223 */ /* 0x000fc80000000009 */
[----:B------:R-:W-:-:S07]  /*0960*/  @P0 FMUL.FTZ R7, R10, 2.3283064365386962891e-10 ;  /* 0x2f8000000a070820 */ /* 0x000fce0000410000 */
.L_x_477:
[----:B------:R-:W-:Y:S02]  /*0970*/  IMAD.MOV.U32 R8, RZ, RZ, R12 ;  /* 0x000000ffff087224 */ /* 0x000fe400078e000c */
[----:B------:R-:W-:-:S04]  /*0980*/  IMAD.MOV.U32 R9, RZ, RZ, 0x0 ;  /* 0x00000000ff097424 */ /* 0x000fc800078e00ff */
[----:B------:R-:W-:Y:S05]  /*0990*/  RET.REL.NODEC R8 `(sqrt_float_kernel) ;  /* 0xfffffff408987950 */ /* 0x000fea0003c3ffff */
.L_x_478:
        /* <DEDUP_REMOVED lines=14> */
.L_x_1113:


//--------------------- .text.log_float_kernel    --------------------------
	.section	.text.log_float_kernel,"ax",@progbits
	.align	128
        .global         log_float_kernel
        .type           log_float_kernel,@function
        .size           log_float_kernel,(.L_x_1139 - log_float_kernel)
        .other          log_float_kernel,@"STO_CUDA_ENTRY STV_DEFAULT"
log_float_kernel:
.text.log_float_kernel:
[----:B------:R-:W-:Y:S01]  /*0000*/  LDC R1, c[0x0][0x37c] ;  /* 0x0000df00ff017b82 */ /* 0x000fe20000000800 */
[----:B------:R-:W0:Y:S07]  /*0010*/  S2R R2, SR_TID.X ;  /* 0x0000000000027919 */ /* 0x000e2e0000002100 */
[----:B------:R-:W1:Y:S01]  /*0020*/  LDC R5, c[0x0][0x360] ;  /* 0x0000d800ff057b82 */ /* 0x000e620000000800 */
[----:B------:R-:W2:Y:S01]  /*0030*/  LDCU.64 UR6, c[0x0][0x390] ;  /* 0x00007200ff0677ac */ /* 0x000ea20008000a00 */
[----:B------:R-:W-:Y:S01]  /*0040*/  IMAD.MOV.U32 R3, RZ, RZ, RZ ;  /* 0x000000ffff037224 */ /* 0x000fe200078e00ff */
        /* <DEDUP_REMOVED lines=11> */
[----:B------:R-:W-:Y:S01]  /*0100*/  ISETP.GE.U32.AND P3, PT, R2, UR6, PT ;  /* 0x0000000602007c0c */ /* 0x000fe2000bf66070 */
[----:B------:R-:W-:Y:S01]  /*0110*/  IMAD.X R5, RZ, RZ, R7, P2 ;  /* 0x000000ffff057224 */ /* 0x000fe200010e0607 */
[----:B------:R-:W-:Y:S02]  /*0120*/  ISETP.GE.U32.AND P2, PT, R4, UR6, PT ;  /* 0x0000000604007c0c */ /* 0x000fe4000bf46070 */
[----:B------:R-:W-:Y:S02]  /*0130*/  ISETP.GE.U32.AND P0, PT, R0, UR6, PT ;  /* 0x0000000600007c0c */ /* 0x000fe4000bf06070 */
[----:B------:R-:W-:Y:S02]  /*0140*/  IADD3.X R3, PT, PT, RZ, R5, RZ, P4, !PT ;  /* 0x00000005ff037210 */ /* 0x000fe400027fe4ff */
[----:B------:R-:W-:-:S02]  /*0150*/  ISETP.GE.U32.AND.EX P2, PT, R7, UR7, PT, P2 ;  /* 0x0000000707007c0c */ /* 0x000fc4000bf46120 */
[----:B------:R-:W-:Y:S02]  /*0160*/  ISETP.GE.U32.AND.EX P3, PT, R5, UR7, PT, P3 ;  /* 0x0000000705007c0c */ /* 0x000fe4000bf66130 */
        /* <DEDUP_REMOVED lines=8> */
[----:B------:R-:W-:Y:S01]  /*01f0*/  HFMA2 R14, -RZ, RZ, 1.5048828125, 33.21875 ;  /* 0x3e055027ff0e7431 */ /* 0x000fe200000001ff */
[----:B--2---:R-:W-:-:S04]  /*0200*/  FSETP.GEU.AND P1, PT, R9, 1.175494350822287508e-38, PT ;  /* 0x008000000900780b */ /* 0x004fc80003f2e000 */
[----:B------:R-:W-:-:S09]  /*0210*/  FSEL R10, RZ, -23, P1 ;  /* 0xc1b80000ff0a7808 */ /* 0x000fd20000800000 */
[----:B------:R-:W-:-:S05]  /*0220*/  @!P1 FMUL R9, R9, 8388608 ;  /* 0x4b00000009099820 */ /* 0x000fca0000400000 */
[C---:B------:R-:W-:Y:S02]  /*0230*/  IADD3 R12, PT, PT, R9.reuse, -0x3f2aaaab, RZ ;  /* 0xc0d55555090c7810 */ /* 0x040fe40007ffe0ff */
[----:B------:R-:W-:Y:S02]  /*0240*/  ISETP.GT.U32.AND P4, PT, R9, 0x7f7fffff, PT ;  /* 0x7f7fffff0900780c */ /* 0x000fe40003f84070 */
[----:B------:R-:W-:-:S04]  /*0250*/  LOP3.LUT R12, R12, 0xff800000, RZ, 0xc0, !PT ;  /* 0xff8000000c0c7812 */ /* 0x000fc800078ec0ff */
[----:B------:R-:W-:Y:S01]  /*0260*/  I2FP.F32.S32 R11, R12 ;  /* 0x0000000c000b7245 */ /* 0x000fe20000201400 */
[----:B------:R-:W-:Y:S02]  /*0270*/  IMAD.IADD R13, R9, 0x1, -R12 ;  /* 0x00000001090d7824 */ /* 0x000fe400078e0a0c */
[----:B------:R-:W-:Y:S02]  /*0280*/  IMAD.MOV.U32 R12, RZ, RZ, 0x7f800000 ;  /* 0x7f800000ff0c7424 */ /* 0x000fe400078e00ff */
[----:B------:R-:W-:Y:S01]  /*0290*/  FADD R13, R13, -1 ;  /* 0xbf8000000d0d7421 */ /* 0x000fe20000000000 */
[----:B------:R-:W-:-:S03]  /*02a0*/  FFMA R10, R11, 1.1920928955078125e-07, R10 ;  /* 0x340000000b0a7823 */ /* 0x000fc6000000000a */
        /* <DEDUP_REMOVED lines=12> */
[----:B------:R-:W-:Y:S02]  /*0370*/  IADD3 R10, P1, PT, R6, UR8, RZ ;  /* 0x00000008060a7c10 */ /* 0x000fe4000ff3e0ff */
[----:B------:R-:W-:Y:S02]  /*0380*/  FSETP.NEU.AND P4, PT, R9, RZ, PT ;  /* 0x000000ff0900720b */ /* 0x000fe40003f8d000 */
[----:B------:R-:W-:Y:S02]  /*0390*/  IADD3.X R11, PT, PT, R8, UR9, RZ, P1, !PT ;  /* 0x00000009080b7c10 */ /* 0x000fe40008ffe4ff */
[----:B------:R-:W-:-:S05]  /*03a0*/  FSEL R13, R13, -INF , P4 ;  /* 0xff8000000d0d7808 */ /* 0x000fca0002000000 */
[----:B------:R0:W-:Y:S04]  /*03b0*/  STG.E desc[UR4][R10.64], R13 ;  /* 0x0000000d0a007986 */ /* 0x0001e8000c101904 */
.L_x_480:
[----:B------:R-:W-:Y:S05]  /*03c0*/  BSYNC.RECONVERGENT B0 ;  /* 0x0000000000007941 */ /* 0x000fea0003800200 */
.L_x_479:
[----:B------:R-:W-:Y:S04]  /*03d0*/  BSSY.RECONVERGENT B0, `(.L_x_481) ;  /* 0x0000025000007945 */ /* 0x000fe80003800200 */
[----:B------:R-:W-:Y:S05]  /*03e0*/  @P2 BRA `(.L_x_482) ;  /* 0x00000000008c2947 */ /* 0x000fea0003800000 */
[----:B------:R-:W1:Y:S01]  /*03f0*/  LDCU.128 UR8, c[0x0][0x380] ;  /* 0x00007000ff0877ac */ /* 0x000e620008000c00 */
[C---:B------:R-:W-:Y:S02]  /*0400*/  SHF.L.U32 R6, R4.reuse, 0x2, RZ ;  /* 0x0000000204067819 */ /* 0x040fe400000006ff */
[----:B------:R-:W-:Y:S02]  /*0410*/  SHF.L.U64.HI R4, R4, 0x2, R7 ;  /* 0x0000000204047819 */ /* 0x000fe40000010207 */
[----:B-1----:R-:W-:-:S04]  /*0420*/  IADD3 R8, P1, PT, R6, UR10, RZ ;  /* 0x0000000a06087c10 */ /* 0x002fc8000ff3e0ff */
[----:B------:R-:W-:-:S05]  /*0430*/  IADD3.X R9, PT, PT, R4, UR11, RZ, P1, !PT ;  /* 0x0000000b04097c10 */ /* 0x000fca0008ffe4ff */
[----:B------:R-:W2:Y:S01]  /*0440*/  LDG.E.CONSTANT R7, desc[UR4][R8.64] ;  /* 0x0000000408077981 */ /* 0x000ea2000c1e9900 */
[----:B------:R-:W-:Y:S01]  /*0450*/  IMAD.MOV.U32 R12, RZ, RZ, 0x3e055027 ;  /* 0x3e055027ff0c7424 */ /* 0x000fe200078e00ff */
[----:B------:R-:W-:Y:S02]  /*0460*/  IADD3 R6, P2, PT, R6, UR8, RZ ;  /* 0x0000000806067c10 */ /* 0x000fe4000ff5e0ff */
[----:B--2---:R-:W-:-:S04]  /*0470*/  FSETP.GEU.AND P1, PT, R7, 1.175494350822287508e-38, PT ;  /* 0x008000000700780b */ /* 0x004fc80003f2e000 */
[----:B------:R-:W-:-:S09]  /*0480*/  FSEL R8, RZ, -23, P1 ;  /* 0xc1b80000ff087808 */ /* 0x000fd20000800000 */
[----:B------:R-:W-:-:S04]  /*0490*/  @!P1 FMUL R7, R7, 8388608 ;  /* 0x4b00000007079820 */ /* 0x000fc80000400000 */
[C---:B0-----:R-:W-:Y:S01]  /*04a0*/  VIADD R10, R7.reuse, 0xc0d55555 ;  /* 0xc0d55555070a7836 */ /* 0x041fe20000000000 */
[----:B------:R-:W-:-:S04]  /*04b0*/  ISETP.GT.U32.AND P1, PT, R7, 0x7f7fffff, PT ;  /* 0x7f7fffff0700780c */ /* 0x000fc80003f24070 */
[----:B------:R-:W-:-:S04]  /*04c0*/  LOP3.LUT R10, R10, 0xff800000, RZ, 0xc0, !PT ;  /* 0xff8000000a0a7812 */ /* 0x000fc800078ec0ff */
[-C--:B------:R-:W-:Y:S02]  /*04d0*/  IADD3 R11, PT, PT, R7, -R10.reuse, RZ ;  /* 0x8000000a070b7210 */ /* 0x080fe40007ffe0ff */
[----:B------:R-:W-:Y:S02]  /*04e0*/  I2FP.F32.S32 R9, R10 ;  /* 0x0000000a00097245 */ /* 0x000fe40000201400 */
[----:B------:R-:W-:Y:S01]  /*04f0*/  MOV R10, 0x7f800000 ;  /* 0x7f800000000a7802 */ /* 0x000fe20000000f00 */
[----:B------:R-:W-:Y:S02]  /*0500*/  FADD R11, R11, -1 ;  /* 0xbf8000000b0b7421 */ /* 0x000fe40000000000 */
[----:B------:R-:W-:Y:S02]  /*0510*/  FFMA R8, R9, 1.1920928955078125e-07, R8 ;  /* 0x3400000009087823 */ /* 0x000fe40000000008 */
        /* <DEDUP_REMOVED lines=12> */
[----:B------:R-:W-:Y:S02]  /*05e0*/  FSETP.NEU.AND P1, PT, R7, RZ, PT ;  /* 0x000000ff0700720b */ /* 0x000fe40003f2d000 */
[----:B------:R-:W-:Y:S02]  /*05f0*/  IADD3.X R7, PT, PT, R4, UR9, RZ, P2, !PT ;  /* 0x0000000904077c10 */ /* 0x000fe400097fe4ff */
[----:B------:R-:W-:-:S05]  /*0600*/  FSEL R9, R8, -INF , P1 ;  /* 0xff80000008097808 */ /* 0x000fca0000800000 */
[----:B------:R1:W-:Y:S04]  /*0610*/  STG.E desc[UR4][R6.64], R9 ;  /* 0x0000000906007986 */ /* 0x0003e8000c101904 */
.L_x_482:
[----:B------:R-:W-:Y:S05]  /*0620*/  BSYNC.RECONVERGENT B0 ;  /* 0x0000000000007941 */ /* 0x000fea0003800200 */
.L_x_481:
[----:B------:R-:W-:Y:S04]  /*0630*/  BSSY.RECONVERGENT B0, `(.L_x_483) ;  /* 0x0000025000007945 */ /* 0x000fe80003800200 */
[----:B------:R-:W-:Y:S05]  /*0640*/  @P3 BRA `(.L_x_484) ;  /* 0x00000000008c3947 */ /* 0x000fea0003800000 */
[----:B------:R-:W2:Y:S01]  /*0650*/  LDCU.128 UR8, c[0x0][0x380] ;  /* 0x00007000ff0877ac */ /* 0x000ea20008000c00 */
[C---:B------:R-:W-:Y:S01]  /*0660*/  IMAD.SHL.U32 R8, R2.reuse, 0x4, RZ ;  /* 0x0000000402087824 */ /* 0x040fe200078e00ff */
[----:B0-----:R-:W-:-:S04]  /*0670*/  SHF.L.U64.HI R10, R2, 0x2, R5 ;  /* 0x00000002020a7819 */ /* 0x001fc80000010205 */
[----:B--2---:R-:W-:-:S04]  /*0680*/  IADD3 R4, P1, PT, R8, UR10, RZ ;  /* 0x0000000a08047c10 */ /* 0x004fc8000ff3e0ff */
[----:B------:R-:W-:-:S05]  /*0690*/  IADD3.X R5, PT, PT, R10, UR11, RZ, P1, !PT ;  /* 0x0000000b0a057c10 */ /* 0x000fca0008ffe4ff */
[----:B------:R0:W2:Y:S01]  /*06a0*/  LDG.E.CONSTANT R2, desc[UR4][R4.64] ;  /* 0x0000000404027981 */ /* 0x0000a2000c1e9900 */
[----:B-1----:R-:W-:Y:S02]  /*06b0*/  HFMA2 R9, -RZ, RZ, 1.5048828125, 33.21875 ;  /* 0x3e055027ff097431 */ /* 0x002fe400000001ff */
[----:B0-----:R-:W-:Y:S01]  /*06c0*/  IMAD.MOV.U32 R5, RZ, RZ, 0x7f800000 ;  /* 0x7f800000ff057424 */ /* 0x001fe200078e00ff */
[----:B--2---:R-:W-:-:S04]  /*06d0*/  FSETP.GEU.AND P1, PT, R2, 1.175494350822287508e-38, PT ;  /* 0x008000000200780b */ /* 0x004fc80003f2e000 */
[----:B------:R-:W-:-:S09]  /*06e0*/  FSEL R4, RZ, -23, P1 ;  /* 0xc1b80000ff047808 */ /* 0x000fd20000800000 */
[----:B------:R-:W-:-:S05]  /*06f0*/  @!P1 FMUL R2, R2, 8388608 ;  /* 0x4b00000002029820 */ /* 0x000fca0000400000 */
[C---:B------:R-:W-:Y:S02]  /*0700*/  IADD3 R6, PT, PT, R2.reuse, -0x3f2aaaab, RZ ;  /* 0xc0d5555502067810 */ /* 0x040fe40007ffe0ff */
[----:B------:R-:W-:Y:S02]  /*0710*/  ISETP.GT.U32.AND P1, PT, R2, 0x7f7fffff, PT ;  /* 0x7f7fffff0200780c */ /* 0x000fe40003f24070 */
[----:B------:R-:W-:-:S05]  /*0720*/  LOP3.LUT R7, R6, 0xff800000, RZ, 0xc0, !PT ;  /* 0xff80000006077812 */ /* 0x000fca00078ec0ff */
[----:B------:R-:W-:Y:S01]  /*0730*/  IMAD.IADD R6, R2, 0x1, -R7 ;  /* 0x0000000102067824 */ /* 0x000fe200078e0a07 */
[----:B------:R-:W-:-:S03]  /*0740*/  I2FP.F32.S32 R7, R7 ;  /* 0x0000000700077245 */ /* 0x000fc60000201400 */
        /* <DEDUP_REMOVED lines=13> */
[----:B------:R-:W-:Y:S01]  /*0820*/  @P1 FFMA R9, R2, R5, +INF ;  /* 0x7f80000002091423 */ /* 0x000fe20000000005 */
[----:B------:R-:W-:Y:S02]  /*0830*/  IADD3 R4, P2, PT, R8, UR8, RZ ;  /* 0x0000000808047c10 */ /* 0x000fe4000ff5e0ff */
[----:B------:R-:W-:Y:S02]  /*0840*/  FSETP.NEU.AND P1, PT, R2, RZ, PT ;  /* 0x000000ff0200720b */ /* 0x000fe40003f2d000 */
[----:B------:R-:W-:Y:S02]  /*0850*/  IADD3.X R5, PT, PT, R10, UR9, RZ, P2, !PT ;  /* 0x000000090a057c10 */ /* 0x000fe400097fe4ff */
[----:B------:R-:W-:-:S05]  /*0860*/  FSEL R9, R9, -INF , P1 ;  /* 0xff80000009097808 */ /* 0x000fca0000800000 */
[----:B------:R2:W-:Y:S04]  /*0870*/  STG.E desc[UR4][R4.64], R9 ;  /* 0x0000000904007986 */ /* 0x0005e8000c101904 */
.L_x_484:
[----:B------:R-:W-:Y:S05]  /*0880*/  BSYNC.RECONVERGENT B0 ;  /* 0x0000000000007941 */ /* 0x000fea0003800200 */
.L_x_483:
[----:B------:R-:W-:Y:S05]  /*0890*/  @P0 EXIT ;  /* 0x000000000000094d */ /* 0x000fea0003800000 */
[----:B------:R-:W3:Y:S01]  /*08a0*/  LDCU.128 UR8, c[0x0][0x380] ;  /* 0x00007000ff0877ac */ /* 0x000ee20008000c00 */
[C---:B-1----:R-:W-:Y:S02]  /*08b0*/  SHF.L.U32 R6, R0.reuse, 0x2, RZ ;  /* 0x0000000200067819 */ /* 0x042fe400000006ff */
[----:B------:R-:W-:Y:S02]  /*08c0*/  SHF.L.U64.HI R8, R0, 0x2, R3 ;  /* 0x0000000200087819 */ /* 0x000fe40000010203 */
[----:B---3--:R-:W-:-:S04]  /*08d0*/  IADD3 R2, P0, PT, R6, UR10, RZ ;  /* 0x0000000a06027c10 */ /* 0x008fc8000ff1e0ff */
[----:B------:R-:W-:-:S05]  /*08e0*/  IADD3.X R3, PT, PT, R8, UR11, RZ, P0, !PT ;  /* 0x0000000b08037c10 */ /* 0x000fca00087fe4ff */
[----:B------:R1:W3:Y:S01]  /*08f0*/  LDG.E.CONSTANT R0, desc[UR4][R2.64] ;  /* 0x0000000402007981 */ /* 0x0002e2000c1e9900 */
[----:B------:R-:W-:Y:S02]  /*0900*/  MOV R7, 0x3e055027 ;  /* 0x3e05502700077802 */ /* 0x000fe40000000f00 */
[----:B-1----:R-:W-:Y:S02]  /*0910*/  MOV R3, 0x7f800000 ;  /* 0x7f80000000037802 */ /* 0x002fe40000000f00 */
[----:B---3--:R-:W-:-:S04]  /*0920*/  FSETP.GEU.AND P0, PT, R0, 1.175494350822287508e-38, PT ;  /* 0x008000000000780b */ /* 0x008fc80003f0e000 */
[----:B------:R-:W-:-:S09]  /*0930*/  FSEL R2, RZ, -23, P0 ;  /* 0xc1b80000ff027808 */ /* 0x000fd20000000000 */
[----:B------:R-:W-:-:S05]  /*0940*/  @!P0 FMUL R0, R0, 8388608 ;  /* 0x4b00000000008820 */ /* 0x000fca0000400000 */
[C---:B--2---:R-:W-:Y:S02]  /*0950*/  IADD3 R4, PT, PT, R0.reuse, -0x3f2aaaab, RZ ;  /* 0xc0d5555500047810 */ /* 0x044fe40007ffe0ff */
        /* <DEDUP_REMOVED lines=22> */
[----:B------:R-:W-:Y:S01]  /*0ac0*/  STG.E desc[UR4][R2.64], R7 ;  /* 0x0000000702007986 */ /* 0x000fe2000c101904 */
[----:B------:R-:W-:Y:S05]  /*0ad0*/  EXIT ;  /* 0x000000000000794d */ /* 0x000fea0003800000 */
.L_x_485:
        /* <DEDUP_REMOVED lines=10> */
.L_x_1139:


//--------------------- .text.exp_float_kernel    --------------------------
	.section	.text.exp_float_kernel,"ax",@progbits
	.align	128
        .global         exp_float_kernel
        .type           exp_float_kernel,@function
        .size           exp_float_kernel,(.L_x_1140 - exp_float_kernel)
        .other          exp_float_kernel,@"STO_CUDA_ENTRY STV_DEFAULT"
exp_float_kernel:
.text.exp_float_kernel:
        /* <DEDUP_REMOVED lines=19> */
[----:B------:R-:W-:Y:S01]  /*0130*/  ISETP.GE.U32.AND P0, PT, R0, UR6, PT ;  /* 0x0000000600007c0c */ /* 0x000fe2000bf06070 */
[----:B------:R-:W-:Y:S01]  /*0140*/  IMAD.X R3, RZ, RZ, R5, P4 ;  /* 0x000000ffff037224 */ /* 0x000fe200020e0605 */
[----:B------:R-:W-:Y:S02]  /*0150*/  ISETP.GE.U32.AND.EX P2, PT, R13, UR7, PT, P2 ;  /* 0x000000070d007c0c */ /* 0x000fe4000bf46120 */
[----:B------:R-:W-:-:S02]  /*0160*/  ISETP.GE.U32.AND.EX P3, PT, R5, UR7, PT, P3 ;  /* 0x0000000705007c0c */ /* 0x000fc4000bf66130 */
[----:B------:R-:W-:Y:S01]  /*0170*/  ISETP.GE.U32.AND.EX P0, PT, R3, UR7, PT, P0 ;  /* 0x0000000703007c0c */ /* 0x000fe2000bf06100 */
[----:B0-----:R-:W-:-:S12]  /*0180*/  @P1 BRA `(.L_x_487) ;  /* 0x00000000004c1947 */ /* 0x001fd80003800000 */
[----:B------:R-:W0:Y:S01]  /*0190*/  LDCU.128 UR8, c[0x0][0x380] ;  /* 0x00007000ff0877ac */ /* 0x000e220008000c00 */
[C---:B------:R-:W-:Y:S02]  /*01a0*/  SHF.L.U32 R8, R6.reuse, 0x2, RZ ;  /* 0x0000000206087819 */ /* 0x040fe400000006ff */
[----:B------:R-:W-:Y:S02]  /*01b0*/  SHF.L.U64.HI R14, R6, 0x2, R7 ;  /* 0x00000002060e7819 */ /* 0x000fe40000010207 */
[----:B0-----:R-:W-:-:S04]  /*01c0*/  IADD3 R6, P1, PT, R8, UR10, RZ ;  /* 0x0000000a08067c10 */ /* 0x001fc8000ff3e0ff */
[----:B------:R-:W-:-:S05]  /*01d0*/  IADD3.X R7, PT, PT, R14, UR11, RZ, P1, !PT ;  /* 0x0000000b0e077c10 */ /* 0x000fca0008ffe4ff */
[----:B------:R-:W2:Y:S01]  /*01e0*/  LDG.E.CONSTANT R6, desc[UR4][R6.64] ;  /* 0x0000000406067981 */ /* 0x000ea2000c1e9900 */
[----:B------:R-:W-:Y:S01]  /*01f0*/  IMAD.MOV.U32 R9, RZ, RZ, 0x3bbb989d ;  /* 0x3bbb989dff097424 */ /* 0x000fe200078e00ff */
[----:B------:R-:W-:Y:S01]  /*0200*/  IADD3 R8, P1, PT, R8, UR8, RZ ;  /* 0x0000000808087c10 */ /* 0x000fe2000ff3e0ff */
[----:B------:R-:W-:Y:S02]  /*0210*/  IMAD.MOV.U32 R11, RZ, RZ, 0x437c0000 ;  /* 0x437c0000ff0b7424 */ /* 0x000fe400078e00ff */
[----:B--2---:R-:W-:-:S04]  /*0220*/  FFMA.SAT R4, R6, R9, 0.5 ;  /* 0x3f00000006047423 */ /* 0x004fc80000002009 */
[----:B------:R-:W-:-:S04]  /*0230*/  FFMA.RM R4, R4, R11, 12582913 ;  /* 0x4b40000104047423 */ /* 0x000fc8000000400b */
[C---:B------:R-:W-:Y:S01]  /*0240*/  FADD R9, R4.reuse, -12583039 ;  /* 0xcb40007f04097421 */ /* 0x040fe20000000000 */
[----:B------:R-:W-:-:S03]  /*0250*/  SHF.L.U32 R4, R4, 0x17, RZ ;  /* 0x0000001704047819 */ /* 0x000fc600000006ff */
[----:B------:R-:W-:-:S04]  /*0260*/  FFMA R9, R6, 1.4426950216293334961, -R9 ;  /* 0x3fb8aa3b06097823 */ /* 0x000fc80000000809 */
[----:B------:R-:W-:Y:S01]  /*0270*/  FFMA R10, R6, 1.925963033500011079e-08, R9 ;  /* 0x32a57060060a7823 */ /* 0x000fe20000000009 */
[----:B------:R-:W-:-:S03]  /*0280*/  IADD3.X R9, PT, PT, R14, UR9, RZ, P1, !PT ;  /* 0x000000090e097c10 */ /* 0x000fc60008ffe4ff */
[----:B------:R-:W0:Y:S02]  /*0290*/  MUFU.EX2 R11, R10 ;  /* 0x0000000a000b7308 */ /* 0x000e240000000800 */
[----:B0-----:R-:W-:-:S05]  /*02a0*/  FMUL R11, R4, R11 ;  /* 0x0000000b040b7220 */ /* 0x001fca0000400000 */
[----:B------:R0:W-:Y:S02]  /*02b0*/  STG.E desc[UR4][R8.64], R11 ;  /* 0x0000000b08007986 */ /* 0x0001e4000c101904 */
.L_x_487:
[----:B------:R-:W-:Y:S05]  /*02c0*/  BSYNC.RECONVERGENT B0 ;  /* 0x0000000000007941 */ /* 0x000fea0003800200 */
.L_x_486:
[----:B------:R-:W-:Y:S04]  /*02d0*/  BSSY.RECONVERGENT B0, `(.L_x_488) ;  /* 0x0000015000007945 */ /* 0x000fe80003800200 */
[----:B------:R-:W-:Y:S05]  /*02e0*/  @P2 BRA `(.L_x_489) ;  /* 0x00000000004c2947 */ /* 0x000fea0003800000 */
[----:B------:R-:W1:Y:S01]  /*02f0*/  LDCU.128 UR8, c[0x0][0x380] ;  /* 0x00007000ff0877ac */ /* 0x000e620008000c00 */
[C---:B0-----:R-:W-:Y:S01]  /*0300*/  IMAD.SHL.U32 R8, R12.reuse, 0x4, RZ ;  /* 0x000000040c087824 */ /* 0x041fe200078e00ff */
[----:B------:R-:W-:-:S04]  /*0310*/  SHF.L.U64.HI R12, R12, 0x2, R13 ;  /* 0x000000020c0c7819 */ /* 0x000fc8000001020d */
[----:B-1----:R-:W-:-:S04]  /*0320*/  IADD3 R6, P1, PT, R8, UR10, RZ ;  /* 0x0000000a08067c10 */ /* 0x002fc8000ff3e0ff */
[----:B------:R-:W-:-:S05]  /*0330*/  IADD3.X R7, PT, PT, R12, UR11, RZ, P1, !PT ;  /* 0x0000000b0c077c10 */ /* 0x000fca0008ffe4ff */
[----:B------:R-:W2:Y:S01]  /*0340*/  LDG.E.CONSTANT R6, desc[UR4][R6.64] ;  /* 0x0000000406067981 */ /* 0x000ea2000c1e9900 */
[----:B------:R-:W-:Y:S02]  /*0350*/  HFMA2 R9, -RZ, RZ, 0.96630859375, -0.0022525787353515625 ;  /* 0x3bbb989dff097431 */ /* 0x000fe400000001ff */
[----:B------:R-:W-:Y:S01]  /*0360*/  IMAD.MOV.U32 R11, RZ, RZ, 0x437c0000 ;  /* 0x437c0000ff0b7424 */ /* 0x000fe200078e00ff */
[----:B------:R-:W-:Y:S02]  /*0370*/  IADD3 R8, P1, PT, R8, UR8, RZ ;  /* 0x0000000808087c10 */ /* 0x000fe4000ff3e0ff */
        /* <DEDUP_REMOVED lines=10> */
.L_x_489:
[----:B------:R-:W-:Y:S05]  /*0420*/  BSYNC.RECONVERGENT B0 ;  /* 0x0000000000007941 */ /* 0x000fea0003800200 */
.L_x_488:
[----:B------:R-:W-:Y:S04]  /*0430*/  BSSY.RECONVERGENT B0, `(.L_x_490) ;  /* 0x0000015000007945 */ /* 0x000fe80003800200 */
[----:B------:R-:W-:Y:S05]  /*0440*/  @P3 BRA `(.L_x_491) ;  /* 0x00000000004c3947 */ /* 0x000fea0003800000 */
[----:B------:R-:W2:Y:S01]  /*0450*/  LDCU.128 UR8, c[0x0][0x380] ;  /* 0x00007000ff0877ac */ /* 0x000ea20008000c00 */
[C---:B------:R-:W-:Y:S01]  /*0460*/  IMAD.SHL.U32 R6, R2.reuse, 0x4, RZ ;  /* 0x0000000402067824 */ /* 0x040fe200078e00ff */
[----:B------:R-:W-:-:S04]  /*0470*/  SHF.L.U64.HI R10, R2, 0x2, R5 ;  /* 0x00000002020a7819 */ /* 0x000fc80000010205 */
[----:B--2---:R-:W-:-:S04]  /*0480*/  IADD3 R4, P1, PT, R6, UR10, RZ ;  /* 0x0000000a06047c10 */ /* 0x004fc8000ff3e0ff */
[----:B------:R-:W-:-:S05]  /*0490*/  IADD3.X R5, PT, PT, R10, UR11, RZ, P1, !PT ;  /* 0x0000000b0a057c10 */ /* 0x000fca0008ffe4ff */
[----:B------:R-:W2:Y:S01]  /*04a0*/  LDG.E.CONSTANT R4, desc[UR4][R4.64] ;  /* 0x0000000404047981 */ /* 0x000ea2000c1e9900 */
[----:B------:R-:W-:Y:S01]  /*04b0*/  MOV R7, 0x3bbb989d ;  /* 0x3bbb989d00077802 */ /* 0x000fe20000000f00 */
[----:B01----:R-:W-:Y:S01]  /*04c0*/  IMAD.MOV.U32 R9, RZ, RZ, 0x437c0000 ;  /* 0x437c0000ff097424 */ /* 0x003fe200078e00ff */
[----:B------:R-:W-:-:S03]  /*04d0*/  IADD3 R6, P1, PT, R6, UR8, RZ ;  /* 0x0000000806067c10 */ /* 0x000fc6000ff3e0ff */
        /* <DEDUP_REMOVED lines=10> */
.L_x_491:
[----:B------:R-:W-:Y:S05]  /*0580*/  BSYNC.RECONVERGENT B0 ;  /* 0x0000000000007941 */ /* 0x000fea0003800200 */
.L_x_490:
[----:B------:R-:W-:Y:S05]  /*0590*/  @P0 EXIT ;  /* 0x000000000000094d */ /* 0x000fea0003800000 */
[----:B------:R-:W3:Y:S01]  /*05a0*/  LDCU.128 UR8, c[0x0][0x380] ;  /* 0x00007000ff0877ac */ /* 0x000ee20008000c00 */
[C---:B------:R-:W-:Y:S01]  /*05b0*/  IMAD.SHL.U32 R4, R0.reuse, 0x4, RZ ;  /* 0x0000000400047824 */ /* 0x040fe200078e00ff */
[----:B01----:R-:W-:-:S04]  /*05c0*/  SHF.L.U64.HI R8, R0, 0x2, R3 ;  /* 0x0000000200087819 */ /* 0x003fc80000010203 */
[----:B---3--:R-:W-:-:S04]  /*05d0*/  IADD3 R2, P0, PT, R4, UR10, RZ ;  /* 0x0000000a04027c10 */ /* 0x008fc8000ff1e0ff */
[----:B------:R-:W-:-:S05]  /*05e0*/  IADD3.X R3, PT, PT, R8, UR11, RZ, P0, !PT ;  /* 0x0000000b08037c10 */ /* 0x000fca00087fe4ff */
[----:B------:R-:W3:Y:S01]  /*05f0*/  LDG.E.CONSTANT R2, desc[UR4][R2.64] ;  /* 0x0000000402027981 */ /* 0x000ee2000c1e9900 */
[----:B------:R-:W-:Y:S02]  /*0600*/  HFMA2 R5, -RZ, RZ, 0.96630859375, -0.0022525787353515625 ;  /* 0x3bbb989dff057431 */ /* 0x000fe400000001ff */
[----:B--2---:R-:W-:Y:S01]  /*0610*/  IMAD.MOV.U32 R7, RZ, RZ, 0x437c0000 ;  /* 0x437c0000ff077424 */ /* 0x004fe200078e00ff */
[----:B------:R-:W-:Y:S02]  /*0620*/  IADD3 R4, P0, PT, R4, UR8, RZ ;  /* 0x0000000804047c10 */ /* 0x000fe4000ff1e0ff */
[----:B---3--:R-:W-:-:S04]  /*0630*/  FFMA.SAT R0, R2, R5, 0.5 ;  /* 0x3f00000002007423 */ /* 0x008fc80000002005 */
        /* <DEDUP_REMOVED lines=8> */
[----:B------:R-:W-:Y:S01]  /*06c0*/  STG.E desc[UR4][R4.64], R7 ;  /* 0x0000000704007986 */ /* 0x000fe2000c101904 */
[----:B------:R-:W-:Y:S05]  /*06d0*/  EXIT ;  /* 0x000000000000794d */ /* 0x000fea0003800000 */
.L_x_492:
        /* <DEDUP_REMOVED lines=10> */
.L_x_1140:


//--------------------- .text.abs_float_kernel    --------------------------
	.section	.text.abs_float_kernel,"ax",@progbits
	.align	128
        .global         abs_float_kernel
        .type           abs_float_kernel,@function
        .size           abs_float_kernel,(.L_x_1141 - abs_float_kernel)
        .other          abs_float_kernel,@"STO_CUDA_ENTRY STV_DEFAULT"
abs_float_kernel:
.text.abs_float_kernel:
        /* <DEDUP_REMOVED lines=50> */
[----:B---3--:R-:W-:Y:S01]  /*0320*/  @!P0 FADD R3, |R6|, -RZ ;  /* 0x800000ff06038221 */ /* 0x008fe20000000200 */
[----:B----4-:R-:W-:-:S04]  /*0330*/  @!P1 FADD R5, |R4|, -RZ ;  /* 0x800000ff04059221 */ /* 0x010fc80000000200 */
[----:B------:R0:W-:Y:S01]  /*0340*/  @!P0 STG.E desc[UR4][R18.64], R3 ;  /* 0x0000000312008986 */ /* 0x0001e2000c101904 */
[----:B------:R-:W-:-:S03]  /*0350*/  @!P2 FADD R9, |R2|, -RZ ;  /* 0x800000ff0209a221 */ /* 0x000fc60000000200 */
        /* <DEDUP_REMOVED lines=11> */
[----:B--2---:R-:W-:-:S05]  /*0410*/  FADD R7, |R2|, -RZ ;  /* 0x800000ff02077221 */ /* 0x004fca0000000200 */
[----:B------:R-:W-:Y:S01]  /*0420*/  STG.E desc[UR4][R4.64], R7 ;  /* 0x0000000704007986 */ /* 0x000fe2000c101904 */
[----:B------:R-:W-:Y:S05]  /*0430*/  EXIT ;  /* 0x000000000000794d */ /* 0x000fea0003800000 */
.L_x_493:
        /* <DEDUP_REMOVED lines=12> */
.L_x_1141:


//--------------------- .text.neg_float_kernel    --------------------------
	.section	.text.neg_float_kernel,"ax",@progbits
	.align	128
        .global         neg_float_kernel
        .type           neg_float_kernel,@function
        .size           neg_float_kernel,(.L_x_1142 - neg_float_kernel)
        .other          neg_float_kernel,@"STO_CUDA_ENTRY STV_DEFAULT"
neg_float_kernel:
.text.neg_float_kernel:
        /* <DEDUP_REMOVED lines=50> */
[----:B---3--:R-:W-:Y:S01]  /*0320*/  @!P0 FADD R3, -R6, -RZ ;  /* 0x800000ff06038221 */ /* 0x008fe20000000100 */
[----:B----4-:R-:W-:-:S04]  /*0330*/  @!P1 FADD R5, -R4, -RZ ;  /* 0x800000ff04059221 */ /* 0x010fc80000000100 */
[----:B------:R0:W-:Y:S01]  /*0340*/  @!P0 STG.E desc[UR4][R18.64], R3 ;  /* 0x0000000312008986 */ /* 0x0001e2000c101904 */
[----:B------:R-:W-:-:S03]  /*0350*/  @!P2 FADD R9, -R2, -RZ ;  /* 0x800000ff0209a221 */ /* 0x000fc60000000100 */
        /* <DEDUP_REMOVED lines=11> */
[----:B--2---:R-:W-:-:S05]  /*0410*/  FADD R7, -R2, -RZ ;  /* 0x800000ff02077221 */ /* 0x004fca0000000100 */
[----:B------:R-:W-:Y:S01]  /*0420*/  STG.E desc[UR4][R4.64], R7 ;  /* 0x0000000704007986 */ /* 0x000fe2000c101904 */
[----:B------:R-:W-:Y:S05]  /*0430*/  EXIT ;  /* 0x000000000000794d */ /* 0x000fea0003800000 */
.L_x_494:
        /* <DEDUP_REMOVED lines=12> */
.L_x_1142:


//--------------------- .text.unary_float_kernel  --------------------------
	.section	.text.unary_float_kernel,"ax",@progbits
	.align	128
        .global         unary_float_kernel
        .type           unary_float_kernel,@function
        .size           unary_float_kernel,(.L_x_1116 - unary_float_kernel)
        .other          unary_float_kernel,@"STO_CUDA_ENTRY STV_DEFAULT"
unary_float_kernel:
.text.unary_float_kernel:
        /* <DEDUP_REMOVED lines=19> */
[----:B------:R0:W5:Y:S01]  /*0130*/  LDG.E.CONSTANT R0, desc[UR6][R10.64] ;  /* 0x000000060a007981 */ /* 0x000162000c1e9900 */
[----:B-1----:R-:W-:Y:S01]  /*0140*/  ISETP.GT.AND P0, PT, R4, 0x22, PT ;  /* 0x000000220400780c */ /* 0x002fe20003f04270 */
[----:B------:R-:W-:-:S12]  /*0150*/  BSSY.RECONVERGENT B0, `(.L_x_497) ;  /* 0x000066b000007945 */ /* 0x000fd80003800200 */
[----:B0-----:R-:W-:Y:S05]  /*0160*/  @P0 BRA `(.L_x_498) ;  /* 0x0000002c003c0947 */ /* 0x001fea0003800000 */
        /* <DEDUP_REMOVED lines=9> */
[----:B-----5:R-:W-:-:S12]  /*0200*/  IMAD.MOV.U32 R5, RZ, RZ, R0 ;  /* 0x000000ffff057224 */ /* 0x020fd800078e0000 */
[----:B------:R-:W-:Y:S05]  /*0210*/  @P0 BRA `(.L_x_503) ;  /* 0x0000006400780947 */ /* 0x000fea0003800000 */
[----:B------:R-:W-:Y:S01]  /*0220*/  FADD R5, |R0|, -RZ ;  /* 0x800000ff00057221 */ /* 0x000fe20000000200 */
[----:B------:R-:W-:Y:S06]  /*0230*/  BRA `(.L_x_503) ;  /* 0x0000006400707947 */ /* 0x000fec0003800000 */
.L_x_502:
[----:B-----5:R-:W-:Y:S01]  /*0240*/  FADD R5, -R0, -RZ ;  /* 0x800000ff00057221 */ /* 0x020fe20000000100 */
[----:B------:R-:W-:Y:S06]  /*0250*/  BRA `(.L_x_503) ;  /* 0x0000006400687947 */ /* 0x000fec0003800000 */
.L_x_501:
[----:B------:R-:W-:-:S04]  /*0260*/  MOV R5, 0xfffffffe ;  /* 0xfffffffe00057802 */ /* 0x000fc80000000f00 */
[----:B------:R-:W-:-:S04]  /*0270*/  VIADDMNMX.U32 R5, R4, R5, 0x9, PT ;  /* 0x0000000904057446 */ /* 0x000fc80003800005 */
[----:B------:R-:W-:-:S04]  /*0280*/  SHF.L.U32 R5, R5, 0x2, RZ ;  /* 0x0000000205057819 */ /* 0x000fc800000006ff */
[----:B------:R-:W0:Y:S02]  /*0290*/  LDC R10, c[0x2][R5] ;  /* 0x00800000050a7b82 */ /* 0x000e240000000800 */
[----:B0-----:R-:W-:-:S04]  /*02a0*/  SHF.R.S32.HI R11, RZ, 0x1f, R10 ;  /* 0x0000001fff0b7819 */ /* 0x001fc8000001140a */
.L_x_935:
[----:B------:R-:W-:Y:S05]  /*02b0*/  BRX R10 -0x2c0                                                           (*"BRANCH_TARGETS .L_x_936,.L_x_937,.L_x_944"*) ;  /* 0xfffffffc0a507949 */ /* 0x000fea000383ffff */
.L_x_937:
[----:B------:R-:W-:Y:S02]  /*02c0*/  ISETP.NE.AND P0, PT, R4, 0xb, PT ;  /* 0x0000000b0400780c */ /* 0x000fe40003f05270 */
[----:B-----5:R-:W-:-:S11]  /*02d0*/  MOV R5, R0 ;  /* 0x0000000000057202 */ /* 0x020fd60000000f00 */
[----:B------:R-:W-:Y:S05]  /*02e0*/  @P0 BRA `(.L_x_503) ;  /* 0x0000006400440947 */ /* 0x000fea0003800000 */
[C---:B------:R-:W-:Y:S01]  /*02f0*/  FMUL R5, R0.reuse, 0.5 ;  /* 0x3f00000000057820 */ /* 0x040fe20000400000 */
[----:B------:R-:W-:-:S04]  /*0300*/  FSETP.GEU.AND P0, PT, R0, -126, PT ;  /* 0xc2fc00000000780b */ /* 0x000fc80003f0e000 */
[----:B------:R-:W-:-:S04]  /*0310*/  FSEL R0, R5, R0, !P0 ;  /* 0x0000000005007208 */ /* 0x000fc80004000000 */
[----:B------:R-:W0:Y:S05]  /*0320*/  MUFU.EX2 R5, R0 ;  /* 0x0000000000057308 */ /* 0x000e2a0000000800 */
[----:B0-----:R-:W-:Y:S01]  /*0330*/  @!P0 FMUL R5, R5, R5 ;  /* 0x0000000505058220 */ /* 0x001fe20000400000 */
[----:B------:R-:W-:Y:S06]  /*0340*/  BRA `(.L_x_503) ;  /* 0x00000064002c7947 */ /* 0x000fec0003800000 */
.L_x_936:
[C---:B-----5:R-:W-:Y:S01]  /*0350*/  FSETP.GT.AND P0, PT, R0.reuse, RZ, PT ;  /* 0x000000ff0000720b */ /* 0x060fe20003f04000 */
[----:B------:R-:W-:Y:S01]  /*0360*/  IMAD.MOV.U32 R5, RZ, RZ, RZ ;  /* 0x000000ffff057224 */ /* 0x000fe200078e00ff */
[----:B------:R-:W-:Y:S02]  /*0370*/  FSETP.GEU.AND P1, PT, R0, RZ, PT ;  /* 0x000000ff0000720b */ /* 0x000fe40003f2e000 */
[----:B------:R-:W-:-:S09]  /*0380*/  SEL R0, RZ, 0x1, !P0 ;  /* 0x00000001ff007807 */ /* 0x000fd20004000000 */
[----:B------:R-:W-:Y:S02]  /*0390*/  @!P0 IADD3 R5, PT, PT, RZ, -0x1, RZ ;  /* 0xffffffffff058810 */ /* 0x000fe40007ffe0ff */
[----:B------:R-:W-:-:S04]  /*03a0*/  @P1 IADD3 R5, PT, PT, R0, RZ, RZ ;  /* 0x000000ff00051210 */ /* 0x000fc80007ffe0ff */
[----:B------:R-:W-:Y:S01]  /*03b0*/  I2FP.F32.S32 R5, R5 ;  /* 0x0000000500057245 */ /* 0x000fe20000201400 */
[----:B------:R-:W-:Y:S06]  /*03c0*/  BRA `(.L_x_503) ;  /* 0x00000064000c7947 */ /* 0x000fec0003800000 */
.L_x_944:
[----:B------:R-:W-:Y:S02]  /*03d0*/  HFMA2 R5, -RZ, RZ, 0.96630859375, -0.0022525787353515625 ;  /* 0x3bbb989dff057431 */ /* 0x000fe400000001ff */
[----:B------:R-:W-:-:S03]  /*03e0*/  IMAD.MOV.U32 R9, RZ, RZ, 0x437c0000 ;  /* 0x437c0000ff097424 */ /* 0x000fc600078e00ff */
[----:B-----5:R-:W-:-:S04]  /*03f0*/  FFMA.SAT R4, R0, R5, 0.5 ;  /* 0x3f00000000047423 */ /* 0x020fc80000002005 */
        /* <DEDUP_REMOVED lines=8> */
.L_x_500:
[----:B------:R-:W-:-:S13]  /*0480*/  ISETP.GT.AND P0, PT, R4, 0xd, PT ;  /* 0x0000000d0400780c */ /* 0x000fda0003f04270 */
[----:B------:R-:W-:Y:S05]  /*0490*/  @P0 BRA `(.L_x_504) ;  /* 0x0000000000fc0947 */ /* 0x000fea0003800000 */
[----:B------:R-:W-:-:S13]  /*04a0*/  ISETP.NE.AND P0, PT, R4, 0xc, PT ;  /* 0x0000000c0400780c */ /* 0x000fda0003f05270 */
[----:B------:R-:W-:Y:S05]  /*04b0*/  @!P0 BRA `(.L_x_505) ;  /* 0x00000000007c8947 */ /* 0x000fea0003800000 */
[----:B------:R-:W-:Y:S02]  /*04c0*/  ISETP.NE.AND P0, PT, R4, 0xd, PT ;  /* 0x0000000d0400780c */ /* 0x000fe40003f05270 */
[----:B-----5:R-:W-:-:S11]  /*04d0*/  MOV R5, R0 ;  /* 0x0000000000057202 */ /* 0x020fd60000000f00 */
        /* <DEDUP_REMOVED lines=29> */
.L_x_505:
[C---:B-----5:R-:W-:Y:S01]  /*06b0*/  FMUL R4, R0.reuse, 1.4426950216293334961 ;  /* 0x3fb8aa3b00047820 */ /* 0x060fe20000400000 */
        /* <DEDUP_REMOVED lines=29> */
.L_x_504:
[----:B------:R-:W-:-:S05]  /*0890*/  IMAD.MOV.U32 R5, RZ, RZ, -0xe ;  /* 0xfffffff2ff057424 */ /* 0x000fca00078e00ff */
[----:B------:R-:W-:-:S04]  /*08a0*/  VIADDMNMX.U32 R5, R4, R5, 0x2, PT ;  /* 0x0000000204057446 */ /* 0x000fc80003800005 */
[----:B------:R-:W-:-:S04]  /*08b0*/  SHF.L.U32 R5, R5, 0x2, RZ ;  /* 0x0000000205057819 */ /* 0x000fc800000006ff */
[----:B------:R-:W0:Y:S02]  /*08c0*/  LDC R10, c[0x2][R5+0x28] ;  /* 0x00800a00050a7b82 */ /* 0x000e240000000800 */
[----:B0-----:R-:W-:-:S04]  /*08d0*/  SHF.R.S32.HI R11, RZ, 0x1f, R10 ;  /* 0x0000001fff0b7819 */ /* 0x001fc8000001140a */
.L_x_946:
[----:B------:R-:W-:Y:S05]  /*08e0*/  BRX R10 -0x8f0                                                           (*"BRANCH_TARGETS .L_x_947,.L_x_948,.L_x_949"*) ;  /* 0xfffffff40ac47949 */ /* 0x000fea000383ffff */
.L_x_949:
[----:B------:R-:W-:Y:S02]  /*08f0*/  ISETP.NE.AND P0, PT, R4, 0x10, PT ;  /* 0x000000100400780c */ /* 0x000fe40003f05270 */
[----:B-----5:R-:W-:-:S11]  /*0900*/  MOV R5, R0 ;  /* 0x0000000000057202 */ /* 0x020fd60000000f00 */
        /* <DEDUP_REMOVED lines=31> */
.L_x_947:
[C---:B-----5:R-:W-:Y:S01]  /*0b00*/  FMUL R5, R0.reuse, 8388608 ;  /* 0x4b00000000057820 */ /* 0x060fe20000400000 */
        /* <DEDUP_REMOVED lines=29> */
.L_x_948:
[C---:B-----5:R-:W-:Y:S01]  /*0ce0*/  FMUL R5, R0.reuse, 8388608 ;  /* 0x4b00000000057820 */ /* 0x060fe20000400000 */
        /* <DEDUP_REMOVED lines=28> */
.L_x_499:
[----:B------:R-:W-:-:S13]  /*0eb0*/  ISETP.GT.AND P0, PT, R4, 0x1d, PT ;  /* 0x0000001d0400780c */ /* 0x000fda0003f04270 */
[----:B------:R-:W-:Y:S05]  /*0ec0*/  @P0 BRA `(.L_x_506) ;  /* 0x00000004001c0947 */ /* 0x000fea0003800000 */
[----:B------:R-:W-:-:S13]  /*0ed0*/  ISETP.GT.AND P0, PT, R4, 0x15, PT ;  /* 0x000000150400780c */ /* 0x000fda0003f04270 */
[----:B------:R-:W-:Y:S05]  /*0ee0*/  @P0 BRA `(.L_x_507) ;  /* 0x0000000000680947 */ /* 0x000fea0003800000 */
[----:B------:R-:W-:-:S13]  /*0ef0*/  ISETP.NE.AND P0, PT, R4, 0x14, PT ;  /* 0x000000140400780c */ /* 0x000fda0003f05270 */
[----:B------:R-:W-:Y:S05]  /*0f00*/  @!P0 BRA `(.L_x_508) ;  /* 0x0000000000248947 */ /* 0x000fea0003800000 */
[----:B------:R-:W-:Y:S01]  /*0f10*/  ISETP.NE.AND P0, PT, R4, 0x15, PT ;  /* 0x000000150400780c */ /* 0x000fe20003f05270 */
[----:B-----5:R-:W-:-:S12]  /*0f20*/  IMAD.MOV.U32 R5, RZ, RZ, R0 ;  /* 0x000000ffff057224 */ /* 0x020fd800078e0000 */
[----:B------:R-:W-:Y:S05]  /*0f30*/  @P0 BRA `(.L_x_503) ;  /* 0x0000005800300947 */ /* 0x000fea0003800000 */
[C---:B------:R-:W-:Y:S01]  /*0f40*/  FMUL R5, R0.reuse, 16777216 ;  /* 0x4b80000000057820 */ /* 0x040fe20000400000 */
[----:B------:R-:W-:-:S04]  /*0f50*/  FSETP.GEU.AND P0, PT, |R0|, 1.175494350822287508e-38, PT ;  /* 0x008000000000780b */ /* 0x000fc80003f0e200 */
[----:B------:R-:W-:-:S04]  /*0f60*/  FSEL R0, R5, R0, !P0 ;  /* 0x0000000005007208 */ /* 0x000fc80004000000 */
[----:B------:R-:W0:Y:S05]  /*0f70*/  MUFU.RSQ R5, R0 ;  /* 0x0000000000057308 */ /* 0x000e2a0000001400 */
[----:B0-----:R-:W-:Y:S01]  /*0f80*/  @!P0 FMUL R5, R5, 4096 ;  /* 0x4580000005058820 */ /* 0x001fe20000400000 */
[----:B------:R-:W-:Y:S06]  /*0f90*/  BRA `(.L_x_503) ;  /* 0x0000005800187947 */ /* 0x000fec0003800000 */
.L_x_508:
[----:B-----5:R-:W-:Y:S01]  /*0fa0*/  IADD3 R4, PT, PT, R0, -0xd000000, RZ ;  /* 0xf300000000047810 */ /* 0x020fe20007ffe0ff */
[----:B------:R0:W1:Y:S01]  /*0fb0*/  MUFU.RSQ R5, R0 ;  /* 0x0000000000057308 */ /* 0x0000620000001400 */
[----:B------:R-:W-:Y:S02]  /*0fc0*/  BSSY.RECONVERGENT B2, `(.L_x_509) ;  /* 0x000000b000027945 */ /* 0x000fe40003800200 */
[----:B------:R-:W-:-:S13]  /*0fd0*/  ISETP.GT.U32.AND P0, PT, R4, 0x727fffff, PT ;  /* 0x727fffff0400780c */ /* 0x000fda0003f04070 */
[----:B0-----:R-:W-:Y:S05]  /*0fe0*/  @!P0 BRA `(.L_x_510) ;  /* 0x0000000000108947 */ /* 0x001fea0003800000 */
[----:B------:R-:W-:-:S07]  /*0ff0*/  MOV R4, 0x1010 ;  /* 0x0000101000047802 */ /* 0x000fce0000000f00 */
[----:B-1----:R-:W-:Y:S05]  /*1000*/  CALL.REL.NOINC `($__internal_8_$__cuda_sm20_sqrt_rn_f32_slowpath) ;  /* 0x0000019000fc7944 */ /* 0x002fea0003c00000 */
[----:B------:R-:W-:Y:S01]  /*1010*/  MOV R5, R21 ;  /* 0x0000001500057202 */ /* 0x000fe20000000f00 */
[----:B------:R-:W-:Y:S06]  /*1020*/  BRA `(.L_x_511) ;  /* 0x0000000000107947 */ /* 0x000fec0003800000 */
.L_x_510:
[----:B-1----:R-:W-:Y:S01]  /*1030*/  FMUL.FTZ R9, R0, R5 ;  /* 0x0000000500097220 */ /* 0x002fe20000410000 */
[----:B------:R-:W-:-:S03]  /*1040*/  FMUL.FTZ R5, R5, 0.5 ;  /* 0x3f00000005057820 */ /* 0x000fc60000410000 */
[----:B------:R-:W-:-:S04]  /*1050*/  FFMA R0, -R9, R9, R0 ;  /* 0x0000000909007223 */ /* 0x000fc80000000100 */
[----:B------:R-:W-:-:S07]  /*1060*/  FFMA R5, R0, R5, R9 ;  /* 0x0000000500057223 */ /* 0x000fce0000000009 */
.L_x_511:
[----:B------:R-:W-:Y:S05]  /*1070*/  BSYNC.RECONVERGENT B2 ;  /* 0x0000000000027941 */ /* 0x000fea0003800200 */
.L_x_509:
[----:B------:R-:W-:Y:S05]  /*1080*/  BRA `(.L_x_503) ;  /* 0x0000005400dc7947 */ /* 0x000fea0003800000 */
.L_x_507:
[----:B------:R-:W-:-:S04]  /*1090*/  MOV R5, 0xffffffea ;  /* 0xffffffea00057802 */ /* 0x000fc80000000f00 */
[----:B------:R-:W-:-:S05]  /*10a0*/  VIADDMNMX.U32 R5, R4, R5, 0x2, PT ;  /* 0x0000000204057446 */ /* 0x000fca0003800005 */
[----:B------:R-:W-:-:S04]  /*10b0*/  IMAD.SHL.U32 R5, R5, 0x4, RZ ;  /* 0x0000000405057824 */ /* 0x000fc800078e00ff */
[----:B------:R-:W0:Y:S02]  /*10c0*/  LDC R10, c[0x2][R5+0x34] ;  /* 0x00800d00050a7b82 */ /* 0x000e240000000800 */
[----:B0-----:R-:W-:-:S04]  /*10d0*/  SHF.R.S32.HI R11, RZ, 0x1f, R10 ;  /* 0x0000001fff0b7819 */ /* 0x001fc8000001140a */
.L_x_950:
[----:B------:R-:W-:Y:S05]  /*10e0*/  BRX R10 -0x10f0                                                          (*"BRANCH_TARGETS .L_x_951,.L_x_952,.L_x_953"*) ;  /* 0xffffffec0ac47949 */ /* 0x000fea000383ffff */
.L_x_953:
[----:B------:R-:W-:Y:S02]  /*10f0*/  ISETP.NE.AND P0, PT, R4, 0x18, PT ;  /* 0x000000180400780c */ /* 0x000fe40003f05270 */
[----:B-----5:R-:W-:-:S11]  /*1100*/  MOV R5, R0 ;  /* 0x0000000000057202 */ /* 0x020fd60000000f00 */
[----:B------:R-:W-:Y:S05]  /*1110*/  @P0 BRA `(.L_x_503) ;  /* 0x0000005400b80947 */ /* 0x000fea0003800000 */
[----:B------:R-:W-:Y:S01]  /*1120*/  IADD3 R4, PT, PT, R0, 0x1800000, RZ ;  /* 0x0180000000047810 */ /* 0x000fe20007ffe0ff */
[----:B------:R-:W-:Y:S03]  /*1130*/  BSSY.RECONVERGENT B3, `(.L_x_512) ;  /* 0x000000c000037945 */ /* 0x000fe60003800200 */
[----:B------:R-:W-:-:S04]  /*1140*/  LOP3.LUT R4, R4, 0x7f800000, RZ, 0xc0, !PT ;  /* 0x7f80000004047812 */ /* 0x000fc800078ec0ff */
[----:B------:R-:W-:-:S13]  /*1150*/  ISETP.GT.U32.AND P0, PT, R4, 0x1ffffff, PT ;  /* 0x01ffffff0400780c */ /* 0x000fda0003f04070 */
[----:B------:R-:W-:Y:S05]  /*1160*/  @P0 BRA `(.L_x_513) ;  /* 0x0000000000100947 */ /* 0x000fea0003800000 */
[----:B------:R-:W-:-:S07]  /*1170*/  MOV R14, 0x1190 ;  /* 0x00001190000e7802 */ /* 0x000fce0000000f00 */
[----:B------:R-:W-:Y:S05]  /*1180*/  CALL.REL.NOINC `($__internal_7_$__cuda_sm20_rcp_rn_f32_slowpath) ;  /* 0x0000018c00c47944 */ /* 0x000fea0003c00000 */
[----:B------:R-:W-:Y:S01]  /*1190*/  MOV R5, R21 ;  /* 0x0000001500057202 */ /* 0x000fe20000000f00 */
[----:B------:R-:W-:Y:S06]  /*11a0*/  BRA `(.L_x_514) ;  /* 0x0000000000107947 */ /* 0x000fec0003800000 */
.L_x_513:
[----:B------:R-:W0:Y:S02]  /*11b0*/  MUFU.RCP R5, R0 ;  /* 0x0000000000057308 */ /* 0x000e240000001000 */
[----:B0-----:R-:W-:-:S04]  /*11c0*/  FFMA R4, R0, R5, -1 ;  /* 0xbf80000000047423 */ /* 0x001fc80000000005 */
[----:B------:R-:W-:-:S04]  /*11d0*/  FADD.FTZ R4, -R4, -RZ ;  /* 0x800000ff04047221 */ /* 0x000fc80000010100 */
[----:B------:R-:W-:-:S07]  /*11e0*/  FFMA R5, R5, R4, R5 ;  /* 0x0000000405057223 */ /* 0x000fce0000000005 */
.L_x_514:
[----:B------:R-:W-:Y:S05]  /*11f0*/  BSYNC.RECONVERGENT B3 ;  /* 0x0000000000037941 */ /* 0x000fea0003800200 */
.L_x_512:
[----:B------:R-:W-:Y:S05]  /*1200*/  BRA `(.L_x_503) ;  /* 0x00000054007c7947 */ /* 0x000fea0003800000 */
.L_x_951:
[C---:B-----5:R-:W-:Y:S01]  /*1210*/  FMUL R5, |R0|.reuse, 16777216 ;  /* 0x4b80000000057820 */ /* 0x060fe20000400200 */
        /* <DEDUP_REMOVED lines=16> */
.L_x_952:
[----:B-----5:R-:W-:Y:S01]  /*1320*/  FMUL R5, R0, R0 ;  /* 0x0000000000057220 */ /* 0x020fe20000400000 */
[----:B------:R-:W-:Y:S06]  /*1330*/  BRA `(.L_x_503) ;  /* 0x0000005400307947 */ /* 0x000fec0003800000 */
.L_x_506:
[----:B------:R-:W-:-:S13]  /*1340*/  ISETP.GT.AND P0, PT, R4, 0x1f, PT ;  /* 0x0000001f0400780c */ /* 0x000fda0003f04270 */
[----:B------:R-:W-:Y:S05]  /*1350*/  @P0 BRA `(.L_x_515) ;  /* 0x0000000c00ec0947 */ /* 0x000fea0003800000 */
[----:B------:R-:W-:-:S13]  /*1360*/  ISETP.NE.AND P0, PT, R4, 0x1e, PT ;  /* 0x0000001e0400780c */ /* 0x000fda0003f05270 */
[----:B------:R-:W-:Y:S05]  /*1370*/  @!P0 BRA `(.L_x_516) ;  /* 0x0000000400fc8947 */ /* 0x000fea0003800000 */
[----:B------:R-:W-:Y:S01]  /*1380*/  ISETP.NE.AND P0, PT, R4, 0x1f, PT ;  /* 0x0000001f0400780c */ /* 0x000fe20003f05270 */
[----:B-----5:R-:W-:-:S12]  /*1390*/  IMAD.MOV.U32 R5, RZ, RZ, R0 ;  /* 0x000000ffff057224 */ /* 0x020fd800078e0000 */
        /* <DEDUP_REMOVED lines=21> */
.L_x_519:
        /* <DEDUP_REMOVED lines=65> */
.L_x_521:
[----:B------:R-:W-:Y:S05]  /*1900*/  BSYNC.RECONVERGENT B3 ;  /* 0x0000000000037941 */ /* 0x000fea0003800200 */
.L_x_520:
        /* <DEDUP_REMOVED lines=18> */
.L_x_518:
[----:B------:R-:W-:Y:S05]  /*1a30*/  BSYNC.RECONVERGENT B2 ;  /* 0x0000000000027941 */ /* 0x000fea0003800200 */
.L_x_517:
        /* <DEDUP_REMOVED lines=19> */
.L_x_516:
[C---:B-----5:R-:W-:Y:S01]  /*1b70*/  FMUL R14, R0.reuse, 0.63661974668502807617 ;  /* 0x3f22f983000e7820 */ /* 0x060fe20000400000 */
        /* <DEDUP_REMOVED lines=18> */
.L_x_524:
        /* <DEDUP_REMOVED lines=65> */
.L_x_526:
[----:B------:R-:W-:Y:S05]  /*20b0*/  BSYNC.RECONVERGENT B3 ;  /* 0x0000000000037941 */ /* 0x000fea0003800200 */
.L_x_525:
        /* <DEDUP_REMOVED lines=18> */
.L_x_523:
[----:B------:R-:W-:Y:S05]  /*21e0*/  BSYNC.RECONVERGENT B2 ;  /* 0x0000000000027941 */ /* 0x000fea0003800200 */
.L_x_522:
        /* <DEDUP_REMOVED lines=18> */
.L_x_515:
[----:B------:R-:W-:-:S05]  /*2310*/  IMAD.MOV.U32 R5, RZ, RZ, -0x20 ;  /* 0xffffffe0ff057424 */ /* 0x000fca00078e00ff */
[----:B------:R-:W-:-:S04]  /*2320*/  VIADDMNMX.U32 R5, R4, R5, 0x2, PT ;  /* 0x0000000204057446 */ /* 0x000fc80003800005 */
[----:B------:R-:W-:-:S04]  /*2330*/  SHF.L.U32 R5, R5, 0x2, RZ ;  /* 0x0000000205057819 */ /* 0x000fc800000006ff */
[----:B------:R-:W0:Y:S02]  /*2340*/  LDC R10, c[0x2][R5+0x40] ;  /* 0x00801000050a7b82 */ /* 0x000e240000000800 */
[----:B0-----:R-:W-:-:S04]  /*2350*/  SHF.R.S32.HI R11, RZ, 0x1f, R10 ;  /* 0x0000001fff0b7819 */ /* 0x001fc8000001140a */
.L_x_954:
[----:B------:R-:W-:Y:S05]  /*2360*/  BRX R10 -0x2370                                                          (*"BRANCH_TARGETS .L_x_955,.L_x_956,.L_x_957"*) ;  /* 0xffffffdc0a247949 */ /* 0x000fea000383ffff */
.L_x_957:
[----:B------:R-:W-:Y:S02]  /*2370*/  ISETP.NE.AND P0, PT, R4, 0x22, PT ;  /* 0x000000220400780c */ /* 0x000fe40003f05270 */
[----:B-----5:R-:W-:-:S11]  /*2380*/  MOV R5, R0 ;  /* 0x0000000000057202 */ /* 0x020fd60000000f00 */
        /* <DEDUP_REMOVED lines=28> */
.L_x_955:
        /* <DEDUP_REMOVED lines=19> */
.L_x_529:
        /* <DEDUP_REMOVED lines=65> */
.L_x_531:
[----:B------:R-:W-:Y:S05]  /*2a90*/  BSYNC.RECONVERGENT B3 ;  /* 0x0000000000037941 */ /* 0x000fea0003800200 */
.L_x_530:
        /* <DEDUP_REMOVED lines=18> */
.L_x_528:
[----:B------:R-:W-:Y:S05]  /*2bc0*/  BSYNC.RECONVERGENT B2 ;  /* 0x0000000000027941 */ /* 0x000fea0003800200 */
.L_x_527:
        /* <DEDUP_REMOVED lines=15> */
.L_x_956:
[----:B------:R-:W-:Y:S02]  /*2cc0*/  MOV R5, 0x3f000000 ;  /* 0x3f00000000057802 */ /* 0x000fe40000000f00 */
[C---:B-----5:R-:W-:Y:S02]  /*2cd0*/  FSETP.NEU.AND P0, PT, |R0|.reuse, 1, PT ;  /* 0x3f8000000000780b */ /* 0x060fe40003f0d200 */
        /* <DEDUP_REMOVED lines=24> */
.L_x_498:
        /* <DEDUP_REMOVED lines=37> */
.L_x_535:
[----:B-----5:R-:W0:Y:S01]  /*30b0*/  MUFU.RCP R5, |R0| ;  /* 0x4000000000057308 */ /* 0x020e220000001000 */
        /* <DEDUP_REMOVED lines=19> */
.L_x_534:
[----:B------:R-:W-:-:S04]  /*31f0*/  MOV R5, 0xffffffd7 ;  /* 0xffffffd700057802 */ /* 0x000fc80000000f00 */
[----:B------:R-:W-:-:S04]  /*3200*/  VIADDMNMX.U32 R5, R4, R5, 0x2, PT ;  /* 0x0000000204057446 */ /* 0x000fc80003800005 */
[----:B------:R-:W-:-:S04]  /*3210*/  SHF.L.U32 R5, R5, 0x2, RZ ;  /* 0x0000000205057819 */ /* 0x000fc800000006ff */
[----:B------:R-:W0:Y:S02]  /*3220*/  LDC R10, c[0x2][R5+0x4c] ;  /* 0x00801300050a7b82 */ /* 0x000e240000000800 */
[----:B0-----:R-:W-:-:S04]  /*3230*/  SHF.R.S32.HI R11, RZ, 0x1f, R10 ;  /* 0x0000001fff0b7819 */ /* 0x001fc8000001140a */
.L_x_958:
[----:B------:R-:W-:Y:S05]  /*3240*/  BRX R10 -0x3250                                                          (*"BRANCH_TARGETS .L_x_959,.L_x_960,.L_x_961"*) ;  /* 0xffffffcc0a6c7949 */ /* 0x000fea000383ffff */
.L_x_961:
[----:B------:R-:W-:Y:S01]  /*3250*/  ISETP.NE.AND P0, PT, R4, 0x2b, PT ;  /* 0x0000002b0400780c */ /* 0x000fe20003f05270 */
[----:B-----5:R-:W-:-:S12]  /*3260*/  IMAD.MOV.U32 R5, RZ, RZ, R0 ;  /* 0x000000ffff057224 */ /* 0x020fd800078e0000 */
        /* <DEDUP_REMOVED lines=42> */
.L_x_959:
[----:B-----5:R-:W-:Y:S01]  /*3510*/  FMUL R4, |R0|, 1.4426950216293334961 ;  /* 0x3fb8aa3b00047820 */ /* 0x020fe20000400200 */
        /* <DEDUP_REMOVED lines=16> */
.L_x_960:
[C---:B-----5:R-:W-:Y:S01]  /*3620*/  FMUL R4, |R0|.reuse, 2.8853900432586669922 ;  /* 0x4038aa3b00047820 */ /* 0x060fe20000400200 */
        /* <DEDUP_REMOVED lines=17> */
.L_x_533:
[----:B------:R-:W-:-:S13]  /*3740*/  ISETP.GT.AND P0, PT, R4, 0x31, PT ;  /* 0x000000310400780c */ /* 0x000fda0003f04270 */
[----:B------:R-:W-:Y:S05]  /*3750*/  @P0 BRA `(.L_x_536) ;  /* 0x0000000400580947 */ /* 0x000fea0003800000 */
[----:B------:R-:W-:-:S13]  /*3760*/  ISETP.NE.AND P0, PT, R4, 0x2c, PT ;  /* 0x0000002c0400780c */ /* 0x000fda0003f05270 */
[----:B------:R-:W-:Y:S05]  /*3770*/  @!P0 BRA `(.L_x_537) ;  /* 0x0000000000a48947 */ /* 0x000fea0003800000 */
[----:B------:R-:W-:Y:S02]  /*3780*/  ISETP.NE.AND P0, PT, R4, 0x2d, PT ;  /* 0x0000002d0400780c */ /* 0x000fe40003f05270 */
[----:B-----5:R-:W-:-:S11]  /*3790*/  MOV R5, R0 ;  /* 0x0000000000057202 */ /* 0x020fd60000000f00 */
        /* <DEDUP_REMOVED lines=39> */
.L_x_537:
[C---:B-----5:R-:W-:Y:S01]  /*3a10*/  FFMA R4, R0.reuse, R0, -1 ;  /* 0xbf80000000047423 */ /* 0x060fe20000000000 */
        /* <DEDUP_REMOVED lines=42> */
.L_x_536:
[----:B------:R-:W-:-:S04]  /*3cc0*/  MOV R5, 0xffffffce ;  /* 0xffffffce00057802 */ /* 0x000fc80000000f00 */
[----:B------:R-:W-:-:S05]  /*3cd0*/  VIADDMNMX.U32 R5, R4, R5, 0x2, PT ;  /* 0x0000000204057446 */ /* 0x000fca0003800005 */
[----:B------:R-:W-:-:S04]  /*3ce0*/  IMAD.SHL.U32 R5, R5, 0x4, RZ ;  /* 0x0000000405057824 */ /* 0x000fc800078e00ff */
[----:B------:R-:W0:Y:S02]  /*3cf0*/  LDC R10, c[0x2][R5+0x58] ;  /* 0x00801600050a7b82 */ /* 0x000e240000000800 */
[----:B0-----:R-:W-:-:S04]  /*3d00*/  SHF.R.S32.HI R11, RZ, 0x1f, R10 ;  /* 0x0000001fff0b7819 */ /* 0x001fc8000001140a */
.L_x_962:
[----:B------:R-:W-:Y:S05]  /*3d10*/  BRX R10 -0x3d20                                                          (*"BRANCH_TARGETS .L_x_963,.L_x_964,.L_x_965"*) ;  /* 0xffffffc00ab87949 */ /* 0x000fea000383ffff */
.L_x_965:
[----:B------:R-:W-:Y:S02]  /*3d20*/  ISETP.NE.AND P0, PT, R4, 0x34, PT ;  /* 0x000000340400780c */ /* 0x000fe40003f05270 */
[----:B-----5:R-:W-:-:S11]  /*3d30*/  MOV R5, R0 ;  /* 0x0000000000057202 */ /* 0x020fd60000000f00 */
[----:B------:R-:W-:Y:S05]  /*3d40*/  @P0 BRA `(.L_x_503) ;  /* 0x0000002800ac0947 */ /* 0x000fea0003800000 */
[----:B------:R-:W-:-:S05]  /*3d50*/  HFMA2 R5, -RZ, RZ, 1.75, 0 ;  /* 0x3f000000ff057431 */ /* 0x000fca00000001ff */
[----:B------:R-:W-:-:S05]  /*3d60*/  LOP3.LUT R5, R5, 0x80000000, R0, 0xb8, !PT ;  /* 0x8000000005057812 */ /* 0x000fca00078eb800 */
[----:B------:R-:W-:-:S04]  /*3d70*/  FADD.RZ R0, R0, R5 ;  /* 0x0000000500007221 */ /* 0x000fc8000000c000 */
[----:B------:R0:W1:Y:S01]  /*3d80*/  FRND.TRUNC R5, R0 ;  /* 0x0000000000057307 */ /* 0x000062000020d000 */
[----:B------:R-:W-:Y:S05]  /*3d90*/  BRA `(.L_x_503) ;  /* 0x0000002800987947 */ /* 0x000fea0003800000 */
.L_x_963:
[----:B-----5:R4:W0:Y:S01]  /*3da0*/  FRND.FLOOR R5, R0 ;  /* 0x0000000000057307 */ /* 0x0208220000205000 */
[----:B------:R-:W-:Y:S05]  /*3db0*/  BRA `(.L_x_503) ;  /* 0x0000002800907947 */ /* 0x000fea0003800000 */
.L_x_964:
[----:B-----5:R2:W3:Y:S01]  /*3dc0*/  FRND.CEIL R5, R0 ;  /* 0x0000000000057307 */ /* 0x0204e20000209000 */
[----:B------:R-:W-:Y:S05]  /*3dd0*/  BRA `(.L_x_503) ;  /* 0x0000002800887947 */ /* 0x000fea0003800000 */
.L_x_532:
[----:B------:R-:W-:-:S13]  /*3de0*/  ISETP.GT.AND P0, PT, R4, 0x45, PT ;  /* 0x000000450400780c */ /* 0x000fda0003f04270 */
[----:B------:R-:W-:Y:S05]  /*3df0*/  @P0 BRA `(.L_x_538) ;  /* 0x0000001c00640947 */ /* 0x000fea0003800000 */
[----:B------:R-:W-:-:S13]  /*3e00*/  ISETP.GT.AND P0, PT, R4, 0x3c, PT ;  /* 0x0000003c0400780c */ /* 0x000fda0003f04270 */
[----:B------:R-:W-:Y:S05]  /*3e10*/  @P0 BRA `(.L_x_539) ;  /* 0x0000000000940947 */ /* 0x000fea0003800000 */
[----:B------:R-:W-:-:S13]  /*3e20*/  ISETP.NE.AND P0, PT, R4, 0x35, PT ;  /* 0x000000350400780c */ /* 0x000fda0003f05270 */
[----:B------:R-:W-:Y:S05]  /*3e30*/  @!P0 BRA `(.L_x_540) ;  /* 0x0000000000848947 */ /* 0x000fea0003800000 */
[----:B------:R-:W-:Y:S02]  /*3e40*/  ISETP.NE.AND P0, PT, R4, 0x3c, PT ;  /* 0x0000003c0400780c */ /* 0x000fe40003f05270 */
[----:B-----5:R-:W-:-:S11]  /*3e50*/  MOV R5, R0 ;  /* 0x0000000000057202 */ /* 0x020fd60000000f00 */
        /* <DEDUP_REMOVED lines=31> */
.L_x_540:
[----:B-----5:R0:W1:Y:S01]  /*4050*/  FRND.TRUNC R5, R0 ;  /* 0x0000000000057307 */ /* 0x020062000020d000 */
[----:B------:R-:W-:Y:S05]  /*4060*/  BRA `(.L_x_503) ;  /* 0x0000002400e47947 */ /* 0x000fea0003800000 */
.L_x_539:
[----:B------:R-:W-:-:S04]  /*4070*/  MOV R5, 0xffffffc3 ;  /* 0xffffffc300057802 */ /* 0x000fc80000000f00 */
[----:B------:R-:W-:-:S05]  /*4080*/  VIADDMNMX.U32 R5, R4, R5, 0x2, PT ;  /* 0x0000000204057446 */ /* 0x000fca0003800005 */
[----:B------:R-:W-:-:S04]  /*4090*/  IMAD.SHL.U32 R5, R5, 0x4, RZ ;  /* 0x0000000405057824 */ /* 0x000fc800078e00ff */
[----:B------:R-:W0:Y:S02]  /*40a0*/  LDC R10, c[0x2][R5+0x64] ;  /* 0x00801900050a7b82 */ /* 0x000e240000000800 */
[----:B0-----:R-:W-:-:S04]  /*40b0*/  SHF.R.S32.HI R11, RZ, 0x1f, R10 ;  /* 0x0000001fff0b7819 */ /* 0x001fc8000001140a */
.L_x_966:
[----:B------:R-:W-:Y:S05]  /*40c0*/  BRX R10 -0x40d0                                                          (*"BRANCH_TARGETS .L_x_967,.L_x_968,.L_x_969"*) ;  /* 0xffffffbc0acc7949 */ /* 0x000fea000383ffff */
.L_x_969:
[----:B------:R-:W-:Y:S02]  /*40d0*/  ISETP.NE.AND P0, PT, R4, 0x3f, PT ;  /* 0x0000003f0400780c */ /* 0x000fe40003f05270 */
[----:B-----5:R-:W-:-:S11]  /*40e0*/  MOV R5, R0 ;  /* 0x0000000000057202 */ /* 0x020fd60000000f00 */
        /* <DEDUP_REMOVED lines=124> */
.L_x_542:
[----:B------:R-:W-:-:S04]  /*48b0*/  FMUL R5, R9, R12 ;  /* 0x0000000c09057220 */ /* 0x000fc80000400000 */
[----:B------:R-:W-:Y:S01]  /*48c0*/  FFMA R5, R10, R5, R10 ;  /* 0x000000050a057223 */ /* 0x000fe2000000000a */
[----:B------:R-:W-:Y:S06]  /*48d0*/  BRA `(.L_x_503) ;  /* 0x0000001c00c87947 */ /* 0x000fec0003800000 */
.L_x_541:
        /* <DEDUP_REMOVED lines=28> */
.L_x_543:
        /* <DEDUP_REMOVED lines=12> */
.L_x_967:
[C---:B-----5:R-:W-:Y:S01]  /*4b60*/  FADD R6, |R0|.reuse, 4 ;  /* 0x4080000000067421 */ /* 0x060fe20000000200 */
        /* <DEDUP_REMOVED lines=48> */
.L_x_968:
[----:B-----5:R-:W-:Y:S01]  /*4e70*/  FSETP.GE.AND P0, PT, |R0|, 3, PT ;  /* 0x404000000000780b */ /* 0x020fe20003f06200 */
        /* <DEDUP_REMOVED lines=41> */
.L_x_546:
        /* <DEDUP_REMOVED lines=13> */
.L_x_545:
        /* <DEDUP_REMOVED lines=15> */
.L_x_548:
        /* <DEDUP_REMOVED lines=16> */
.L_x_549:
        /* <DEDUP_REMOVED lines=35> */
.L_x_547:
[----:B------:R-:W-:Y:S05]  /*5600*/  BSYNC.RECONVERGENT B2 ;  /* 0x0000000000027941 */ /* 0x000fea0003800200 */
.L_x_544:
        /* <DEDUP_REMOVED lines=37> */
.L_x_550:
        /* <DEDUP_REMOVED lines=51> */
.L_x_538:
[----:B------:R-:W-:-:S13]  /*5b90*/  ISETP.GT.AND P0, PT, R4, 0x48, PT ;  /* 0x000000480400780c */ /* 0x000fda0003f04270 */
[----:B------:R-:W-:Y:S05]  /*5ba0*/  @P0 BRA `(.L_x_551) ;  /* 0x0000000400140947 */ /* 0x000fea0003800000 */
[----:B------:R-:W-:-:S04]  /*5bb0*/  IADD3 R5, PT, PT, R4, -0x46, RZ ;  /* 0xffffffba04057810 */ /* 0x000fc80007ffe0ff */
[----:B------:R-:W-:-:S04]  /*5bc0*/  VIMNMX.U32 R5, PT, PT, R5, 0x2, PT ;  /* 0x0000000205057848 */ /* 0x000fc80003fe0000 */
[----:B------:R-:W-:-:S04]  /*5bd0*/  SHF.L.U32 R5, R5, 0x2, RZ ;  /* 0x0000000205057819 */ /* 0x000fc800000006ff */
[----:B------:R-:W0:Y:S02]  /*5be0*/  LDC R10, c[0x2][R5+0x70] ;  /* 0x00801c00050a7b82 */ /* 0x000e240000000800 */
[----:B0-----:R-:W-:-:S04]  /*5bf0*/  SHF.R.S32.HI R11, RZ, 0x1f, R10 ;  /* 0x0000001fff0b7819 */ /* 0x001fc8000001140a */
.L_x_970:
[----:B------:R-:W-:Y:S05]  /*5c00*/  BRX R10 -0x5c10                                                          (*"BRANCH_TARGETS .L_x_971,.L_x_972,.L_x_973"*) ;  /* 0xffffffa00afc7949 */ /* 0x000fea000383ffff */
.L_x_973:
[----:B------:R-:W-:Y:S02]  /*5c10*/  ISETP.NE.AND P0, PT, R4, 0x48, PT ;  /* 0x000000480400780c */ /* 0x000fe40003f05270 */
[----:B-----5:R-:W-:-:S11]  /*5c20*/  MOV R5, R0 ;  /* 0x0000000000057202 */ /* 0x020fd60000000f00 */
        /* <DEDUP_REMOVED lines=34> */
.L_x_971:
[----:B------:R-:W-:Y:S01]  /*5e50*/  HFMA2 R9, -RZ, RZ, 3.7421875, 0 ;  /* 0x437c0000ff097431 */ /* 0x000fe200000001ff */
[----:B------:R-:W-:Y:S01]  /*5e60*/  MOV R5, 0x3bbb989d ;  /* 0x3bbb989d00057802 */ /* 0x000fe20000000f00 */
[----:B------:R-:W-:Y:S04]  /*5e70*/  BSSY.RECONVERGENT B3, `(.L_x_552) ;  /* 0x0000015000037945 */ /* 0x000fe80003800200 */
[----:B-----5:R-:W-:-:S04]  /*5e80*/  FFMA.SAT R4, R0, -R5, 0.5 ;  /* 0x3f00000000047423 */ /* 0x020fc80000002805 */
        /* <DEDUP_REMOVED lines=12> */
[----:B------:R-:W-:Y:S05]  /*5f50*/  CALL.REL.NOINC `($__internal_7_$__cuda_sm20_rcp_rn_f32_slowpath) ;  /* 0x0000014000507944 */ /* 0x000fea0003c00000 */
[----:B------:R-:W-:Y:S01]  /*5f60*/  IMAD.MOV.U32 R5, RZ, RZ, R21 ;  /* 0x000000ffff057224 */ /* 0x000fe200078e0015 */
[----:B------:R-:W-:Y:S06]  /*5f70*/  BRA `(.L_x_554) ;  /* 0x0000000000107947 */ /* 0x000fec0003800000 */
.L_x_553:
[----:B------:R-:W0:Y:S02]  /*5f80*/  MUFU.RCP R5, R0 ;  /* 0x0000000000057308 */ /* 0x000e240000001000 */
[----:B0-----:R-:W-:-:S04]  /*5f90*/  FFMA R4, R0, R5, -1 ;  /* 0xbf80000000047423 */ /* 0x001fc80000000005 */
[----:B------:R-:W-:-:S04]  /*5fa0*/  FADD.FTZ R4, -R4, -RZ ;  /* 0x800000ff04047221 */ /* 0x000fc80000010100 */
[----:B------:R-:W-:-:S07]  /*5fb0*/  FFMA R5, R5, R4, R5 ;  /* 0x0000000405057223 */ /* 0x000fce0000000005 */
.L_x_554:
[----:B------:R-:W-:Y:S05]  /*5fc0*/  BSYNC.RECONVERGENT B3 ;  /* 0x0000000000037941 */ /* 0x000fea0003800200 */
.L_x_552:
[----:B------:R-:W-:Y:S05]  /*5fd0*/  BRA `(.L_x_503) ;  /* 0x0000000800087947 */ /* 0x000fea0003800000 */
.L_x_972:
[----:B-----5:R-:W-:Y:S01]  /*5fe0*/  FMNMX R5, RZ, R0, !PT ;  /* 0x00000000ff057209 */ /* 0x020fe20007800000 */
[----:B------:R-:W-:Y:S06]  /*5ff0*/  BRA `(.L_x_503) ;  /* 0x0000000800007947 */ /* 0x000fec0003800000 */
.L_x_551:
[----:B------:R-:W-:-:S04]  /*6000*/  MOV R5, 0xffffffb7 ;  /* 0xffffffb700057802 */ /* 0x000fc80000000f00 */
[----:B------:R-:W-:-:S04]  /*6010*/  VIADDMNMX.U32 R5, R4, R5, 0x2, PT ;  /* 0x0000000204057446 */ /* 0x000fc80003800005 */
[----:B------:R-:W-:-:S04]  /*6020*/  SHF.L.U32 R5, R5, 0x2, RZ ;  /* 0x0000000205057819 */ /* 0x000fc800000006ff */
[----:B------:R-:W0:Y:S02]  /*6030*/  LDC R10, c[0x2][R5+0x7c] ;  /* 0x00801f00050a7b82 */ /* 0x000e240000000800 */
[----:B0-----:R-:W-:-:S04]  /*6040*/  SHF.R.S32.HI R11, RZ, 0x1f, R10 ;  /* 0x0000001fff0b7819 */ /* 0x001fc8000001140a */
.L_x_974:
[----:B------:R-:W-:Y:S05]  /*6050*/  BRX R10 -0x6060                                                          (*"BRANCH_TARGETS .L_x_975,.L_x_976,.L_x_977"*) ;  /* 0xffffff9c0ae87949 */ /* 0x000fea000383ffff */
.L_x_977:
[----:B------:R-:W-:Y:S02]  /*6060*/  ISETP.NE.AND P0, PT, R4, 0x4b, PT ;  /* 0x0000004b0400780c */ /* 0x000fe40003f05270 */
[----:B-----5:R-:W-:-:S11]  /*6070*/  MOV R5, R0 ;  /* 0x0000000000057202 */ /* 0x020fd60000000f00 */
        /* <DEDUP_REMOVED lines=58> */
.L_x_975:
[----:B------:R-:W-:Y:S02]  /*6420*/  HFMA2 R5, -RZ, RZ, 0.96630859375, -0.0022525787353515625 ;  /* 0x3bbb989dff057431 */ /* 0x000fe400000001ff */
[----:B------:R-:W-:Y:S01]  /*6430*/  IMAD.MOV.U32 R4, RZ, RZ, 0x437c0000 ;  /* 0x437c0000ff047424 */ /* 0x000fe200078e00ff */
[----:B------:R-:W-:Y:S02]  /*6440*/  BSSY.RECONVERGENT B4, `(.L_x_555) ;  /* 0x0000014000047945 */ /* 0x000fe40003800200 */
[----:B-----5:R-:W-:-:S04]  /*6450*/  FFMA.SAT R5, R0, -R5, 0.5 ;  /* 0x3f00000000057423 */ /* 0x020fc80000002805 */
        /* <DEDUP_REMOVED lines=16> */
[----:B------:R-:W-:Y:S05]  /*6560*/  CALL.REL.NOINC `($__internal_9_$__cuda_sm3x_div_rn_noftz_f32_slowpath) ;  /* 0x0000013c00fc7944 */ /* 0x000fea0003c00000 */
[----:B------:R-:W-:-:S07]  /*6570*/  MOV R5, R21 ;  /* 0x0000001500057202 */ /* 0x000fce0000000f00 */
.L_x_556:
[----:B------:R-:W-:Y:S05]  /*6580*/  BSYNC.RECONVERGENT B4 ;  /* 0x0000000000047941 */ /* 0x000fea0003800200 */
.L_x_555:
[----:B------:R-:W-:Y:S05]  /*6590*/  BRA `(.L_x_503) ;  /* 0x0000000000987947 */ /* 0x000fea0003800000 */
.L_x_976:
[----:B------:R-:W-:Y:S01]  /*65a0*/  HFMA2 R5, -RZ, RZ, 0.96630859375, -0.0022525787353515625 ;  /* 0x3bbb989dff057431 */ /* 0x000fe200000001ff */
[----:B------:R-:W-:Y:S01]  /*65b0*/  MOV R4, 0x437c0000 ;  /* 0x437c000000047802 */ /* 0x000fe20000000f00 */
[----:B------:R-:W-:-:S03]  /*65c0*/  HFMA2 R13, -RZ, RZ, 1.875, 0 ;  /* 0x3f800000ff0d7431 */ /* 0x000fc600000001ff */
[----:B-----5:R-:W-:-:S04]  /*65d0*/  FFMA.SAT R5, R0, R5, 0.5 ;  /* 0x3f00000000057423 */ /* 0x020fc80000002005 */
        /* <DEDUP_REMOVED lines=34> */
.L_x_503:
[----:B------:R-:W-:Y:S05]  /*6800*/  BSYNC.RECONVERGENT B0 ;  /* 0x0000000000007941 */ /* 0x000fea0003800200 */
.L_x_497:
[----:B------:R-:W5:Y:S02]  /*6810*/  LDCU.64 UR4, c[0x0][0x380] ;  /* 0x00007000ff0477ac */ /* 0x000f640008000a00 */
[----:B-----5:R-:W-:-:S04]  /*6820*/  IADD3 R14, P0, PT, R8, UR4, RZ ;  /* 0x00000004080e7c10 */ /* 0x020fc8000ff1e0ff */
[----:B------:R-:W-:-:S05]  /*6830*/  IADD3.X R15, PT, PT, R19, UR5, RZ, P0, !PT ;  /* 0x00000005130f7c10 */ /* 0x000fca00087fe4ff */
[----:B01-3--:R0:W-:Y:S04]  /*6840*/  STG.E desc[UR6][R14.64], R5 ;  /* 0x000000050e007986 */ /* 0x00b1e8000c101906 */
.L_x_496:
[----:B------:R-:W-:Y:S05]  /*6850*/  BSYNC.RECONVERGENT B1 ;  /* 0x0000000000017941 */ /* 0x000fea0003800200 */
.L_x_495:
        /* <DEDUP_REMOVED lines=8> */
[C---:B------:R-:W-:Y:S01]  /*68e0*/  SHF.L.U32 R8, R2.reuse, 0x2, RZ ;  /* 0x0000000202087819 */ /* 0x040fe200000006ff */
[----:B------:R-:W1:Y:S01]  /*68f0*/  LDC R4, c[0x0][0x398] ;  /* 0x0000e600ff047b82 */ /* 0x000e620000000800 */
[----:B------:R-:W-:Y:S02]  /*6900*/  SHF.L.U64.HI R19, R2, 0x2, R3 ;  /* 0x0000000202137819 */ /* 0x000fe40000010203 */
[----:B0-----:R-:W-:-:S04]  /*6910*/  IADD3 R14, P0, PT, R8, UR4, RZ ;  /* 0x00000004080e7c10 */ /* 0x001fc8000ff1e0ff */
[----:B------:R-:W-:-:S05]  /*6920*/  IADD3.X R15, PT, PT, R19, UR5, RZ, P0, !PT ;  /* 0x00000005130f7c10 */ /* 0x000fca00087fe4ff */
[----:B--2-4-:R0:W5:Y:S01]  /*6930*/  LDG.E.CONSTANT R0, desc[UR6][R14.64] ;  /* 0x000000060e007981 */ /* 0x014162000c1e9900 */
        /* <DEDUP_REMOVED lines=12> */
[----:B-----5:R-:W-:-:S11]  /*6a00*/  MOV R21, R0 ;  /* 0x0000000000157202 */ /* 0x020fd60000000f00 */
[----:B------:R-:W-:Y:S05]  /*6a10*/  @P0 BRA `(.L_x_565) ;  /* 0x0000006400740947 */ /* 0x000fea0003800000 */
[----:B------:R-:W-:Y:S01]  /*6a20*/  FADD R21, |R0|, -RZ ;  /* 0x800000ff00157221 */ /* 0x000fe20000000200 */
[----:B------:R-:W-:Y:S06]  /*6a30*/  BRA `(.L_x_565) ;  /* 0x00000064006c7947 */ /* 0x000fec0003800000 */
.L_x_564:
[----:B-----5:R-:W-:Y:S01]  /*6a40*/  FADD R21, -R0, -RZ ;  /* 0x800000ff00157221 */ /* 0x020fe20000000100 */
[----:B------:R-:W-:Y:S06]  /*6a50*/  BRA `(.L_x_565) ;  /* 0x0000006400647947 */ /* 0x000fec0003800000 */
.L_x_563:
[----:B------:R-:W-:-:S04]  /*6a60*/  MOV R5, 0xfffffffe ;  /* 0xfffffffe00057802 */ /* 0x000fc80000000f00 */
[----:B------:R-:W-:-:S05]  /*6a70*/  VIADDMNMX.U32 R5, R4, R5, 0x9, PT ;  /* 0x0000000904057446 */ /* 0x000fca0003800005 */
[----:B------:R-:W-:-:S04]  /*6a80*/  IMAD.SHL.U32 R5, R5, 0x4, RZ ;  /* 0x0000000405057824 */ /* 0x000fc800078e00ff */
[----:B------:R-:W0:Y:S02]  /*6a90*/  LDC R14, c[0x2][R5+0x88] ;  /* 0x00802200050e7b82 */ /* 0x000e240000000800 */
[----:B0-----:R-:W-:-:S04]  /*6aa0*/  SHF.R.S32.HI R15, RZ, 0x1f, R14 ;  /* 0x0000001fff0f7819 */ /* 0x001fc8000001140e */
.L_x_978:
[----:B------:R-:W-:Y:S05]  /*6ab0*/  BRX R14 -0x6ac0                                                          (*"BRANCH_TARGETS .L_x_979,.L_x_980,.L_x_987"*) ;  /* 0xffffff940e507949 */ /* 0x000fea000383ffff */
.L_x_980:
        /* <DEDUP_REMOVED lines=9> */
.L_x_987:
[----:B------:R-:W-:Y:S01]  /*6b50*/  HFMA2 R5, -RZ, RZ, 0.96630859375, -0.0022525787353515625 ;  /* 0x3bbb989dff057431 */ /* 0x000fe200000001ff */
[----:B------:R-:W-:-:S04]  /*6b60*/  MOV R15, 0x437c0000 ;  /* 0x437c0000000f7802 */ /* 0x000fc80000000f00 */
[----:B-----5:R-:W-:-:S04]  /*6b70*/  FFMA.SAT R4, R0, R5, 0.5 ;  /* 0x3f00000000047423 */ /* 0x020fc80000002005 */
        /* <DEDUP_REMOVED lines=8> */
.L_x_979:
        /* <DEDUP_REMOVED lines=8> */
.L_x_562:
        /* <DEDUP_REMOVED lines=35> */
.L_x_567:
        /* <DEDUP_REMOVED lines=30> */
.L_x_566:
[----:B------:R-:W-:-:S04]  /*7090*/  MOV R5, 0xfffffff2 ;  /* 0xfffffff200057802 */ /* 0x000fc80000000f00 */
[----:B------:R-:W-:-:S05]  /*70a0*/  VIADDMNMX.U32 R5, R4, R5, 0x2, PT ;  /* 0x0000000204057446 */ /* 0x000fca0003800005 */
[----:B------:R-:W-:-:S04]  /*70b0*/  IMAD.SHL.U32 R5, R5, 0x4, RZ ;  /* 0x0000000405057824 */ /* 0x000fc800078e00ff */
[----:B------:R-:W0:Y:S02]  /*70c0*/  LDC R14, c[0x2][R5+0xb0] ;  /* 0x00802c00050e7b82 */ /* 0x000e240000000800 */
[----:B0-----:R-:W-:-:S04]  /*70d0*/  SHF.R.S32.HI R15, RZ, 0x1f, R14 ;  /* 0x0000001fff0f7819 */ /* 0x001fc8000001140e */
.L_x_989:
[----:B------:R-:W-:Y:S05]  /*70e0*/  BRX R14 -0x70f0                                                          (*"BRANCH_TARGETS .L_x_990,.L_x_991,.L_x_992"*) ;  /* 0xffffff8c0ec47949 */ /* 0x000fea000383ffff */
.L_x_992:
[----:B------:R-:W-:Y:S02]  /*70f0*/  ISETP.NE.AND P0, PT, R4, 0x10, PT ;  /* 0x000000100400780c */ /* 0x000fe40003f05270 */
[----:B-----5:R-:W-:-:S11]  /*7100*/  MOV R21, R0 ;  /* 0x0000000000157202 */ /* 0x020fd60000000f00 */
        /* <DEDUP_REMOVED lines=31> */
.L_x_991:
[C---:B-----5:R-:W-:Y:S01]  /*7300*/  FMUL R5, R0.reuse, 8388608 ;  /* 0x4b00000000057820 */ /* 0x060fe20000400000 */
        /* <DEDUP_REMOVED lines=28> */
.L_x_990:
[C---:B-----5:R-:W-:Y:S01]  /*74d0*/  FMUL R5, R0.reuse, 8388608 ;  /* 0x4b00000000057820 */ /* 0x060fe20000400000 */
        /* <DEDUP_REMOVED lines=29> */
.L_x_561:
        /* <DEDUP_REMOVED lines=15> */
.L_x_570:
[----:B-----5:R-:W-:Y:S01]  /*77a0*/  IADD3 R4, PT, PT, R0, -0xd000000, RZ ;  /* 0xf300000000047810 */ /* 0x020fe20007ffe0ff */
[----:B------:R0:W1:Y:S01]  /*77b0*/  MUFU.RSQ R5, R0 ;  /* 0x0000000000057308 */ /* 0x0000620000001400 */
[----:B------:R-:W-:Y:S02]  /*77c0*/  BSSY.RECONVERGENT B2, `(.L_x_571) ;  /* 0x000000a000027945 */ /* 0x000fe40003800200 */
[----:B------:R-:W-:-:S13]  /*77d0*/  ISETP.GT.U32.AND P0, PT, R4, 0x727fffff, PT ;  /* 0x727fffff0400780c */ /* 0x000fda0003f04070 */
[----:B0-----:R-:W-:Y:S05]  /*77e0*/  @!P0 BRA `(.L_x_572) ;  /* 0x00000000000c8947 */ /* 0x001fea0003800000 */
[----:B------:R-:W-:-:S07]  /*77f0*/  MOV R4, 0x7810 ;  /* 0x0000781000047802 */ /* 0x000fce0000000f00 */
[----:B-1----:R-:W-:Y:S05]  /*7800*/  CALL.REL.NOINC `($__internal_8_$__cuda_sm20_sqrt_rn_f32_slowpath) ;  /* 0x0000012800fc7944 */ /* 0x002fea0003c00000 */
[----:B------:R-:W-:Y:S05]  /*7810*/  BRA `(.L_x_573) ;  /* 0x0000000000107947 */ /* 0x000fea0003800000 */
.L_x_572:
[----:B-1----:R-:W-:Y:S01]  /*7820*/  FMUL.FTZ R21, R0, R5 ;  /* 0x0000000500157220 */ /* 0x002fe20000410000 */
[----:B------:R-:W-:-:S03]  /*7830*/  FMUL.FTZ R5, R5, 0.5 ;  /* 0x3f00000005057820 */ /* 0x000fc60000410000 */
[----:B------:R-:W-:-:S04]  /*7840*/  FFMA R0, -R21, R21, R0 ;  /* 0x0000001515007223 */ /* 0x000fc80000000100 */
[----:B------:R-:W-:-:S07]  /*7850*/  FFMA R21, R0, R5, R21 ;  /* 0x0000000500157223 */ /* 0x000fce0000000015 */
.L_x_573:
[----:B------:R-:W-:Y:S05]  /*7860*/  BSYNC.RECONVERGENT B2 ;  /* 0x0000000000027941 */ /* 0x000fea0003800200 */
.L_x_571:
[----:B------:R-:W-:Y:S05]  /*7870*/  BRA `(.L_x_565) ;  /* 0x0000005400dc7947 */ /* 0x000fea0003800000 */
.L_x_569:
[----:B------:R-:W-:-:S04]  /*7880*/  MOV R5, 0xffffffea ;  /* 0xffffffea00057802 */ /* 0x000fc80000000f00 */
[----:B------:R-:W-:-:S04]  /*7890*/  VIADDMNMX.U32 R5, R4, R5, 0x2, PT ;  /* 0x0000000204057446 */ /* 0x000fc80003800005 */
[----:B------:R-:W-:-:S04]  /*78a0*/  SHF.L.U32 R5, R5, 0x2, RZ ;  /* 0x0000000205057819 */ /* 0x000fc800000006ff */
[----:B------:R-:W0:Y:S02]  /*78b0*/  LDC R14, c[0x2][R5+0xbc] ;  /* 0x00802f00050e7b82 */ /* 0x000e240000000800 */
[----:B0-----:R-:W-:-:S04]  /*78c0*/  SHF.R.S32.HI R15, RZ, 0x1f, R14 ;  /* 0x0000001fff0f7819 */ /* 0x001fc8000001140e */
.L_x_993:
[----:B------:R-:W-:Y:S05]  /*78d0*/  BRX R14 -0x78e0                                                          (*"BRANCH_TARGETS .L_x_994,.L_x_995,.L_x_996"*) ;  /* 0xffffff840ec87949 */ /* 0x000fea000383ffff */
.L_x_996:
[----:B------:R-:W-:Y:S02]  /*78e0*/  ISETP.NE.AND P0, PT, R4, 0x18, PT ;  /* 0x000000180400780c */ /* 0x000fe40003f05270 */
[----:B-----5:R-:W-:-:S11]  /*78f0*/  MOV R21, R0 ;  /* 0x0000000000157202 */ /* 0x020fd60000000f00 */
[----:B------:R-:W-:Y:S05]  /*7900*/  @P0 BRA `(.L_x_565) ;  /* 0x0000005400b80947 */ /* 0x000fea0003800000 */
[----:B------:R-:W-:Y:S01]  /*7910*/  VIADD R4, R0, 0x1800000 ;  /* 0x0180000000047836 */ /* 0x000fe20000000000 */
[----:B------:R-:W-:Y:S04]  /*7920*/  BSSY.RECONVERGENT B3, `(.L_x_574) ;  /* 0x000000b000037945 */ /* 0x000fe80003800200 */
[----:B------:R-:W-:-:S04]  /*7930*/  LOP3.LUT R4, R4, 0x7f800000, RZ, 0xc0, !PT ;  /* 0x7f80000004047812 */ /* 0x000fc800078ec0ff */
[----:B------:R-:W-:-:S13]  /*7940*/  ISETP.GT.U32.AND P0, PT, R4, 0x1ffffff, PT ;  /* 0x01ffffff0400780c */ /* 0x000fda0003f04070 */
[----:B------:R-:W-:Y:S05]  /*7950*/  @P0 BRA `(.L_x_575) ;  /* 0x00000000000c0947 */ /* 0x000fea0003800000 */
[----:B------:R-:W-:-:S07]  /*7960*/  MOV R14, 0x7980 ;  /* 0x00007980000e7802 */ /* 0x000fce0000000f00 */
[----:B------:R-:W-:Y:S05]  /*7970*/  CALL.REL.NOINC `($__internal_7_$__cuda_sm20_rcp_rn_f32_slowpath) ;  /* 0x0000012400c87944 */ /* 0x000fea0003c00000 */
[----:B------:R-:W-:Y:S05]  /*7980*/  BRA `(.L_x_576) ;  /* 0x0000000000107947 */ /* 0x000fea0003800000 */
.L_x_575:
[----:B------:R-:W0:Y:S02]  /*7990*/  MUFU.RCP R21, R0 ;  /* 0x0000000000157308 */ /* 0x000e240000001000 */
[----:B0-----:R-:W-:-:S04]  /*79a0*/  FFMA R4, R0, R21, -1 ;  /* 0xbf80000000047423 */ /* 0x001fc80000000015 */
[----:B------:R-:W-:-:S04]  /*79b0*/  FADD.FTZ R4, -R4, -RZ ;  /* 0x800000ff04047221 */ /* 0x000fc80000010100 */
[----:B------:R-:W-:-:S07]  /*79c0*/  FFMA R21, R21, R4, R21 ;  /* 0x0000000415157223 */ /* 0x000fce0000000015 */
.L_x_576:
[----:B------:R-:W-:Y:S05]  /*79d0*/  BSYNC.RECONVERGENT B3 ;  /* 0x0000000000037941 */ /* 0x000fea0003800200 */
.L_x_574:
[----:B------:R-:W-:Y:S05]  /*79e0*/  BRA `(.L_x_565) ;  /* 0x0000005400807947 */ /* 0x000fea0003800000 */
.L_x_995:
[----:B-----5:R-:W-:Y:S01]  /*79f0*/  FMUL R21, R0, R0 ;  /* 0x0000000000157220 */ /* 0x020fe20000400000 */
[----:B------:R-:W-:Y:S06]  /*7a00*/  BRA `(.L_x_565) ;  /* 0x0000005400787947 */ /* 0x000fec0003800000 */
.L_x_994:
[C---:B-----5:R-:W-:Y:S01]  /*7a10*/  FMUL R5, |R0|.reuse, 16777216 ;  /* 0x4b80000000057820 */ /* 0x060fe20000400200 */
        /* <DEDUP_REMOVED lines=16> */
.L_x_568:
[----:B------:R-:W-:-:S13]  /*7b20*/  ISETP.GT.AND P0, PT, R4, 0x1f, PT ;  /* 0x0000001f0400780c */ /* 0x000fda0003f04270 */
[----:B------:R-:W-:Y:S05]  /*7b30*/  @P0 BRA `(.L_x_577) ;  /* 0x0000000c00f80947 */ /* 0x000fea0003800000 */
[----:B------:R-:W-:-:S13]  /*7b40*/  ISETP.NE.AND P0, PT, R4, 0x1e, PT ;  /* 0x0000001e0400780c */ /* 0x000fda0003f05270 */
[----:B------:R-:W-:Y:S05]  /*7b50*/  @!P0 BRA `(.L_x_578) ;  /* 0x0000000800048947 */ /* 0x000fea0003800000 */
[----:B------:R-:W-:Y:S02]  /*7b60*/  ISETP.NE.AND P0, PT, R4, 0x1f, PT ;  /* 0x0000001f0400780c */ /* 0x000fe40003f05270 */
[----:B-----5:R-:W-:-:S11]  /*7b70*/  MOV R21, R0 ;  /* 0x0000000000157202 */ /* 0x020fd60000000f00 */
        /* <DEDUP_REMOVED lines=19> */
.L_x_582:
        /* <DEDUP_REMOVED lines=66> */
.L_x_584:
[----:B------:R-:W-:Y:S05]  /*80d0*/  BSYNC.RECONVERGENT B3 ;  /* 0x0000000000037941 */ /* 0x000fea0003800200 */
.L_x_583:
        /* <DEDUP_REMOVED lines=19> */
.L_x_581:
[----:B------:R-:W-:Y:S01]  /*8210*/  FMUL R5, RZ, R0 ;  /* 0x00000000ff057220 */ /* 0x000fe20000400000 */
[----:B------:R-:W-:-:S07]  /*8220*/  MOV R16, RZ ;  /* 0x000000ff00107202 */ /* 0x000fce0000000f00 */
.L_x_580:
[----:B------:R-:W-:Y:S05]  /*8230*/  BSYNC.RECONVERGENT B2 ;  /* 0x0000000000027941 */ /* 0x000fea0003800200 */
.L_x_579:
        /* <DEDUP_REMOVED lines=19> */
.L_x_578:
        /* <DEDUP_REMOVED lines=17> */
.L_x_588:
        /* <DEDUP_REMOVED lines=65> */
.L_x_590:
[----:B------:R-:W-:Y:S05]  /*8890*/  BSYNC.RECONVERGENT B3 ;  /* 0x0000000000037941 */ /* 0x000fea0003800200 */
.L_x_589:
        /* <DEDUP_REMOVED lines=19> */
.L_x_587:
[----:B------:R-:W-:Y:S02]  /*89d0*/  HFMA2 R16, -RZ, RZ, 0, 0 ;  /* 0x00000000ff107431 */ /* 0x000fe400000001ff */
[----:B------:R-:W-:-:S07]  /*89e0*/  FMUL R4, RZ, R0 ;  /* 0x00000000ff047220 */ /* 0x000fce0000400000 */
.L_x_586:
[----:B------:R-:W-:Y:S05]  /*89f0*/  BSYNC.RECONVERGENT B2 ;  /* 0x0000000000027941 */ /* 0x000fea0003800200 */
.L_x_585:
        /* <DEDUP_REMOVED lines=18> */
.L_x_577:
[----:B------:R-:W-:-:S04]  /*8b20*/  MOV R5, 0xffffffe0 ;  /* 0xffffffe000057802 */ /* 0x000fc80000000f00 */
[----:B------:R-:W-:-:S04]  /*8b30*/  VIADDMNMX.U32 R5, R4, R5, 0x2, PT ;  /* 0x0000000204057446 */ /* 0x000fc80003800005 */
[----:B------:R-:W-:-:S04]  /*8b40*/  SHF.L.U32 R5, R5, 0x2, RZ ;  /* 0x0000000205057819 */ /* 0x000fc800000006ff */
[----:B------:R-:W0:Y:S02]  /*8b50*/  LDC R14, c[0x2][R5+0xc8] ;  /* 0x00803200050e7b82 */ /* 0x000e240000000800 */
[----:B0-----:R-:W-:-:S04]  /*8b60*/  SHF.R.S32.HI R15, RZ, 0x1f, R14 ;  /* 0x0000001fff0f7819 */ /* 0x001fc8000001140e */
.L_x_997:
[----:B------:R-:W-:Y:S05]  /*8b70*/  BRX R14 -0x8b80                                                          (*"BRANCH_TARGETS .L_x_998,.L_x_999,.L_x_1000"*) ;  /* 0xffffff740e207949 */ /* 0x000fea000383ffff */
.L_x_1000:
        /* <DEDUP_REMOVED lines=30> */
.L_x_999:
[----:B------:R-:W-:Y:S01]  /*8d60*/  HFMA2 R5, -RZ, RZ, 1.75, 0 ;  /* 0x3f000000ff057431 */ /* 0x000fe200000001ff */
[C---:B-----5:R-:W-:Y:S02]  /*8d70*/  FSETP.NEU.AND P0, PT, |R0|.reuse, 1, PT ;  /* 0x3f8000000000780b */ /* 0x060fe40003f0d200 */
        /* <DEDUP_REMOVED lines=24> */
.L_x_998:
        /* <DEDUP_REMOVED lines=17> */
.L_x_594:
        /* <DEDUP_REMOVED lines=65> */
.L_x_596:
[----:B------:R-:W-:Y:S05]  /*9420*/  BSYNC.RECONVERGENT B3 ;  /* 0x0000000000037941 */ /* 0x000fea0003800200 */
.L_x_595:
        /* <DEDUP_REMOVED lines=19> */
.L_x_593:
[----:B------:R-:W-:Y:S01]  /*9560*/  FMUL R4, RZ, R0 ;  /* 0x00000000ff047220 */ /* 0x000fe20000400000 */
[----:B------:R-:W-:-:S07]  /*9570*/  MOV R16, RZ ;  /* 0x000000ff00107202 */ /* 0x000fce0000000f00 */
.L_x_592:
[----:B------:R-:W-:Y:S05]  /*9580*/  BSYNC.RECONVERGENT B2 ;  /* 0x0000000000027941 */ /* 0x000fea0003800200 */
.L_x_591:
        /* <DEDUP_REMOVED lines=15> */
.L_x_560:
        /* <DEDUP_REMOVED lines=37> */
.L_x_600:
[----:B-----5:R-:W0:Y:S01]  /*98d0*/  MUFU.RCP R5, |R0| ;  /* 0x4000000000057308 */ /* 0x020e220000001000 */
        /* <DEDUP_REMOVED lines=19> */
.L_x_599:
[----:B------:R-:W-:-:S05]  /*9a10*/  IMAD.MOV.U32 R5, RZ, RZ, -0x29 ;  /* 0xffffffd7ff057424 */ /* 0x000fca00078e00ff */
[----:B------:R-:W-:-:S04]  /*9a20*/  VIADDMNMX.U32 R5, R4, R5, 0x2, PT ;  /* 0x0000000204057446 */ /* 0x000fc80003800005 */
[----:B------:R-:W-:-:S04]  /*9a30*/  SHF.L.U32 R5, R5, 0x2, RZ ;  /* 0x0000000205057819 */ /* 0x000fc800000006ff */
[----:B------:R-:W0:Y:S02]  /*9a40*/  LDC R14, c[0x2][R5+0xd4] ;  /* 0x00803500050e7b82 */ /* 0x000e240000000800 */
[----:B0-----:R-:W-:-:S04]  /*9a50*/  SHF.R.S32.HI R15, RZ, 0x1f, R14 ;  /* 0x0000001fff0f7819 */ /* 0x001fc8000001140e */
.L_x_1001:
[----:B------:R-:W-:Y:S05]  /*9a60*/  BRX R14 -0x9a70                                                          (*"BRANCH_TARGETS .L_x_1002,.L_x_1003,.L_x_1004"*) ;  /* 0xffffff640e647949 */ /* 0x000fea000383ffff */
.L_x_1004:
[----:B------:R-:W-:Y:S02]  /*9a70*/  ISETP.NE.AND P0, PT, R4, 0x2b, PT ;  /* 0x0000002b0400780c */ /* 0x000fe40003f05270 */
[----:B-----5:R-:W-:-:S11]  /*9a80*/  MOV R21, R0 ;  /* 0x0000000000157202 */ /* 0x020fd60000000f00 */
        /* <DEDUP_REMOVED lines=42> */
.L_x_1003:
[C---:B-----5:R-:W-:Y:S01]  /*9d30*/  FMUL R4, |R0|.reuse, 2.8853900432586669922 ;  /* 0x4038aa3b00047820 */ /* 0x060fe20000400200 */
        /* <DEDUP_REMOVED lines=17> */
.L_x_1002:
[----:B-----5:R-:W-:Y:S01]  /*9e50*/  FMUL R4, |R0|, 1.4426950216293334961 ;  /* 0x3fb8aa3b00047820 */ /* 0x020fe20000400200 */
        /* <DEDUP_REMOVED lines=16> */
.L_x_598:
        /* <DEDUP_REMOVED lines=45> */
.L_x_602:
[C---:B-----5:R-:W-:Y:S01]  /*a230*/  FFMA R4, R0.reuse, R0, -1 ;  /* 0xbf80000000047423 */ /* 0x060fe20000000000 */
        /* <DEDUP_REMOVED lines=41> */
.L_x_601:
[----:B------:R-:W-:-:S04]  /*a4d0*/  MOV R5, 0xffffffce ;  /* 0xffffffce00057802 */ /* 0x000fc80000000f00 */
[----:B------:R-:W-:-:S05]  /*a4e0*/  VIADDMNMX.U32 R5, R4, R5, 0x2, PT ;  /* 0x0000000204057446 */ /* 0x000fca0003800005 */
[----:B------:R-:W-:-:S04]  /*a4f0*/  IMAD.SHL.U32 R5, R5, 0x4, RZ ;  /* 0x0000000405057824 */ /* 0x000fc800078e00ff */
[----:B------:R-:W0:Y:S02]  /*a500*/  LDC R14, c[0x2][R5+0xe0] ;  /* 0x00803800050e7b82 */ /* 0x000e240000000800 */
[----:B0-----:R-:W-:-:S04]  /*a510*/  SHF.R.S32.HI R15, RZ, 0x1f, R14 ;  /* 0x0000001fff0f7819 */ /* 0x001fc8000001140e */
.L_x_1005:
[----:B------:R-:W-:Y:S05]  /*a520*/  BRX R14 -0xa530                                                          (*"BRANCH_TARGETS .L_x_1006,.L_x_1007,.L_x_1008"*) ;  /* 0xffffff580eb47949 */ /* 0x000fea000383ffff */
.L_x_1008:
[----:B------:R-:W-:Y:S02]  /*a530*/  ISETP.NE.AND P0, PT, R4, 0x34, PT ;  /* 0x000000340400780c */ /* 0x000fe40003f05270 */
[----:B-----5:R-:W-:-:S11]  /*a540*/  MOV R21, R0 ;  /* 0x0000000000157202 */ /* 0x020fd60000000f00 */
[----:B------:R-:W-:Y:S05]  /*a550*/  @P0 BRA `(.L_x_565) ;  /* 0x0000002800a40947 */ /* 0x000fea0003800000 */
[----:B------:R-:W-:-:S05]  /*a560*/  HFMA2 R5, -RZ, RZ, 1.75, 0 ;  /* 0x3f000000ff057431 */ /* 0x000fca00000001ff */
[----:B------:R-:W-:-:S05]  /*a570*/  LOP3.LUT R5, R5, 0x80000000, R0, 0xb8, !PT ;  /* 0x8000000005057812 */ /* 0x000fca00078eb800 */
[----:B------:R-:W-:-:S04]  /*a580*/  FADD.RZ R0, R0, R5 ;  /* 0x0000000500007221 */ /* 0x000fc8000000c000 */
[----:B------:R4:W0:Y:S01]  /*a590*/  FRND.TRUNC R21, R0 ;  /* 0x0000000000157307 */ /* 0x000822000020d000 */
[----:B------:R-:W-:Y:S05]  /*a5a0*/  BRA `(.L_x_565) ;  /* 0x0000002800907947 */ /* 0x000fea0003800000 */
.L_x_1007:
[----:B-----5:R2:W3:Y:S01]  /*a5b0*/  FRND.CEIL R21, R0 ;  /* 0x0000000000157307 */ /* 0x0204e20000209000 */
[----:B------:R-:W-:Y:S05]  /*a5c0*/  BRA `(.L_x_565) ;  /* 0x0000002800887947 */ /* 0x000fea0003800000 */
.L_x_1006:
[----:B-----5:R0:W1:Y:S01]  /*a5d0*/  FRND.FLOOR R21, R0 ;  /* 0x0000000000157307 */ /* 0x0200620000205000 */
[----:B------:R-:W-:Y:S05]  /*a5e0*/  BRA `(.L_x_565) ;  /* 0x0000002800807947 */ /* 0x000fea0003800000 */
.L_x_597:
        /* <DEDUP_REMOVED lines=39> */
.L_x_605:
[----:B-----5:R0:W1:Y:S01]  /*a860*/  FRND.TRUNC R21, R0 ;  /* 0x0000000000157307 */ /* 0x020062000020d000 */
[----:B------:R-:W-:Y:S05]  /*a870*/  BRA `(.L_x_565) ;  /* 0x0000002400dc7947 */ /* 0x000fea0003800000 */
.L_x_604:
[----:B------:R-:W-:-:S04]  /*a880*/  MOV R5, 0xffffffc3 ;  /* 0xffffffc300057802 */ /* 0x000fc80000000f00 */
[----:B------:R-:W-:-:S04]  /*a890*/  VIADDMNMX.U32 R5, R4, R5, 0x2, PT ;  /* 0x0000000204057446 */ /* 0x000fc80003800005 */
[----:B------:R-:W-:-:S04]  /*a8a0*/  SHF.L.U32 R5, R5, 0x2, RZ ;  /* 0x0000000205057819 */ /* 0x000fc800000006ff */
[----:B------:R-:W0:Y:S02]  /*a8b0*/  LDC R14, c[0x2][R5+0xec] ;  /* 0x00803b00050e7b82 */ /* 0x000e240000000800 */
[----:B0-----:R-:W-:-:S04]  /*a8c0*/  SHF.R.S32.HI R15, RZ, 0x1f, R14 ;  /* 0x0000001fff0f7819 */ /* 0x001fc8000001140e */
.L_x_1009:
[----:B------:R-:W-:Y:S05]  /*a8d0*/  BRX R14 -0xa8e0                                                          (*"BRANCH_TARGETS .L_x_1010,.L_x_1011,.L_x_1012"*) ;  /* 0xffffff540ec87949 */ /* 0x000fea000383ffff */
.L_x_1012:
[----:B------:R-:W-:Y:S02]  /*a8e0*/  ISETP.NE.AND P0, PT, R4, 0x3f, PT ;  /* 0x0000003f0400780c */ /* 0x000fe40003f05270 */
[----:B-----5:R-:W-:-:S11]  /*a8f0*/  MOV R21, R0 ;  /* 0x0000000000157202 */ /* 0x020fd60000000f00 */
        /* <DEDUP_REMOVED lines=126> */
.L_x_606:
        /* <DEDUP_REMOVED lines=28> */
.L_x_607:
        /* <DEDUP_REMOVED lines=12> */
.L_x_1011:
[----:B-----5:R-:W-:Y:S01]  /*b360*/  FSETP.GE.AND P0, PT, |R0|, 3, PT ;  /* 0x404000000000780b */ /* 0x020fe20003f06200 */
        /* <DEDUP_REMOVED lines=41> */
.L_x_610:
        /* <DEDUP_REMOVED lines=13> */
.L_x_609:
        /* <DEDUP_REMOVED lines=15> */
.L_x_612:
        /* <DEDUP_REMOVED lines=16> */
.L_x_613:
        /* <DEDUP_REMOVED lines=35> */
.L_x_611:
[----:B------:R-:W-:Y:S05]  /*baf0*/  BSYNC.RECONVERGENT B2 ;  /* 0x0000000000027941 */ /* 0x000fea0003800200 */
.L_x_608:
        /* <DEDUP_REMOVED lines=61> */
.L_x_614:
        /* <DEDUP_REMOVED lines=27> */
.L_x_1010:
[C---:B-----5:R-:W-:Y:S01]  /*c080*/  FADD R14, |R0|.reuse, 4 ;  /* 0x40800000000e7421 */ /* 0x060fe20000000200 */
        /* <DEDUP_REMOVED lines=48> */
.L_x_603:
[----:B------:R-:W-:-:S13]  /*c390*/  ISETP.GT.AND P0, PT, R4, 0x48, PT ;  /* 0x000000480400780c */ /* 0x000fda0003f04270 */
[----:B------:R-:W-:Y:S05]  /*c3a0*/  @P0 BRA `(.L_x_615) ;  /* 0x0000000400100947 */ /* 0x000fea0003800000 */
[----:B------:R-:W-:-:S04]  /*c3b0*/  IADD3 R5, PT, PT, R4, -0x46, RZ ;  /* 0xffffffba04057810 */ /* 0x000fc80007ffe0ff */
[----:B------:R-:W-:-:S04]  /*c3c0*/  VIMNMX.U32 R5, PT, PT, R5, 0x2, PT ;  /* 0x0000000205057848 */ /* 0x000fc80003fe0000 */
[----:B------:R-:W-:-:S04]  /*c3d0*/  SHF.L.U32 R5, R5, 0x2, RZ ;  /* 0x0000000205057819 */ /* 0x000fc800000006ff */
[----:B------:R-:W0:Y:S02]  /*c3e0*/  LDC R14, c[0x2][R5+0xf8] ;  /* 0x00803e00050e7b82 */ /* 0x000e240000000800 */
[----:B0-----:R-:W-:-:S04]  /*c3f0*/  SHF.R.S32.HI R15, RZ, 0x1f, R14 ;  /* 0x0000001fff0f7819 */ /* 0x001fc8000001140e */
.L_x_1013:
[----:B------:R-:W-:Y:S05]  /*c400*/  BRX R14 -0xc410                                                          (*"BRANCH_TARGETS .L_x_1014,.L_x_1015,.L_x_1016"*) ;  /* 0xffffff380efc7949 */ /* 0x000fea000383ffff */
.L_x_1016:
[----:B------:R-:W-:Y:S01]  /*c410*/  ISETP.NE.AND P0, PT, R4, 0x48, PT ;  /* 0x000000480400780c */ /* 0x000fe20003f05270 */
[----:B-----5:R-:W-:-:S12]  /*c420*/  IMAD.MOV.U32 R21, RZ, RZ, R0 ;  /* 0x000000ffff157224 */ /* 0x020fd800078e0000 */
        /* <DEDUP_REMOVED lines=34> */
.L_x_1015:
[----:B-----5:R-:W-:Y:S01]  /*c650*/  FMNMX R21, RZ, R0, !PT ;  /* 0x00000000ff157209 */ /* 0x020fe20007800000 */
[----:B------:R-:W-:Y:S06]  /*c660*/  BRA `(.L_x_565) ;  /* 0x0000000800607947 */ /* 0x000fec0003800000 */
.L_x_1014:
[----:B------:R-:W-:Y:S01]  /*c670*/  HFMA2 R5, -RZ, RZ, 0.96630859375, -0.0022525787353515625 ;  /* 0x3bbb989dff057431 */ /* 0x000fe200000001ff */
[----:B------:R-:W-:Y:S01]  /*c680*/  MOV R15, 0x437c0000 ;  /* 0x437c0000000f7802 */ /* 0x000fe20000000f00 */
[----:B------:R-:W-:Y:S03]  /*c690*/  BSSY.RECONVERGENT B3, `(.L_x_616) ;  /* 0x0000014000037945 */ /* 0x000fe60003800200 */
[----:B-----5:R-:W-:-:S04]  /*c6a0*/  FFMA.SAT R4, R0, -R5, 0.5 ;  /* 0x3f00000000047423 */ /* 0x020fc80000002805 */
        /* <DEDUP_REMOVED lines=13> */
[----:B------:R-:W-:Y:S05]  /*c780*/  BRA `(.L_x_618) ;  /* 0x0000000000107947 */ /* 0x000fea0003800000 */
.L_x_617:
[----:B------:R-:W0:Y:S02]  /*c790*/  MUFU.RCP R21, R0 ;  /* 0x0000000000157308 */ /* 0x000e240000001000 */
[----:B0-----:R-:W-:-:S04]  /*c7a0*/  FFMA R4, R0, R21, -1 ;  /* 0xbf80000000047423 */ /* 0x001fc80000000015 */
[----:B------:R-:W-:-:S04]  /*c7b0*/  FADD.FTZ R4, -R4, -RZ ;  /* 0x800000ff04047221 */ /* 0x000fc80000010100 */
[----:B------:R-:W-:-:S07]  /*c7c0*/  FFMA R21, R21, R4, R21 ;  /* 0x0000000415157223 */ /* 0x000fce0000000015 */
.L_x_618:
[----:B------:R-:W-:Y:S05]  /*c7d0*/  BSYNC.RECONVERGENT B3 ;  /* 0x0000000000037941 */ /* 0x000fea0003800200 */
.L_x_616:
[----:B------:R-:W-:Y:S05]  /*c7e0*/  BRA `(.L_x_565) ;  /* 0x0000000800007947 */ /* 0x000fea0003800000 */
.L_x_615:
[----:B------:R-:W-:-:S04]  /*c7f0*/  MOV R5, 0xffffffb7 ;  /* 0xffffffb700057802 */ /* 0x000fc80000000f00 */
[----:B------:R-:W-:-:S04]  /*c800*/  VIADDMNMX.U32 R5, R4, R5, 0x2, PT ;  /* 0x0000000204057446 */ /* 0x000fc80003800005 */
[----:B------:R-:W-:-:S04]  /*c810*/  SHF.L.U32 R5, R5, 0x2, RZ ;  /* 0x0000000205057819 */ /* 0x000fc800000006ff */
[----:B------:R-:W0:Y:S02]  /*c820*/  LDC R14, c[0x2][R5+0x104] ;  /* 0x00804100050e7b82 */ /* 0x000e240000000800 */
[----:B0-----:R-:W-:-:S04]  /*c830*/  SHF.R.S32.HI R15, RZ, 0x1f, R14 ;  /* 0x0000001fff0f7819 */ /* 0x001fc8000001140e */
.L_x_1017:
[----:B------:R-:W-:Y:S05]  /*c840*/  BRX R14 -0xc850                                                          (*"BRANCH_TARGETS .L_x_1018,.L_x_1019,.L_x_1020"*) ;  /* 0xffffff340eec7949 */ /* 0x000fea000383ffff */
.L_x_1020:
[----:B------:R-:W-:Y:S02]  /*c850*/  ISETP.NE.AND P0, PT, R4, 0x4b, PT ;  /* 0x0000004b0400780c */ /* 0x000fe40003f05270 */
[----:B-----5:R-:W-:-:S11]  /*c860*/  MOV R21, R0 ;  /* 0x0000000000157202 */ /* 0x020fd60000000f00 */
        /* <DEDUP_REMOVED lines=58> */
.L_x_1019:
[----:B------:R-:W-:Y:S02]  /*cc10*/  HFMA2 R4, -RZ, RZ, 3.7421875, 0 ;  /* 0x437c0000ff047431 */ /* 0x000fe400000001ff */
[----:B------:R-:W-:Y:S01]  /*cc20*/  IMAD.MOV.U32 R5, RZ, RZ, 0x3bbb989d ;  /* 0x3bbb989dff057424 */ /* 0x000fe200078e00ff */
[----:B------:R-:W-:-:S03]  /*cc30*/  MOV R21, 0x3f800000 ;  /* 0x3f80000000157802 */ /* 0x000fc60000000f00 */
[----:B-----5:R-:W-:-:S04]  /*cc40*/  FFMA.SAT R5, R0, R5, 0.5 ;  /* 0x3f00000000057423 */ /* 0x020fc80000002005 */
        /* <DEDUP_REMOVED lines=36> */
.L_x_1018:
[----:B------:R-:W-:Y:S01]  /*ce90*/  HFMA2 R4, -RZ, RZ, 3.7421875, 0 ;  /* 0x437c0000ff047431 */ /* 0x000fe200000001ff */
[----:B------:R-:W-:Y:S01]  /*cea0*/  MOV R5, 0x3bbb989d ;  /* 0x3bbb989d00057802 */ /* 0x000fe20000000f00 */
[----:B------:R-:W-:Y:S04]  /*ceb0*/  BSSY.RECONVERGENT B4, `(.L_x_565) ;  /* 0x0000013000047945 */ /* 0x000fe80003800200 */
[----:B-----5:R-:W-:-:S04]  /*cec0*/  FFMA.SAT R5, R0, -R5, 0.5 ;  /* 0x3f00000000057423 */ /* 0x020fc80000002805 */
        /* <DEDUP_REMOVED lines=16> */
[----:B------:R-:W-:Y:S05]  /*cfd0*/  CALL.REL.NOINC `($__internal_9_$__cuda_sm3x_div_rn_noftz_f32_slowpath) ;  /* 0x000000d400607944 */ /* 0x000fea0003c00000 */
.L_x_619:
[----:B------:R-:W-:Y:S05]  /*cfe0*/  BSYNC.RECONVERGENT B4 ;  /* 0x0000000000047941 */ /* 0x000fea0003800200 */
.L_x_565:
[----:B------:R-:W-:Y:S05]  /*cff0*/  BSYNC.RECONVERGENT B0 ;  /* 0x0000000000007941 */ /* 0x000fea0003800200 */
.L_x_559:
[----:B------:R-:W5:Y:S02]  /*d000*/  LDCU.64 UR4, c[0x0][0x380] ;  /* 0x00007000ff0477ac */ /* 0x000f640008000a00 */
[----:B-----5:R-:W-:-:S04]  /*d010*/  IADD3 R4, P0, PT, R8, UR4, RZ ;  /* 0x0000000408047c10 */ /* 0x020fc8000ff1e0ff */
[----:B------:R-:W-:-:S05]  /*d020*/  IADD3.X R5, PT, PT, R19, UR5, RZ, P0, !PT ;  /* 0x0000000513057c10 */ /* 0x000fca00087fe4ff */
[----:B01-3--:R1:W-:Y:S04]  /*d030*/  STG.E desc[UR6][R4.64], R21 ;  /* 0x0000001504007986 */ /* 0x00b3e8000c101906 */
.L_x_558:
[----:B------:R-:W-:Y:S05]  /*d040*/  BSYNC.RECONVERGENT B1 ;  /* 0x0000000000017941 */ /* 0x000fea0003800200 */
.L_x_557:
[----:B------:R-:W3:Y:S01]  /*d050*/  LDCU.64 UR4, c[0x0][0x390] ;  /* 0x00007200ff0477ac */ /* 0x000ee20008000a00 */
[----:B------:R-:W-:Y:S01]  /*d060*/  IADD3 R2, P0, PT, R7, R2, RZ ;  /* 0x0000000207027210 */ /* 0x000fe20007f1e0ff */
[----:B------:R-:W-:Y:S03]  /*d070*/  BSSY.RECONVERGENT B1, `(.L_x_620) ;  /* 0x000067c000017945 */ /* 0x000fe60003800200 */
[----:B------:R-:W-:Y:S02]  /*d080*/  IADD3.X R3, PT, PT, RZ, R3, RZ, P0, !PT ;  /* 0x00000003ff037210 */ /* 0x000fe400007fe4ff */
[----:B---3--:R-:W-:-:S04]  /*d090*/  ISETP.GE.U32.AND P0, PT, R2, UR4, PT ;  /* 0x0000000402007c0c */ /* 0x008fc8000bf06070 */
[----:B------:R-:W-:-:S13]  /*d0a0*/  ISETP.GE.U32.AND.EX P0, PT, R3, UR5, PT, P0 ;  /* 0x0000000503007c0c */ /* 0x000fda000bf06100 */
[----:B------:R-:W-:Y:S05]  /*d0b0*/  @P0 BRA `(.L_x_621) ;  /* 0x0000006400dc0947 */ /* 0x000fea0003800000 */
[----:B------:R-:W0:Y:S01]  /*d0c0*/  LDCU.64 UR4, c[0x0][0x388] ;  /* 0x00007100ff0477ac */ /* 0x000e220008000a00 */
[C---:B------:R-:W-:Y:S01]  /*d0d0*/  SHF.L.U32 R8, R2.reuse, 0x2, RZ ;  /* 0x0000000202087819 */ /* 0x040fe200000006ff */
[----:B-1----:R-:W1:Y:S01]  /*d0e0*/  LDC R4, c[0x0][0x398] ;  /* 0x0000e600ff047b82 */ /* 0x002e620000000800 */
        /* <DEDUP_REMOVED lines=20> */
.L_x_627:
[----:B-----5:R-:W-:Y:S01]  /*d230*/  FADD R21, -R0, -RZ ;  /* 0x800000ff00157221 */ /* 0x020fe20000000100 */
[----:B------:R-:W-:Y:S06]  /*d240*/  BRA `(.L_x_628) ;  /* 0x0000006400647947 */ /* 0x000fec0003800000 */
.L_x_626:
[----:B------:R-:W-:-:S04]  /*d250*/  MOV R5, 0xfffffffe ;  /* 0xfffffffe00057802 */ /* 0x000fc80000000f00 */
[----:B------:R-:W-:-:S05]  /*d260*/  VIADDMNMX.U32 R5, R4, R5, 0x9, PT ;  /* 0x0000000904057446 */ /* 0x000fca0003800005 */
[----:B------:R-:W-:-:S04]  /*d270*/  IMAD.SHL.U32 R5, R5, 0x4, RZ ;  /* 0x0000000405057824 */ /* 0x000fc800078e00ff */
[----:B------:R-:W0:Y:S02]  /*d280*/  LDC R14, c[0x2][R5+0x110] ;  /* 0x00804400050e7b82 */ /* 0x000e240000000800 */
[----:B0-----:R-:W-:-:S04]  /*d290*/  SHF.R.S32.HI R15, RZ, 0x1f, R14 ;  /* 0x0000001fff0f7819 */ /* 0x001fc8000001140e */
.L_x_1021:
[----:B------:R-:W-:Y:S05]  /*d2a0*/  BRX R14 -0xd2b0                                                          (*"BRANCH_TARGETS .L_x_1022,.L_x_1023,.L_x_1030"*) ;  /* 0xffffff2c0e547949 */ /* 0x000fea000383ffff */
.L_x_1023:
        /* <DEDUP_REMOVED lines=9> */
.L_x_1030:
        /* <DEDUP_REMOVED lines=11> */
.L_x_1022:
        /* <DEDUP_REMOVED lines=8> */
.L_x_625:
        /* <DEDUP_REMOVED lines=35> */
.L_x_630:
        /* <DEDUP_REMOVED lines=30> */
.L_x_629:
[----:B------:R-:W-:-:S04]  /*d880*/  MOV R5, 0xfffffff2 ;  /* 0xfffffff200057802 */ /* 0x000fc80000000f00 */
[----:B------:R-:W-:-:S05]  /*d890*/  VIADDMNMX.U32 R5, R4, R5, 0x2, PT ;  /* 0x0000000204057446 */ /* 0x000fca0003800005 */
[----:B------:R-:W-:-:S04]  /*d8a0*/  IMAD.SHL.U32 R5, R5, 0x4, RZ ;  /* 0x0000000405057824 */ /* 0x000fc800078e00ff */
[----:B------:R-:W0:Y:S02]  /*d8b0*/  LDC R14, c[0x2][R5+0x138] ;  /* 0x00804e00050e7b82 */ /* 0x000e240000000800 */
[----:B0-----:R-:W-:-:S04]  /*d8c0*/  SHF.R.S32.HI R15, RZ, 0x1f, R14 ;  /* 0x0000001fff0f7819 */ /* 0x001fc8000001140e */
.L_x_1032:
[----:B------:R-:W-:Y:S05]  /*d8d0*/  BRX R14 -0xd8e0                                                          (*"BRANCH_TARGETS .L_x_1033,.L_x_1034,.L_x_1035"*) ;  /* 0xffffff240ec87949 */ /* 0x000fea000383ffff */
.L_x_1035:
        /* <DEDUP_REMOVED lines=33> */
.L_x_1034:
        /* <DEDUP_REMOVED lines=29> */
.L_x_1033:
        /* <DEDUP_REMOVED lines=30> */
.L_x_624:
        /* <DEDUP_REMOVED lines=15> */
.L_x_633:
        /* <DEDUP_REMOVED lines=8> */
.L_x_635:
[----:B-1----:R-:W-:Y:S01]  /*e010*/  FMUL.FTZ R21, R0, R5 ;  /* 0x0000000500157220 */ /* 0x002fe20000410000 */
[----:B------:R-:W-:-:S03]  /*e020*/  FMUL.FTZ R5, R5, 0.5 ;  /* 0x3f00000005057820 */ /* 0x000fc60000410000 */
[----:B------:R-:W-:-:S04]  /*e030*/  FFMA R0, -R21, R21, R0 ;  /* 0x0000001515007223 */ /* 0x000fc80000000100 */
[----:B------:R-:W-:-:S07]  /*e040*/  FFMA R21, R0, R5, R21 ;  /* 0x0000000500157223 */ /* 0x000fce0000000015 */
.L_x_636:
[----:B------:R-:W-:Y:S05]  /*e050*/  BSYNC.RECONVERGENT B2 ;  /* 0x0000000000027941 */ /* 0x000fea0003800200 */
.L_x_634:
[----:B------:R-:W-:Y:S05]  /*e060*/  BRA `(.L_x_628) ;  /* 0x0000005400dc7947 */ /* 0x000fea0003800000 */
.L_x_632:
[----:B------:R-:W-:-:S04]  /*e070*/  MOV R5, 0xffffffea ;  /* 0xffffffea00057802 */ /* 0x000fc80000000f00 */
[----:B------:R-:W-:-:S04]  /*e080*/  VIADDMNMX.U32 R5, R4, R5, 0x2, PT ;  /* 0x0000000204057446 */ /* 0x000fc80003800005 */
[----:B------:R-:W-:-:S04]  /*e090*/  SHF.L.U32 R5, R5, 0x2, RZ ;  /* 0x0000000205057819 */ /* 0x000fc800000006ff */
[----:B------:R-:W0:Y:S02]  /*e0a0*/  LDC R14, c[0x2][R5+0x144] ;  /* 0x00805100050e7b82 */ /* 0x000e240000000800 */
[----:B0-----:R-:W-:-:S04]  /*e0b0*/  SHF.R.S32.HI R15, RZ, 0x1f, R14 ;  /* 0x0000001fff0f7819 */ /* 0x001fc8000001140e */
.L_x_1036:
[----:B------:R-:W-:Y:S05]  /*e0c0*/  BRX R14 -0xe0d0                                                          (*"BRANCH_TARGETS .L_x_1037,.L_x_1038,.L_x_1039"*) ;  /* 0xffffff1c0ecc7949 */ /* 0x000fea000383ffff */
.L_x_1039:
        /* <DEDUP_REMOVED lines=11> */
.L_x_638:
[----:B------:R-:W0:Y:S02]  /*e180*/  MUFU.RCP R21, R0 ;  /* 0x0000000000157308 */ /* 0x000e240000001000 */
[----:B0-----:R-:W-:-:S04]  /*e190*/  FFMA R4, R0, R21, -1 ;  /* 0xbf80000000047423 */ /* 0x001fc80000000015 */
[----:B------:R-:W-:-:S04]  /*e1a0*/  FADD.FTZ R4, -R4, -RZ ;  /* 0x800000ff04047221 */ /* 0x000fc80000010100 */
[----:B------:R-:W-:-:S07]  /*e1b0*/  FFMA R21, R21, R4, R21 ;  /* 0x0000000415157223 */ /* 0x000fce0000000015 */
.L_x_639:
[----:B------:R-:W-:Y:S05]  /*e1c0*/  BSYNC.RECONVERGENT B3 ;  /* 0x0000000000037941 */ /* 0x000fea0003800200 */
.L_x_637:
[----:B------:R-:W-:Y:S05]  /*e1d0*/  BRA `(.L_x_628) ;  /* 0x0000005400807947 */ /* 0x000fea0003800000 */
.L_x_1038:
[----:B-----5:R-:W-:Y:S01]  /*e1e0*/  FMUL R21, R0, R0 ;  /* 0x0000000000157220 */ /* 0x020fe20000400000 */
[----:B------:R-:W-:Y:S06]  /*e1f0*/  BRA `(.L_x_628) ;  /* 0x0000005400787947 */ /* 0x000fec0003800000 */
.L_x_1037:
        /* <DEDUP_REMOVED lines=17> */
.L_x_631:
        /* <DEDUP_REMOVED lines=25> */
.L_x_645:
        /* <DEDUP_REMOVED lines=66> */
.L_x_647:
[----:B------:R-:W-:Y:S05]  /*e8c0*/  BSYNC.RECONVERGENT B3 ;  /* 0x0000000000037941 */ /* 0x000fea0003800200 */
.L_x_646:
        /* <DEDUP_REMOVED lines=19> */
.L_x_644:
[----:B------:R-:W-:Y:S01]  /*ea00*/  FMUL R5, RZ, R0 ;  /* 0x00000000ff057220 */ /* 0x000fe20000400000 */
[----:B------:R-:W-:-:S07]  /*ea10*/  MOV R16, RZ ;  /* 0x000000ff00107202 */ /* 0x000fce0000000f00 */
.L_x_643:
[----:B------:R-:W-:Y:S05]  /*ea20*/  BSYNC.RECONVERGENT B2 ;  /* 0x0000000000027941 */ /* 0x000fea0003800200 */
.L_x_642:
        /* <DEDUP_REMOVED lines=19> */
.L_x_641:
        /* <DEDUP_REMOVED lines=17> */
.L_x_651:
        /* <DEDUP_REMOVED lines=65> */
.L_x_653:
[----:B------:R-:W-:Y:S05]  /*f080*/  BSYNC.RECONVERGENT B3 ;  /* 0x0000000000037941 */ /* 0x000fea0003800200 */
.L_x_652:
        /* <DEDUP_REMOVED lines=19> */
.L_x_650:
[----:B------:R-:W-:Y:S02]  /*f1c0*/  HFMA2 R16, -RZ, RZ, 0, 0 ;  /* 0x00000000ff107431 */ /* 0x000fe400000001ff */
[----:B------:R-:W-:-:S07]  /*f1d0*/  FMUL R4, RZ, R0 ;  /* 0x00000000ff047220 */ /* 0x000fce0000400000 */
.L_x_649:
[----:B------:R-:W-:Y:S05]  /*f1e0*/  BSYNC.RECONVERGENT B2 ;  /* 0x0000000000027941 */ /* 0x000fea0003800200 */
.L_x_648:
        /* <DEDUP_REMOVED lines=18> */
.L_x_640:
[----:B------:R-:W-:-:S04]  /*f310*/  MOV R5, 0xffffffe0 ;  /* 0xffffffe000057802 */ /* 0x000fc80000000f00 */
[----:B------:R-:W-:-:S04]  /*f320*/  VIADDMNMX.U32 R5, R4, R5, 0x2, PT ;  /* 0x0000000204057446 */ /* 0x000fc80003800005 */
[----:B------:R-:W-:-:S04]  /*f330*/  SHF.L.U32 R5, R5, 0x2, RZ ;  /* 0x0000000205057819 */ /* 0x000fc800000006ff */
[----:B------:R-:W0:Y:S02]  /*f340*/  LDC R14, c[0x2][R5+0x150] ;  /* 0x00805400050e7b82 */ /* 0x000e240000000800 */
[----:B0-----:R-:W-:-:S04]  /*f350*/  SHF.R.S32.HI R15, RZ, 0x1f, R14 ;  /* 0x0000001fff0f7819 */ /* 0x001fc8000001140e */
.L_x_1040:
[----:B------:R-:W-:Y:S05]  /*f360*/  BRX R14 -0xf370                                                          (*"BRANCH_TARGETS .L_x_1041,.L_x_1042,.L_x_1043"*) ;  /* 0xffffff0c0e247949 */ /* 0x000fea000383ffff */
.L_x_1043:
        /* <DEDUP_REMOVED lines=30> */
.L_x_1042:
        /* <DEDUP_REMOVED lines=26> */
.L_x_1041:
        /* <DEDUP_REMOVED lines=17> */
.L_x_657:
        /* <DEDUP_REMOVED lines=65> */
.L_x_659:
[----:B------:R-:W-:Y:S05]  /*fc10*/  BSYNC.RECONVERGENT B3 ;  /* 0x0000000000037941 */ /* 0x000fea0003800200 */
.L_x_658:
        /* <DEDUP_REMOVED lines=19> */
.L_x_656:
[----:B------:R-:W-:Y:S01]  /*fd50*/  FMUL R4, RZ, R0 ;  /* 0x00000000ff047220 */ /* 0x000fe20000400000 */
[----:B------:R-:W-:-:S07]  /*fd60*/  MOV R16, RZ ;  /* 0x000000ff00107202 */ /* 0x000fce0000000f00 */
.L_x_655:
[----:B------:R-:W-:Y:S05]  /*fd70*/  BSYNC.RECONVERGENT B2 ;  /* 0x0000000000027941 */ /* 0x000fea0003800200 */
.L_x_654:
        /* <DEDUP_REMOVED lines=15> */
.L_x_623:
        /* <DEDUP_REMOVED lines=37> */
.L_x_663:
        /* <DEDUP_REMOVED lines=20> */
.L_x_662:
[----:B------:R-:W-:-:S05]  /*10200*/  IMAD.MOV.U32 R5, RZ, RZ, -0x29 ;  /* 0xffffffd7ff057424 */ /* 0x000fca00078e00ff */
[----:B------:R-:W-:-:S04]  /*10210*/  VIADDMNMX.U32 R5, R4, R5, 0x2, PT ;  /* 0x0000000204057446 */ /* 0x000fc80003800005 */
[----:B------:R-:W-:-:S04]  /*10220*/  SHF.L.U32 R5, R5, 0x2, RZ ;  /* 0x0000000205057819 */ /* 0x000fc800000006ff */
[----:B------:R-:W0:Y:S02]  /*10230*/  LDC R14, c[0x2][R5+0x15c] ;  /* 0x00805700050e7b82 */ /* 0x000e240000000800 */
[----:B0-----:R-:W-:-:S04]  /*10240*/  SHF.R.S32.HI R15, RZ, 0x1f, R14 ;  /* 0x0000001fff0f7819 */ /* 0x001fc8000001140e */
.L_x_1044:
[----:B------:R-:W-:Y:S05]  /*10250*/  BRX R14 -0x10260                                                        (*"BRANCH_TARGETS .L_x_1045,.L_x_1046,.L_x_1047"*) ;  /* 0xfffffefc0e687949 */ /* 0x000fea000383ffff */
.L_x_1047:
        /* <DEDUP_REMOVED lines=44> */
.L_x_1046:
        /* <DEDUP_REMOVED lines=18> */
.L_x_1045:
        /* <DEDUP_REMOVED lines=17> */
.L_x_661:
        /* <DEDUP_REMOVED lines=45> */
.L_x_665:
        /* <DEDUP_REMOVED lines=42> */
.L_x_664:
[----:B------:R-:W-:-:S04]  /*10cc0*/  MOV R5, 0xffffffce ;  /* 0xffffffce00057802 */ /* 0x000fc80000000f00 */
[----:B------:R-:W-:-:S05]  /*10cd0*/  VIADDMNMX.U32 R5, R4, R5, 0x2, PT ;  /* 0x0000000204057446 */ /* 0x000fca0003800005 */
[----:B------:R-:W-:-:S04]  /*10ce0*/  IMAD.SHL.U32 R5, R5, 0x4, RZ ;  /* 0x0000000405057824 */ /* 0x000fc800078e00ff */
[----:B------:R-:W0:Y:S02]  /*10cf0*/  LDC R14, c[0x2][R5+0x168] ;  /* 0x00805a00050e7b82 */ /* 0x000e240000000800 */
[----:B0-----:R-:W-:-:S04]  /*10d00*/  SHF.R.S32.HI R15, RZ, 0x1f, R14 ;  /* 0x0000001fff0f7819 */ /* 0x001fc8000001140e */
.L_x_1048:
[----:B------:R-:W-:Y:S05]  /*10d10*/  BRX R14 -0x10d20                                                        (*"BRANCH_TARGETS .L_x_1049,.L_x_1050,.L_x_1051"*) ;  /* 0xfffffef00eb87949 */ /* 0x000fea000383ffff */
.L_x_1051:
        /* <DEDUP_REMOVED lines=8> */
.L_x_1050:
[----:B-----5:R2:W3:Y:S01]  /*10da0*/  FRND.CEIL R21, R0 ;  /* 0x0000000000157307 */ /* 0x0204e20000209000 */
[----:B------:R-:W-:Y:S05]  /*10db0*/  BRA `(.L_x_628) ;  /* 0x0000002800887947 */ /* 0x000fea0003800000 */
.L_x_1049:
[----:B-----5:R0:W1:Y:S01]  /*10dc0*/  FRND.FLOOR R21, R0 ;  /* 0x0000000000157307 */ /* 0x0200620000205000 */
[----:B------:R-:W-:Y:S05]  /*10dd0*/  BRA `(.L_x_628) ;  /* 0x0000002800807947 */ /* 0x000fea0003800000 */
.L_x_660:
        /* <DEDUP_REMOVED lines=39> */
.L_x_668:
[----:B-----5:R0:W1:Y:S01]  /*11050*/  FRND.TRUNC R21, R0 ;  /* 0x0000000000157307 */ /* 0x020062000020d000 */
[----:B------:R-:W-:Y:S05]  /*11060*/  BRA `(.L_x_628) ;  /* 0x0000002400dc7947 */ /* 0x000fea0003800000 */
.L_x_667:
[----:B------:R-:W-:-:S04]  /*11070*/  MOV R5, 0xffffffc3 ;  /* 0xffffffc300057802 */ /* 0x000fc80000000f00 */
[----:B------:R-:W-:-:S04]  /*11080*/  VIADDMNMX.U32 R5, R4, R5, 0x2, PT ;  /* 0x0000000204057446 */ /* 0x000fc80003800005 */
[----:B------:R-:W-:-:S04]  /*11090*/  SHF.L.U32 R5, R5, 0x2, RZ ;  /* 0x0000000205057819 */ /* 0x000fc800000006ff */
[----:B------:R-:W0:Y:S02]  /*110a0*/  LDC R14, c[0x2][R5+0x174] ;  /* 0x00805d00050e7b82 */ /* 0x000e240000000800 */
[----:B0-----:R-:W-:-:S04]  /*110b0*/  SHF.R.S32.HI R15, RZ, 0x1f, R14 ;  /* 0x0000001fff0f7819 */ /* 0x001fc8000001140e */
.L_x_1052:
[----:B------:R-:W-:Y:S05]  /*110c0*/  BRX R14 -0x110d0                                                        (*"BRANCH_TARGETS .L_x_1053,.L_x_1054,.L_x_1055"*) ;  /* 0xfffffeec0ecc7949 */ /* 0x000fea000383ffff */
.L_x_1055:
        /* <DEDUP_REMOVED lines=128> */
.L_x_669:
        /* <DEDUP_REMOVED lines=28> */
.L_x_670:
        /* <DEDUP_REMOVED lines=12> */
.L_x_1054:
        /* <DEDUP_REMOVED lines=42> */
.L_x_673:
        /* <DEDUP_REMOVED lines=13> */
.L_x_672:
        /* <DEDUP_REMOVED lines=15> */
.L_x_675:
        /* <DEDUP_REMOVED lines=16> */
.L_x_676:
        /* <DEDUP_REMOVED lines=35> */
.L_x_674:
[----:B------:R-:W-:Y:S05]  /*122e0*/  BSYNC.RECONVERGENT B2 ;  /* 0x0000000000027941 */ /* 0x000fea0003800200 */
.L_x_671:
        /* <DEDUP_REMOVED lines=61> */
.L_x_677:
        /* <DEDUP_REMOVED lines=27> */
.L_x_1053:
        /* <DEDUP_REMOVED lines=49> */
.L_x_666:
[----:B------:R-:W-:-:S13]  /*12b80*/  ISETP.GT.AND P0, PT, R4, 0x48, PT ;  /* 0x000000480400780c */ /* 0x000fda0003f04270 */
[----:B------:R-:W-:Y:S05]  /*12b90*/  @P0 BRA `(.L_x_678) ;  /* 0x0000000400100947 */ /* 0x000fea0003800000 */
[----:B------:R-:W-:-:S04]  /*12ba0*/  IADD3 R5, PT, PT, R4, -0x46, RZ ;  /* 0xffffffba04057810 */ /* 0x000fc80007ffe0ff */
[----:B------:R-:W-:-:S04]  /*12bb0*/  VIMNMX.U32 R5, PT, PT, R5, 0x2, PT ;  /* 0x0000000205057848 */ /* 0x000fc80003fe0000 */
[----:B------:R-:W-:-:S04]  /*12bc0*/  SHF.L.U32 R5, R5, 0x2, RZ ;  /* 0x0000000205057819 */ /* 0x000fc800000006ff */
[----:B------:R-:W0:Y:S02]  /*12bd0*/  LDC R14, c[0x2][R5+0x180] ;  /* 0x00806000050e7b82 */ /* 0x000e240000000800 */
[----:B0-----:R-:W-:-:S04]  /*12be0*/  SHF.R.S32.HI R15, RZ, 0x1f, R14 ;  /* 0x0000001fff0f7819 */ /* 0x001fc8000001140e */
.L_x_1056:
[----:B------:R-:W-:Y:S05]  /*12bf0*/  BRX R14 -0x12c00                                                        (*"BRANCH_TARGETS .L_x_1057,.L_x_1058,.L_x_1059"*) ;  /* 0xfffffed40e007949 */ /* 0x000fea000383ffff */
.L_x_1059:
        /* <DEDUP_REMOVED lines=36> */
.L_x_1058:
[----:B-----5:R-:W-:Y:S01]  /*12e40*/  FMNMX R21, RZ, R0, !PT ;  /* 0x00000000ff157209 */ /* 0x020fe20007800000 */
[----:B------:R-:W-:Y:S06]  /*12e50*/  BRA `(.L_x_628) ;  /* 0x0000000800607947 */ /* 0x000fec0003800000 */
.L_x_1057:
        /* <DEDUP_REMOVED lines=18> */
.L_x_680:
[----:B------:R-:W0:Y:S02]  /*12f80*/  MUFU.RCP R21, R0 ;  /* 0x0000000000157308 */ /* 0x000e240000001000 */
[----:B0-----:R-:W-:-:S04]  /*12f90*/  FFMA R4, R0, R21, -1 ;  /* 0xbf80000000047423 */ /* 0x001fc80000000015 */
[----:B------:R-:W-:-:S04]  /*12fa0*/  FADD.FTZ R4, -R4, -RZ ;  /* 0x800000ff04047221 */ /* 0x000fc80000010100 */
[----:B------:R-:W-:-:S07]  /*12fb0*/  FFMA R21, R21, R4, R21 ;  /* 0x0000000415157223 */ /* 0x000fce0000000015 */
.L_x_681:
[----:B------:R-:W-:Y:S05]  /*12fc0*/  BSYNC.RECONVERGENT B3 ;  /* 0x0000000000037941 */ /* 0x000fea0003800200 */
.L_x_679:
[----:B------:R-:W-:Y:S05]  /*12fd0*/  BRA `(.L_x_628) ;  /* 0x0000000800007947 */ /* 0x000fea0003800000 */
.L_x_678:
[----:B------:R-:W-:-:S04]  /*12fe0*/  MOV R5, 0xffffffb7 ;  /* 0xffffffb700057802 */ /* 0x000fc80000000f00 */
[----:B------:R-:W-:-:S04]  /*12ff0*/  VIADDMNMX.U32 R5, R4, R5, 0x2, PT ;  /* 0x0000000204057446 */ /* 0x000fc80003800005 */
[----:B------:R-:W-:-:S04]  /*13000*/  SHF.L.U32 R5, R5, 0x2, RZ ;  /* 0x0000000205057819 */ /* 0x000fc800000006ff */
[----:B------:R-:W0:Y:S02]  /*13010*/  LDC R14, c[0x2][R5+0x18c] ;  /* 0x00806300050e7b82 */ /* 0x000e240000000800 */
[----:B0-----:R-:W-:-:S04]  /*13020*/  SHF.R.S32.HI R15, RZ, 0x1f, R14 ;  /* 0x0000001fff0f7819 */ /* 0x001fc8000001140e */
.L_x_1060:
[----:B------:R-:W-:Y:S05]  /*13030*/  BRX R14 -0x13040                                                        (*"BRANCH_TARGETS .L_x_1061,.L_x_1062,.L_x_1063"*) ;  /* 0xfffffecc0ef07949 */ /* 0x000fea000383ffff */
.L_x_1063:
        /* <DEDUP_REMOVED lines=60> */
.L_x_1062:
        /* <DEDUP_REMOVED lines=40> */
.L_x_1061:
        /* <DEDUP_REMOVED lines=21> */
.L_x_682:
[----:B------:R-:W-:Y:S05]  /*137d0*/  BSYNC.RECONVERGENT B4 ;  /* 0x0000000000047941 */ /* 0x000fea0003800200 */
.L_x_628:
[----:B------:R-:W-:Y:S05]  /*137e0*/  BSYNC.RECONVERGENT B0 ;  /* 0x0000000000007941 */ /* 0x000fea0003800200 */
.L_x_622:
[----:B------:R-:W5:Y:S02]  /*137f0*/  LDCU.64 UR4, c[0x0][0x380] ;  /* 0x00007000ff0477ac */ /* 0x000f640008000a00 */
[----:B-----5:R-:W-:-:S04]  /*13800*/  IADD3 R4, P0, PT, R8, UR4, RZ ;  /* 0x0000000408047c10 */ /* 0x020fc8000ff1e0ff */
[----:B------:R-:W-:-:S05]  /*13810*/  IADD3.X R5, PT, PT, R19, UR5, RZ, P0, !PT ;  /* 0x0000000513057c10 */ /* 0x000fca00087fe4ff */
[----:B01-3--:R3:W-:Y:S04]  /*13820*/  STG.E desc[UR6][R4.64], R21 ;  /* 0x0000001504007986 */ /* 0x00b7e8000c101906 */
.L_x_621:
[----:B------:R-:W-:Y:S05]  /*13830*/  BSYNC.RECONVERGENT B1 ;  /* 0x0000000000017941 */ /* 0x000fea0003800200 */
.L_x_620:
        /* <DEDUP_REMOVED lines=12> */
[----:B--2-4-:R0:W5:Y:S01]  /*13900*/  LDG.E.CONSTANT R0, desc[UR6][R14.64] ;  /* 0x000000060e007981 */ /* 0x014162000c1e9900 */
[----:B-1----:R-:W-:-:S13]  /*13910*/  ISETP.GT.AND P0, PT, R4, 0x22, PT ;  /* 0x000000220400780c */ /* 0x002fda0003f04270 */
        /* <DEDUP_REMOVED lines=14> */
.L_x_687:
[----:B-----5:R-:W-:Y:S01]  /*13a00*/  FADD R15, -R0, -RZ ;  /* 0x800000ff000f7221 */ /* 0x020fe20000000100 */
[----:B------:R-:W-:Y:S06]  /*13a10*/  BRA `(.L_x_688) ;  /* 0x00000064008c7947 */ /* 0x000fec0003800000 */
.L_x_686:
[----:B------:R-:W-:-:S04]  /*13a20*/  MOV R5, 0xfffffffe ;  /* 0xfffffffe00057802 */ /* 0x000fc80000000f00 */
[----:B------:R-:W-:-:S05]  /*13a30*/  VIADDMNMX.U32 R5, R4, R5, 0x9, PT ;  /* 0x0000000904057446 */ /* 0x000fca0003800005 */
[----:B------:R-:W-:-:S04]  /*13a40*/  IMAD.SHL.U32 R5, R5, 0x4, RZ ;  /* 0x0000000405057824 */ /* 0x000fc800078e00ff */
[----:B------:R-:W0:Y:S02]  /*13a50*/  LDC R6, c[0x2][R5+0x198] ;  /* 0x0080660005067b82 */ /* 0x000e240000000800 */
[----:B0-----:R-:W-:-:S04]  /*13a60*/  SHF.R.S32.HI R7, RZ, 0x1f, R6 ;  /* 0x0000001fff077819 */ /* 0x001fc80000011406 */
.L_x_1064:
[----:B------:R-:W-:Y:S05]  /*13a70*/  BRX R6 -0x13a80                                                         (*"BRANCH_TARGETS .L_x_1065,.L_x_1066,.L_x_1073"*) ;  /* 0xfffffec406607949 */ /* 0x000fea000383ffff */
.L_x_1066:
        /* <DEDUP_REMOVED lines=9> */
.L_x_1073:
        /* <DEDUP_REMOVED lines=11> */
.L_x_1065:
        /* <DEDUP_REMOVED lines=8> */
.L_x_685:
        /* <DEDUP_REMOVED lines=35> */
.L_x_690:
        /* <DEDUP_REMOVED lines=30> */
.L_x_689:
[----:B------:R-:W-:-:S04]  /*14050*/  MOV R5, 0xfffffff2 ;  /* 0xfffffff200057802 */ /* 0x000fc80000000f00 */
[----:B------:R-:W-:-:S05]  /*14060*/  VIADDMNMX.U32 R5, R4, R5, 0x2, PT ;  /* 0x0000000204057446 */ /* 0x000fca0003800005 */
[----:B------:R-:W-:-:S04]  /*14070*/  IMAD.SHL.U32 R5, R5, 0x4, RZ ;  /* 0x0000000405057824 */ /* 0x000fc800078e00ff */
[----:B------:R-:W0:Y:S02]  /*14080*/  LDC R6, c[0x2][R5+0x1c0] ;  /* 0x0080700005067b82 */ /* 0x000e240000000800 */
[----:B0-----:R-:W-:-:S04]  /*14090*/  SHF.R.S32.HI R7, RZ, 0x1f, R6 ;  /* 0x0000001fff077819 */ /* 0x001fc80000011406 */
.L_x_1075:
[----:B------:R-:W-:Y:S05]  /*140a0*/  BRX R6 -0x140b0                                                         (*"BRANCH_TARGETS .L_x_1076,.L_x_1077,.L_x_1078"*) ;  /* 0xfffffebc06d47949 */ /* 0x000fea000383ffff */
.L_x_1078:
[----:B------:R-:W-:Y:S02]  /*140b0*/  ISETP.NE.AND P0, PT, R4, 0x10, PT ;  /* 0x000000100400780c */ /* 0x000fe40003f05270 */
[----:B-----5:R-:W-:-:S11]  /*140c0*/  MOV R15, R0 ;  /* 0x00000000000f7202 */ /* 0x020fd60000000f00 */
        /* <DEDUP_REMOVED lines=31> */
.L_x_692:
[----:B------:R-:W-:Y:S05]  /*142c0*/  BSYNC.RECONVERGENT B0 ;  /* 0x0000000000007941 */ /* 0x000fea0003800200 */
.L_x_691:
[----:B------:R-:W-:Y:S05]  /*142d0*/  BRA `(.L_x_688) ;  /* 0x0000005c005c7947 */ /* 0x000fea0003800000 */
.L_x_1077:
[C---:B-----5:R-:W-:Y:S01]  /*142e0*/  FMUL R5, R0.reuse, 8388608 ;  /* 0x4b00000000057820 */ /* 0x060fe20000400000 */
        /* <DEDUP_REMOVED lines=28> */
.L_x_1076:
[C---:B-----5:R-:W-:Y:S01]  /*144b0*/  FMUL R5, R0.reuse, 8388608 ;  /* 0x4b00000000057820 */ /* 0x060fe20000400000 */
        /* <DEDUP_REMOVED lines=29> */
.L_x_684:
        /* <DEDUP_REMOVED lines=15> */
.L_x_695:
        /* <DEDUP_REMOVED lines=9> */
.L_x_697:
[----:B-1----:R-:W-:Y:S01]  /*14810*/  FMUL.FTZ R15, R0, R5 ;  /* 0x00000005000f7220 */ /* 0x002fe20000410000 */
[----:B------:R-:W-:-:S03]  /*14820*/  FMUL.FTZ R5, R5, 0.5 ;  /* 0x3f00000005057820 */ /* 0x000fc60000410000 */
[----:B------:R-:W-:-:S04]  /*14830*/  FFMA R0, -R15, R15, R0 ;  /* 0x0000000f0f007223 */ /* 0x000fc80000000100 */
[----:B------:R-:W-:-:S07]  /*14840*/  FFMA R15, R0, R5, R15 ;  /* 0x00000005000f7223 */ /* 0x000fce000000000f */
.L_x_698:
[----:B------:R-:W-:Y:S05]  /*14850*/  BSYNC.RECONVERGENT B0 ;  /* 0x0000000000007941 */ /* 0x000fea0003800200 */
.L_x_696:
[----:B------:R-:W-:Y:S05]  /*14860*/  BRA `(.L_x_688) ;  /* 0x0000005400f87947 */ /* 0x000fea0003800000 */
.L_x_694:
[----:B------:R-:W-:-:S04]  /*14870*/  MOV R5, 0xffffffea ;  /* 0xffffffea00057802 */ /* 0x000fc80000000f00 */
[----:B------:R-:W-:-:S04]  /*14880*/  VIADDMNMX.U32 R5, R4, R5, 0x2, PT ;  /* 0x0000000204057446 */ /* 0x000fc80003800005 */
[----:B------:R-:W-:-:S04]  /*14890*/  SHF.L.U32 R5, R5, 0x2, RZ ;  /* 0x0000000205057819 */ /* 0x000fc800000006ff */
[----:B------:R-:W0:Y:S02]  /*148a0*/  LDC R6, c[0x2][R5+0x1cc] ;  /* 0x0080730005067b82 */ /* 0x000e240000000800 */
[----:B0-----:R-:W-:-:S04]  /*148b0*/  SHF.R.S32.HI R7, RZ, 0x1f, R6 ;  /* 0x0000001fff077819 */ /* 0x001fc80000011406 */
.L_x_1079:
[----:B------:R-:W-:Y:S05]  /*148c0*/  BRX R6 -0x148d0                                                         (*"BRANCH_TARGETS .L_x_1080,.L_x_1081,.L_x_1082"*) ;  /* 0xfffffeb406cc7949 */ /* 0x000fea000383ffff */
.L_x_1082:
[----:B------:R-:W-:Y:S01]  /*148d0*/  ISETP.NE.AND P0, PT, R4, 0x18, PT ;  /* 0x000000180400780c */ /* 0x000fe20003f05270 */
[----:B-----5:R-:W-:-:S12]  /*148e0*/  IMAD.MOV.U32 R15, RZ, RZ, R0 ;  /* 0x000000ffff0f7224 */ /* 0x020fd800078e0000 */
        /* <DEDUP_REMOVED lines=10> */
.L_x_700:
[----:B------:R-:W0:Y:S02]  /*14990*/  MUFU.RCP R15, R0 ;  /* 0x00000000000f7308 */ /* 0x000e240000001000 */
[----:B0-----:R-:W-:-:S04]  /*149a0*/  FFMA R4, R0, R15, -1 ;  /* 0xbf80000000047423 */ /* 0x001fc8000000000f */
[----:B------:R-:W-:-:S04]  /*149b0*/  FADD.FTZ R4, -R4, -RZ ;  /* 0x800000ff04047221 */ /* 0x000fc80000010100 */
[----:B------:R-:W-:-:S07]  /*149c0*/  FFMA R15, R15, R4, R15 ;  /* 0x000000040f0f7223 */ /* 0x000fce000000000f */
.L_x_701:
[----:B------:R-:W-:Y:S05]  /*149d0*/  BSYNC.RECONVERGENT B0 ;  /* 0x0000000000007941 */ /* 0x000fea0003800200 */
.L_x_699:
[----:B------:R-:W-:Y:S05]  /*149e0*/  BRA `(.L_x_688) ;  /* 0x0000005400987947 */ /* 0x000fea0003800000 */
.L_x_1081:
[----:B-----5:R-:W-:Y:S01]  /*149f0*/  FMUL R15, R0, R0 ;  /* 0x00000000000f7220 */ /* 0x020fe20000400000 */
[----:B------:R-:W-:Y:S06]  /*14a00*/  BRA `(.L_x_688) ;  /* 0x0000005400907947 */ /* 0x000fec0003800000 */
.L_x_1080:
        /* <DEDUP_REMOVED lines=17> */
.L_x_693:
        /* <DEDUP_REMOVED lines=25> */
.L_x_707:
        /* <DEDUP_REMOVED lines=65> */
.L_x_709:
[----:B------:R-:W-:Y:S05]  /*150c0*/  BSYNC.RECONVERGENT B1 ;  /* 0x0000000000017941 */ /* 0x000fea0003800200 */
.L_x_708:
        /* <DEDUP_REMOVED lines=19> */
.L_x_706:
[----:B------:R-:W-:Y:S02]  /*15200*/  HFMA2 R14, -RZ, RZ, 0, 0 ;  /* 0x00000000ff0e7431 */ /* 0x000fe400000001ff */
[----:B------:R-:W-:-:S07]  /*15210*/  FMUL R8, RZ, R0 ;  /* 0x00000000ff087220 */ /* 0x000fce0000400000 */
.L_x_705:
[----:B------:R-:W-:Y:S05]  /*15220*/  BSYNC.RECONVERGENT B0 ;  /* 0x0000000000007941 */ /* 0x000fea0003800200 */
.L_x_704:
        /* <DEDUP_REMOVED lines=19> */
.L_x_703:
        /* <DEDUP_REMOVED lines=18> */
.L_x_713:
        /* <DEDUP_REMOVED lines=65> */
.L_x_715:
[----:B------:R-:W-:Y:S05]  /*15890*/  BSYNC.RECONVERGENT B1 ;  /* 0x0000000000017941 */ /* 0x000fea0003800200 */
.L_x_714:
        /* <DEDUP_REMOVED lines=19> */
.L_x_712:
[----:B------:R-:W-:Y:S01]  /*159d0*/  FMUL R7, RZ, R0 ;  /* 0x00000000ff077220 */ /* 0x000fe20000400000 */
[----:B------:R-:W-:-:S07]  /*159e0*/  IMAD.MOV.U32 R8, RZ, RZ, RZ ;  /* 0x000000ffff087224 */ /* 0x000fce00078e00ff */
.L_x_711:
[----:B------:R-:W-:Y:S05]  /*159f0*/  BSYNC.RECONVERGENT B0 ;  /* 0x0000000000007941 */ /* 0x000fea0003800200 */
.L_x_710:
        /* <DEDUP_REMOVED lines=18> */
.L_x_702:
[----:B------:R-:W-:-:S04]  /*15b20*/  MOV R5, 0xffffffe0 ;  /* 0xffffffe000057802 */ /* 0x000fc80000000f00 */
[----:B------:R-:W-:-:S05]  /*15b30*/  VIADDMNMX.U32 R5, R4, R5, 0x2, PT ;  /* 0x0000000204057446 */ /* 0x000fca0003800005 */
[----:B------:R-:W-:-:S04]  /*15b40*/  IMAD.SHL.U32 R5, R5, 0x4, RZ ;  /* 0x0000000405057824 */ /* 0x000fc800078e00ff */
[----:B------:R-:W0:Y:S02]  /*15b50*/  LDC R14, c[0x2][R5+0x1d8] ;  /* 0x00807600050e7b82 */ /* 0x000e240000000800 */
[----:B0-----:R-:W-:-:S04]  /*15b60*/  SHF.R.S32.HI R15, RZ, 0x1f, R14 ;  /* 0x0000001fff0f7819 */ /* 0x001fc8000001140e */
.L_x_1083:
[----:B------:R-:W-:Y:S05]  /*15b70*/  BRX R14 -0x15b80                                                        (*"BRANCH_TARGETS .L_x_1084,.L_x_1085,.L_x_1086"*) ;  /* 0xfffffea40e207949 */ /* 0x000fea000383ffff */
.L_x_1086:
[----:B------:R-:W-:Y:S02]  /*15b80*/  ISETP.NE.AND P0, PT, R4, 0x22, PT ;  /* 0x000000220400780c */ /* 0x000fe40003f05270 */
[----:B-----5:R-:W-:-:S11]  /*15b90*/  MOV R15, R0 ;  /* 0x00000000000f7202 */ /* 0x020fd60000000f00 */
        /* <DEDUP_REMOVED lines=28> */
.L_x_1085:
[----:B------:R-:W-:Y:S01]  /*15d60*/  IMAD.MOV.U32 R5, RZ, RZ, 0x3f000000 ;  /* 0x3f000000ff057424 */ /* 0x000fe200078e00ff */
[C---:B-----5:R-:W-:Y:S02]  /*15d70*/  FSETP.NEU.AND P0, PT, |R0|.reuse, 1, PT ;  /* 0x3f8000000000780b */ /* 0x060fe40003f0d200 */
        /* <DEDUP_REMOVED lines=24> */
.L_x_1084:
        /* <DEDUP_REMOVED lines=18> */
.L_x_719:
        /* <DEDUP_REMOVED lines=65> */
.L_x_721:
[----:B------:R-:W-:Y:S05]  /*16430*/  BSYNC.RECONVERGENT B1 ;  /* 0x0000000000017941 */ /* 0x000fea0003800200 */
.L_x_720:
        /* <DEDUP_REMOVED lines=19> */
.L_x_718:
[----:B------:R-:W-:Y:S01]  /*16570*/  FMUL R7, RZ, R0 ;  /* 0x00000000ff077220 */ /* 0x000fe20000400000 */
[----:B------:R-:W-:-:S07]  /*16580*/  MOV R8, RZ ;  /* 0x000000ff00087202 */ /* 0x000fce0000000f00 */
.L_x_717:
[----:B------:R-:W-:Y:S05]  /*16590*/  BSYNC.RECONVERGENT B0 ;  /* 0x0000000000007941 */ /* 0x000fea0003800200 */
.L_x_716:
        /* <DEDUP_REMOVED lines=15> */
.L_x_683:
        /* <DEDUP_REMOVED lines=38> */
.L_x_725:
        /* <DEDUP_REMOVED lines=20> */
.L_x_724:
[----:B------:R-:W-:-:S05]  /*16a30*/  IMAD.MOV.U32 R5, RZ, RZ, -0x29 ;  /* 0xffffffd7ff057424 */ /* 0x000fca00078e00ff */
[----:B------:R-:W-:-:S04]  /*16a40*/  VIADDMNMX.U32 R5, R4, R5, 0x2, PT ;  /* 0x0000000204057446 */ /* 0x000fc80003800005 */
[----:B------:R-:W-:-:S04]  /*16a50*/  SHF.L.U32 R5, R5, 0x2, RZ ;  /* 0x0000000205057819 */ /* 0x000fc800000006ff */
[----:B------:R-:W0:Y:S02]  /*16a60*/  LDC R6, c[0x2][R5+0x1e4] ;  /* 0x0080790005067b82 */ /* 0x000e240000000800 */
[----:B0-----:R-:W-:-:S04]  /*16a70*/  SHF.R.S32.HI R7, RZ, 0x1f, R6 ;  /* 0x0000001fff077819 */ /* 0x001fc80000011406 */
.L_x_1087:
[----:B------:R-:W-:Y:S05]  /*16a80*/  BRX R6 -0x16a90                                                         (*"BRANCH_TARGETS .L_x_1088,.L_x_1089,.L_x_1090"*) ;  /* 0xfffffe94065c7949 */ /* 0x000fea000383ffff */
.L_x_1090:
        /* <DEDUP_REMOVED lines=44> */
.L_x_1089:
        /* <DEDUP_REMOVED lines=18> */
.L_x_1088:
        /* <DEDUP_REMOVED lines=17> */
.L_x_723:
        /* <DEDUP_REMOVED lines=45> */
.L_x_728:
        /* <DEDUP_REMOVED lines=42> */
.L_x_727:
[----:B------:R-:W-:-:S04]  /*174f0*/  MOV R5, 0xffffffce ;  /* 0xffffffce00057802 */ /* 0x000fc80000000f00 */
[----:B------:R-:W-:-:S05]  /*17500*/  VIADDMNMX.U32 R5, R4, R5, 0x2, PT ;  /* 0x0000000204057446 */ /* 0x000fca0003800005 */
[----:B------:R-:W-:-:S04]  /*17510*/  IMAD.SHL.U32 R5, R5, 0x4, RZ ;  /* 0x0000000405057824 */ /* 0x000fc800078e00ff */
[----:B------:R-:W0:Y:S02]  /*17520*/  LDC R6, c[0x2][R5+0x1f0] ;  /* 0x00807c0005067b82 */ /* 0x000e240000000800 */
[----:B0-----:R-:W-:-:S04]  /*17530*/  SHF.R.S32.HI R7, RZ, 0x1f, R6 ;  /* 0x0000001fff077819 */ /* 0x001fc80000011406 */
.L_x_1091:
[----:B------:R-:W-:Y:S05]  /*17540*/  BRX R6 -0x17550                                                         (*"BRANCH_TARGETS .L_x_1092,.L_x_1093,.L_x_1094"*) ;  /* 0xfffffe8806ac7949 */ /* 0x000fea000383ffff */
.L_x_1094:
        /* <DEDUP_REMOVED lines=8> */
.L_x_1093:
[----:B-----5:R2:W3:Y:S01]  /*175d0*/  FRND.CEIL R15, R0 ;  /* 0x00000000000f7307 */ /* 0x0204e20000209000 */
[----:B------:R-:W-:Y:S05]  /*175e0*/  BRA `(.L_x_726) ;  /* 0x0000002800947947 */ /* 0x000fea0003800000 */
.L_x_1092:
[----:B-----5:R4:W0:Y:S01]  /*175f0*/  FRND.FLOOR R15, R0 ;  /* 0x00000000000f7307 */ /* 0x0208220000205000 */
[----:B------:R-:W-:Y:S05]  /*17600*/  BRA `(.L_x_726) ;  /* 0x00000028008c7947 */ /* 0x000fea0003800000 */
.L_x_722:
        /* <DEDUP_REMOVED lines=39> */
.L_x_731:
[----:B-----5:R0:W1:Y:S01]  /*17880*/  FRND.TRUNC R15, R0 ;  /* 0x00000000000f7307 */ /* 0x020062000020d000 */
[----:B------:R-:W-:Y:S05]  /*17890*/  BRA `(.L_x_726) ;  /* 0x0000002400e87947 */ /* 0x000fea0003800000 */
.L_x_730:
[----:B------:R-:W-:-:S04]  /*178a0*/  MOV R5, 0xffffffc3 ;  /* 0xffffffc300057802 */ /* 0x000fc80000000f00 */
[----:B------:R-:W-:-:S04]  /*178b0*/  VIADDMNMX.U32 R5, R4, R5, 0x2, PT ;  /* 0x0000000204057446 */ /* 0x000fc80003800005 */
[----:B------:R-:W-:-:S04]  /*178c0*/  SHF.L.U32 R5, R5, 0x2, RZ ;  /* 0x0000000205057819 */ /* 0x000fc800000006ff */
[----:B------:R-:W0:Y:S02]  /*178d0*/  LDC R6, c[0x2][R5+0x1fc] ;  /* 0x00807f0005067b82 */ /* 0x000e240000000800 */
[----:B0-----:R-:W-:-:S04]  /*178e0*/  SHF.R.S32.HI R7, RZ, 0x1f, R6 ;  /* 0x0000001fff077819 */ /* 0x001fc80000011406 */
.L_x_1095:
[----:B------:R-:W-:Y:S05]  /*178f0*/  BRX R6 -0x17900                                                         (*"BRANCH_TARGETS .L_x_1096,.L_x_1097,.L_x_1098"*) ;  /* 0xfffffe8406c07949 */ /* 0x000fea000383ffff */
.L_x_1098:
[----:B------:R-:W-:Y:S02]  /*17900*/  ISETP.NE.AND P0, PT, R4, 0x3f, PT ;  /* 0x0000003f0400780c */ /* 0x000fe40003f05270 */
[----:B-----5:R-:W-:-:S11]  /*17910*/  MOV R15, R0 ;  /* 0x00000000000f7202 */ /* 0x020fd60000000f00 */
        /* <DEDUP_REMOVED lines=126> */
.L_x_732:
        /* <DEDUP_REMOVED lines=28> */
.L_x_733:
        /* <DEDUP_REMOVED lines=12> */
.L_x_1097:
[----:B-----5:R-:W-:Y:S01]  /*18380*/  FSETP.GE.AND P0, PT, |R0|, 3, PT ;  /* 0x404000000000780b */ /* 0x020fe20003f06200 */
        /* <DEDUP_REMOVED lines=41> */
.L_x_736:
        /* <DEDUP_REMOVED lines=13> */
.L_x_735:
        /* <DEDUP_REMOVED lines=15> */
.L_x_738:
        /* <DEDUP_REMOVED lines=16> */
.L_x_739:
        /* <DEDUP_REMOVED lines=35> */
.L_x_737:
[----:B------:R-:W-:Y:S05]  /*18b10*/  BSYNC.RECONVERGENT B1 ;  /* 0x0000000000017941 */ /* 0x000fea0003800200 */
.L_x_734:
        /* <DEDUP_REMOVED lines=61> */
.L_x_740:
        /* <DEDUP_REMOVED lines=27> */
.L_x_1096:
[C---:B-----5:R-:W-:Y:S01]  /*190a0*/  FADD R6, |R0|.reuse, 4 ;  /* 0x4080000000067421 */ /* 0x060fe20000000200 */
        /* <DEDUP_REMOVED lines=48> */
.L_x_729:
[----:B------:R-:W-:-:S13]  /*193b0*/  ISETP.GT.AND P0, PT, R4, 0x48, PT ;  /* 0x000000480400780c */ /* 0x000fda0003f04270 */
[----:B------:R-:W-:Y:S05]  /*193c0*/  @P0 BRA `(.L_x_741) ;  /* 0x0000000400140947 */ /* 0x000fea0003800000 */
[----:B------:R-:W-:-:S04]  /*193d0*/  IADD3 R5, PT, PT, R4, -0x46, RZ ;  /* 0xffffffba04057810 */ /* 0x000fc80007ffe0ff */
[----:B------:R-:W-:-:S04]  /*193e0*/  VIMNMX.U32 R5, PT, PT, R5, 0x2, PT ;  /* 0x0000000205057848 */ /* 0x000fc80003fe0000 */
[----:B------:R-:W-:-:S04]  /*193f0*/  SHF.L.U32 R5, R5, 0x2, RZ ;  /* 0x0000000205057819 */ /* 0x000fc800000006ff */
[----:B------:R-:W0:Y:S02]  /*19400*/  LDC R6, c[0x2][R5+0x208] ;  /* 0x0080820005067b82 */ /* 0x000e240000000800 */
[----:B0-----:R-:W-:-:S04]  /*19410*/  SHF.R.S32.HI R7, RZ, 0x1f, R6 ;  /* 0x0000001fff077819 */ /* 0x001fc80000011406 */
.L_x_1099:
[----:B------:R-:W-:Y:S05]  /*19420*/  BRX R6 -0x19430                                                         (*"BRANCH_TARGETS .L_x_1100,.L_x_1101,.L_x_1102"*) ;  /* 0xfffffe6806f47949 */ /* 0x000fea000383ffff */
.L_x_1102:
        /* <DEDUP_REMOVED lines=36> */
.L_x_1101:
[----:B-----5:R-:W-:Y:S01]  /*19670*/  FMNMX R15, RZ, R0, !PT ;  /* 0x00000000ff0f7209 */ /* 0x020fe20007800000 */
[----:B------:R-:W-:Y:S06]  /*19680*/  BRA `(.L_x_726) ;  /* 0x00000008006c7947 */ /* 0x000fec0003800000 */
.L_x_1100:
        /* <DEDUP_REMOVED lines=17> */
[----:B------:R-:W-:Y:S01]  /*197a0*/  MOV R15, R21 ;  /* 0x00000015000f7202 */ /* 0x000fe20000000f00 */
[----:B------:R-:W-:Y:S06]  /*197b0*/  BRA `(.L_x_744) ;  /* 0x0000000000107947 */ /* 0x000fec0003800000 */
.L_x_743:
[----:B------:R-:W0:Y:S02]  /*197c0*/  MUFU.RCP R15, R0 ;  /* 0x00000000000f7308 */ /* 0x000e240000001000 */
[----:B0-----:R-:W-:-:S04]  /*197d0*/  FFMA R4, R0, R15, -1 ;  /* 0xbf80000000047423 */ /* 0x001fc8000000000f */
[----:B------:R-:W-:-:S04]  /*197e0*/  FADD.FTZ R4, -R4, -RZ ;  /* 0x800000ff04047221 */ /* 0x000fc80000010100 */
[----:B------:R-:W-:-:S07]  /*197f0*/  FFMA R15, R15, R4, R15 ;  /* 0x000000040f0f7223 */ /* 0x000fce000000000f */
.L_x_744:
[----:B------:R-:W-:Y:S05]  /*19800*/  BSYNC.RECONVERGENT B1 ;  /* 0x0000000000017941 */ /* 0x000fea0003800200 */
.L_x_742:
[----:B------:R-:W-:Y:S05]  /*19810*/  BRA `(.L_x_726) ;  /* 0x0000000800087947 */ /* 0x000fea0003800000 */
.L_x_741:
[----:B------:R-:W-:-:S04]  /*19820*/  MOV R5, 0xffffffb7 ;  /* 0xffffffb700057802 */ /* 0x000fc80000000f00 */
[----:B------:R-:W-:-:S04]  /*19830*/  VIADDMNMX.U32 R5, R4, R5, 0x2, PT ;  /* 0x0000000204057446 */ /* 0x000fc80003800005 */
[----:B------:R-:W-:-:S04]  /*19840*/  SHF.L.U32 R5, R5, 0x2, RZ ;  /* 0x0000000205057819 */ /* 0x000fc800000006ff */
[----:B------:R-:W0:Y:S02]  /*19850*/  LDC R6, c[0x2][R5+0x214] ;  /* 0x0080850005067b82 */ /* 0x000e240000000800 */
[----:B0-----:R-:W-:-:S04]  /*19860*/  SHF.R.S32.HI R7, RZ, 0x1f, R6 ;  /* 0x0000001fff077819 */ /* 0x001fc80000011406 */
.L_x_1103:
[----:B------:R-:W-:Y:S05]  /*19870*/  BRX R6 -0x19880                                                         (*"BRANCH_TARGETS .L_x_1104,.L_x_1105,.L_x_1106"*) ;  /* 0xfffffe6406e07949 */ /* 0x000fea000383ffff */
.L_x_1106:
[----:B------:R-:W-:Y:S01]  /*19880*/  ISETP.NE.AND P0, PT, R4, 0x4b, PT ;  /* 0x0000004b0400780c */ /* 0x000fe20003f05270 */
[----:B-----5:R-:W-:-:S12]  /*19890*/  IMAD.MOV.U32 R15, RZ, RZ, R0 ;  /* 0x000000ffff0f7224 */ /* 0x020fd800078e0000 */
        /* <DEDUP_REMOVED lines=58> */
.L_x_1105:
[----:B------:R-:W-:Y:S01]  /*19c40*/  HFMA2 R4, -RZ, RZ, 3.7421875, 0 ;  /* 0x437c0000ff047431 */ /* 0x000fe200000001ff */
[----:B------:R-:W-:Y:S01]  /*19c50*/  MOV R5, 0x3bbb989d ;  /* 0x3bbb989d00057802 */ /* 0x000fe20000000f00 */
[----:B------:R-:W-:-:S04]  /*19c60*/  IMAD.MOV.U32 R11, RZ, RZ, 0x3f800000 ;  /* 0x3f800000ff0b7424 */ /* 0x000fc800078e00ff */
[----:B-----5:R-:W-:-:S04]  /*19c70*/  FFMA.SAT R5, R0, R5, 0.5 ;  /* 0x3f00000000057423 */ /* 0x020fc80000002005 */
        /* <DEDUP_REMOVED lines=36> */
.L_x_1104:
        /* <DEDUP_REMOVED lines=21> */
[----:B------:R-:W-:Y:S05]  /*1a010*/  CALL.REL.NOINC `($__internal_9_$__cuda_sm3x_div_rn_noftz_f32_slowpath) ;  /* 0x0000000400507944 */ /* 0x000fea0003c00000 */
[----:B------:R-:W-:-:S07]  /*1a020*/  MOV R15, R21 ;  /* 0x00000015000f7202 */ /* 0x000fce0000000f00 */
.L_x_745:
[----:B------:R-:W-:Y:S05]  /*1a030*/  BSYNC.RECONVERGENT B1 ;  /* 0x0000000000017941 */ /* 0x000fea0003800200 */
.L_x_726:
[----:B------:R-:W-:Y:S05]  /*1a040*/  BSYNC.RECONVERGENT B0 ;  /* 0x0000000000007941 */ /* 0x000fea0003800200 */
.L_x_688:
[----:B------:R-:W5:Y:S02]  /*1a050*/  LDCU.64 UR4, c[0x0][0x380] ;  /* 0x00007000ff0477ac */ /* 0x000f640008000a00 */
[----:B-----5:R-:W-:-:S04]  /*1a060*/  IADD3 R4, P0, PT, R3, UR4, RZ ;  /* 0x0000000403047c10 */ /* 0x020fc8000ff1e0ff */
[----:B------:R-:W-:-:S05]  /*1a070*/  IADD3.X R5, PT, PT, R2, UR5, RZ, P0, !PT ;  /* 0x0000000502057c10 */ /* 0x000fca00087fe4ff */
[----:B01-3--:R-:W-:Y:S01]  /*1a080*/  STG.E desc[UR6][R4.64], R15 ;  /* 0x0000000f04007986 */ /* 0x00bfe2000c101906 */
[----:B------:R-:W-:Y:S05]  /*1a090*/  EXIT ;  /* 0x000000000000794d */ /* 0x000fea0003800000 */
        .weak           $__internal_7_$__cuda_sm20_rcp_rn_f32_slowpath
        .type           $__internal_7_$__cuda_sm20_rcp_rn_f32_slowpath,@function
        .size           $__internal_7_$__cuda_sm20_rcp_rn_f32_slowpath,($__internal_8_$__cuda_sm20_sqrt_rn_f32_slowpath - $__internal_7_$__cuda_sm20_rcp_rn_f32_slowpath)
$__internal_7_$__cuda_sm20_rcp_rn_f32_slowpath:
        /* <DEDUP_REMOVED lines=15> */
.L_x_747:
        /* <DEDUP_REMOVED lines=33> */
.L_x_749:
[----:B------:R0:W1:Y:S02]  /*1a3a0*/  MUFU.RCP R5, R0 ;  /* 0x0000000000057308 */ /* 0x0000640000001000 */
.L_x_748:
[----:B------:R-:W-:Y:S05]  /*1a3b0*/  BSYNC.RECONVERGENT B2 ;  /* 0x0000000000027941 */ /* 0x000fea0003800200 */
.L_x_746:
[----:B-1----:R-:W-:Y:S01]  /*1a3c0*/  MOV R21, R5 ;  /* 0x0000000500157202 */ /* 0x002fe20000000f00 */
[----:B------:R-:W-:Y:S01]  /*1a3d0*/  IMAD.MOV.U32 R5, RZ, RZ, 0x0 ;  /* 0x00000000ff057424 */ /* 0x000fe200078e00ff */
[----:B------:R-:W-:-:S04]  /*1a3e0*/  MOV R4, R14 ;  /* 0x0000000e00047202 */ /* 0x000fc80000000f00 */
[----:B0-----:R-:W-:Y:S05]  /*1a3f0*/  RET.REL.NODEC R4 `(unary_float_kernel) ;  /* 0xfffffe5c04007950 */ /* 0x001fea0003c3ffff */
        .weak           $__internal_8_$__cuda_sm20_sqrt_rn_f32_slowpath
        .type           $__internal_8_$__cuda_sm20_sqrt_rn_f32_slowpath,@function
        .size           $__internal_8_$__cuda_sm20_sqrt_rn_f32_slowpath,($__internal_9_$__cuda_sm3x_div_rn_noftz_f32_slowpath - $__internal_8_$__cuda_sm20_sqrt_rn_f32_slowpath)
$__internal_8_$__cuda_sm20_sqrt_rn_f32_slowpath:
        /* <DEDUP_REMOVED lines=19> */
.L_x_750:
[----:B------:R-:W-:Y:S01]  /*1a530*/  IMAD.MOV.U32 R5, RZ, RZ, 0x0 ;  /* 0x00000000ff057424 */ /* 0x000fe200078e00ff */
[----:B------:R-:W-:-:S03]  /*1a540*/  MOV R21, R14 ;  /* 0x0000000e00157202 */ /* 0x000fc60000000f00 */
[----:B------:R-:W-:Y:S05]  /*1a550*/  RET.REL.NODEC R4 `(unary_float_kernel) ;  /* 0xfffffe5804a87950 */ /* 0x000fea0003c3ffff */
        .weak           $__internal_9_$__cuda_sm3x_div_rn_noftz_f32_slowpath
        .type           $__internal_9_$__cuda_sm3x_div_rn_noftz_f32_slowpath,@function
        .size           $__internal_9_$__cuda_sm3x_div_rn_noftz_f32_slowpath,(.L_x_1116 - $__internal_9_$__cuda_sm3x_div_rn_noftz_f32_slowpath)
$__internal_9_$__cuda_sm3x_div_rn_noftz_f32_slowpath:
        /* <DEDUP_REMOVED lines=36> */
.L_x_752:
        /* <DEDUP_REMOVED lines=51> */
.L_x_759:
[----:B------:R-:W-:-:S04]  /*1aad0*/  LOP3.LUT R0, R0, 0x80000000, RZ, 0xc0, !PT ;  /* 0x8000000000007812 */ /* 0x000fc800078ec0ff */
[----:B------:R-:W-:Y:S01]  /*1aae0*/  LOP3.LUT R0, R0, 0x7f800000, RZ, 0xfc, !PT ;  /* 0x7f80000000007812 */ /* 0x000fe200078efcff */
[----:B------:R-:W-:Y:S06]  /*1aaf0*/  BRA `(.L_x_760) ;  /* 0x0000000000047947 */ /* 0x000fec0003800000 */
.L_x_758:
[----:B------:R-:W-:-:S07]  /*1ab00*/  LEA R0, R21, R0, 0x17 ;  /* 0x0000000015007211 */ /* 0x000fce00078eb8ff */
.L_x_760:
[----:B------:R-:W-:Y:S05]  /*1ab10*/  BSYNC.RECONVERGENT B3 ;  /* 0x0000000000037941 */ /* 0x000fea0003800200 */
.L_x_757:
[----:B------:R-:W-:Y:S05]  /*1ab20*/  BRA `(.L_x_761) ;  /* 0x0000000000207947 */ /* 0x000fea0003800000 */
.L_x_756:
[----:B------:R-:W-:-:S04]  /*1ab30*/  LOP3.LUT R0, R15, 0x80000000, R0, 0x48, !PT ;  /* 0x800000000f007812 */ /* 0x000fc800078e4800 */
[----:B------:R-:W-:Y:S01]  /*1ab40*/  LOP3.LUT R0, R0, 0x7f800000, RZ, 0xfc, !PT ;  /* 0x7f80000000007812 */ /* 0x000fe200078efcff */
[----:B------:R-:W-:Y:S06]  /*1ab50*/  BRA `(.L_x_761) ;  /* 0x0000000000147947 */ /* 0x000fec0003800000 */
.L_x_755:
[----:B------:R-:W-:Y:S01]  /*1ab60*/  LOP3.LUT R0, R15, 0x80000000, R0, 0x48, !PT ;  /* 0x800000000f007812 */ /* 0x000fe200078e4800 */
[----:B------:R-:W-:Y:S06]  /*1ab70*/  BRA `(.L_x_761) ;  /* 0x00000000000c7947 */ /* 0x000fec0003800000 */
.L_x_754:
[----:B------:R-:W0:Y:S01]  /*1ab80*/  MUFU.RSQ R0, -QNAN ;  /* 0xffc0000000007908 */ /* 0x000e220000001400 */
[----:B------:R-:W-:Y:S05]  /*1ab90*/  BRA `(.L_x_761) ;  /* 0x0000000000047947 */ /* 0x000fea0003800000 */
.L_x_753:
[----:B------:R-:W-:-:S07]  /*1aba0*/  FADD.FTZ R0, R0, R15 ;  /* 0x0000000f00007221 */ /* 0x000fce0000010000 */
.L_x_761:
[----:B------:R-:W-:Y:S05]  /*1abb0*/  BSYNC.RECONVERGENT B2 ;  /* 0x0000000000027941 */ /* 0x000fea0003800200 */
.L_x_751:
[----:B------:R-:W-:Y:S01]  /*1abc0*/  HFMA2 R5, -RZ, RZ, 0, 0 ;  /* 0x00000000ff057431 */ /* 0x000fe200000001ff */
[----:B0-----:R-:W-:-:S03]  /*1abd0*/  MOV R21, R0 ;  /* 0x0000000000157202 */ /* 0x001fc60000000f00 */
[----:B------:R-:W-:Y:S05]  /*1abe0*/  RET.REL.NODEC R4 `(unary_float_kernel) ;  /* 0xfffffe5404047950 */ /* 0x000fea0003c3ffff */
.L_x_762:
        /* <DEDUP_REMOVED lines=9> */
.L_x_1116:


//--------------------- .nv.global.init           --------------------------
	.section	.nv.global.init,"aw",@progbits
	.align	4
.nv.global.init:
	.type		__cudart_i2opi_f,@object
	.size		__cudart_i2opi_f,(.L_0 - __cudart_i2opi_f)
__cudart_i2opi_f:
        /*0000*/ 	.byte	0x41, 0x90, 0x43, 0x3c, 0x99, 0x95, 0x62, 0xdb, 0xc0, 0xdd, 0x34, 0xf5, 0xd1, 0x57, 0x27, 0xfc
        /*0010*/ 	.byte	0x29, 0x15, 0x44, 0x4e, 0x6e, 0x83, 0xf9, 0xa2
.L_0:


//--------------------- .nv.shared.reserved.0     --------------------------
	.section	.nv.shared.reserved.0,"aw",@nobits
	.weak		__nv_reservedSMEM_offset_0_alias
	.size		__nv_reservedSMEM_offset_0_alias, 0, 64
	.other		__nv_reservedSMEM_offset_0_alias,@"STO_CUDA_RESERVED_SHARED STV_DEFAULT"
__nv_reservedSMEM_offset_0_alias:
	.zero		0
	.zero		64


//--------------------- .nv.constant0.isfinite_float_kernel --------------------------
	.section	.nv.constant0.isfinite_float_kernel,"a",@progbits
	.sectionflags	@""
	.align	4
.nv.constant0.isfinite_float_kernel:
	.zero		920


//--------------------- .nv.constant0.isinf_float_kernel --------------------------
	.section	.nv.constant0.isinf_float_kernel,"a",@progbits
	.sectionflags	@""
	.align	4
.nv.constant0.isinf_float_kernel:
	.zero		920


//--------------------- .nv.constant0.isnan_float_kernel --------------------------
	.section	.nv.constant0.isnan_float_kernel,"a",@progbits
	.sectionflags	@""
	.align	4
.nv.constant0.isnan_float_kernel:
	.zero		920


//--------------------- .nv.constant0.not_kernel  --------------------------
	.section	.nv.constant0.not_kernel,"a",@progbits
	.sectionflags	@""
	.align	4
.nv.constant0.not_kernel:
	.zero		920


//--------------------- .nv.constant0.abs_int32_kernel --------------------------
	.section	.nv.constant0.abs_int32_kernel,"a",@progbits
	.sectionflags	@""
	.align	4
.nv.constant0.abs_int32_kernel:
	.zero		920


//--------------------- .nv.constant0.neg_int32_kernel --------------------------
	.section	.nv.constant0.neg_int32_kernel,"a",@progbits
	.sectionflags	@""
	.align	4
.nv.constant0.neg_int32_kernel:
	.zero		920


//--------------------- .nv.constant0.gelu_half_kernel --------------------------
	.section	.nv.constant0.gelu_half_kernel,"a",@progbits
	.sectionflags	@""
	.align	4
.nv.constant0.gelu_half_kernel:
	.zero		920


//--------------------- .nv.constant0.relu_half_kernel --------------------------
	.section	.nv.constant0.relu_half_kernel,"a",@progbits
	.sectionflags	@""
	.align	4
.nv.constant0.relu_half_kernel:
	.zero		920


//--------------------- .nv.constant0.unary_half_kernel --------------------------
	.section	.nv.constant0.unary_half_kernel,"a",@progbits
	.sectionflags	@""
	.align	4
.nv.constant0.unary_half_kernel:
	.zero		924


//--------------------- .nv.constant0.elu_float_kernel --------------------------
	.section	.nv.constant0.elu_float_kernel,"a",@progbits
	.sectionflags	@""
	.align	4
.nv.constant0.elu_float_kernel:
	.zero		928


//--------------------- .nv.constant0.softplus_float_kernel --------------------------
	.section	.nv.constant0.softplus_float_kernel,"a",@progbits
	.sectionflags	@""
	.align	4
.nv.constant0.softplus_float_kernel:
	.zero		928


//--------------------- .nv.constant0.silu_float_kernel --------------------------
	.section	.nv.constant0.silu_float_kernel,"a",@progbits
	.sectionflags	@""
	.align	4
.nv.constant0.silu_float_kernel:
	.zero		920


//--------------------- .nv.constant0.gelu_fast_float_kernel --------------------------
	.section	.nv.constant0.gelu_fast_float_kernel,"a",@progbits
	.sectionflags	@""
	.align	4
.nv.constant0.gelu_fast_float_kernel:
	.zero		920


//--------------------- .nv.constant0.gelu_float_kernel --------------------------
	.section	.nv.constant0.gelu_float_kernel,"a",@progbits
	.sectionflags	@""
	.align	4
.nv.constant0.gelu_float_kernel:
	.zero		920


//--------------------- .nv.constant0.leaky_relu_float_kernel --------------------------
	.section	.nv.constant0.leaky_relu_float_kernel,"a",@progbits
	.sectionflags	@""
	.align	4
.nv.constant0.leaky_relu_float_kernel:
	.zero		928


//--------------------- .nv.constant0.relu_float_kernel --------------------------
	.section	.nv.constant0.relu_float_kernel,"a",@progbits
	.sectionflags	@""
	.align	4
.nv.constant0.relu_float_kernel:
	.zero		920


//--------------------- .nv.constant0.sigmoid_float_kernel --------------------------
	.section	.nv.constant0.sigmoid_float_kernel,"a",@progbits
	.sectionflags	@""
	.align	4
.nv.constant0.sigmoid_float_kernel:
	.zero		920


//--------------------- .nv.constant0.tanh_float_kernel --------------------------
	.section	.nv.constant0.tanh_float_kernel,"a",@progbits
	.sectionflags	@""
	.align	4
.nv.constant0.tanh_float_kernel:
	.zero		920


//--------------------- .nv.constant0.cos_float_kernel --------------------------
	.section	.nv.constant0.cos_float_kernel,"a",@progbits
	.sectionflags	@""
	.align	4
.nv.constant0.cos_float_kernel:
	.zero		920


//--------------------- .nv.constant0.sin_float_kernel --------------------------
	.section	.nv.constant0.sin_float_kernel,"a",@progbits
	.sectionflags	@""
	.align	4
.nv.constant0.sin_float_kernel:
	.zero		920


//--------------------- .nv.constant0.rsqrt_float_kernel --------------------------
	.section	.nv.constant0.rsqrt_float_kernel,"a",@progbits
	.sectionflags	@""
	.align	4
.nv.constant0.rsqrt_float_kernel:
	.zero		920


//--------------------- .nv.constant0.sqrt_float_kernel --------------------------
	.section	.nv.constant0.sqrt_float_kernel,"a",@progbits
	.sectionflags	@""
	.align	4
.nv.constant0.sqrt_float_kernel:
	.zero		920


//--------------------- .nv.constant0.log_float_kernel --------------------------
	.section	.nv.constant0.log_float_kernel,"a",@progbits
	.sectionflags	@""
	.align	4
.nv.constant0.log_float_kernel:
	.zero		920


//--------------------- .nv.constant0.exp_float_kernel --------------------------
	.section	.nv.constant0.exp_float_kernel,"a",@progbits
	.sectionflags	@""
	.align	4
.nv.constant0.exp_float_kernel:
	.zero		920


//--------------------- .nv.constant0.abs_float_kernel --------------------------
	.section	.nv.constant0.abs_float_kernel,"a",@progbits
	.sectionflags	@""
	.align	4
.nv.constant0.abs_float_kernel:
	.zero		920


//--------------------- .nv.constant0.neg_float_kernel --------------------------
	.section	.nv.constant0.neg_float_kernel,"a",@progbits
	.sectionflags	@""
	.align	4
.nv.constant0.neg_float_kernel:
	.zero		920


//--------------------- .nv.constant0.unary_float_kernel --------------------------
	.section	.nv.constant0.unary_float_kernel,"a",@progbits
	.sectionflags	@""
	.align	4
.nv.constant0.unary_float_kernel:
	.zero		924


//--------------------- SYMBOLS --------------------------

	.type		.nv.reservedSmem.offset0,@object
	.size		.nv.reservedSmem.offset0,0x4
